def matmul_kernel(
    a_ptr,
    b_ptr,
    c_ptr,
    M,
    N,
    K,
    stride_am,
    stride_ak,
    stride_bk,
    stride_bn,
    stride_cm,
    stride_cn,
    BLOCK_M: tl.constexpr,
    BLOCK_N: tl.constexpr,
    BLOCK_K: tl.constexpr,
    GROUP_M: tl.constexpr,
):
    pid = tl.program_id(axis=0)
    num_pid_m = tl.cdiv(M, BLOCK_M)
    num_pid_n = tl.cdiv(N, BLOCK_N)
    num_pid_in_group = GROUP_M * num_pid_n
    group_id = pid // num_pid_in_group
    first_pid_m = group_id * GROUP_M
    group_size_m = min(num_pid_m - first_pid_m, GROUP_M)
    pid_m = first_pid_m + ((pid % num_pid_in_group) % group_size_m)
    pid_n = (pid % num_pid_in_group) // group_size_m

    offs_am = (pid_m * BLOCK_M + tl.arange(0, BLOCK_M)) % M
    offs_bn = (pid_n * BLOCK_N + tl.arange(0, BLOCK_N)) % N
    offs_k = tl.arange(0, BLOCK_K)
    a_ptrs = a_ptr + offs_am[:, None] * stride_am + offs_k[None, :] * stride_ak
    b_ptrs = b_ptr + offs_k[:, None] * stride_bk + offs_bn[None, :] * stride_bn

    acc = tl.zeros((BLOCK_M, BLOCK_N), dtype=tl.float32)
    for kk in range(0, tl.cdiv(K, BLOCK_K)):
        a = tl.load(a_ptrs, mask=offs_k[None, :] < K - kk * BLOCK_K, other=0.0)
        b = tl.load(b_ptrs, mask=offs_k[:, None] < K - kk * BLOCK_K, other=0.0)
        acc = tl.dot(a, b, acc)
        a_ptrs += BLOCK_K * stride_ak
        b_ptrs += BLOCK_K * stride_bk

    c = acc.to(c_ptr.dtype.element_ty)
    offs_cm = pid_m * BLOCK_M + tl.arange(0, BLOCK_M)
    offs_cn = pid_n * BLOCK_N + tl.arange(0, BLOCK_N)
    c_ptrs = c_ptr + offs_cm[:, None] * stride_cm + offs_cn[None, :] * stride_cn
    mask = (offs_cm[:, None] < M) & (offs_cn[None, :] < N)
    tl.store(c_ptrs, c, mask=mask)

# config = {"BLOCK_K": 16, "BLOCK_M": 256, "BLOCK_N": 256, "GROUP_M": 8, "arch": "sm_100", "dtype": "fp16", "num_ctas": 1, "num_stages": 3, "num_warps": 4}
# arch = sm_100


// ===== COMPILED SASS (sm_100a) =====

	.target	sm_100a

	.elftype	@"ET_EXEC"


//--------------------- .note.nv.tkinfo           --------------------------
	.section	.note.nv.tkinfo,"",@"SHT_NOTE"
	.sectionflags	@"SHF_NOTE_NV_TKINFO"
	.tkinfo
        /*0018*/ 	.word	0x00000081
        /*0030*/ 	.string	""
        /*0030*/ 	.string	"ptxas-blackwell"
        /*0030*/ 	.string	"Cuda compilation tools, release 12.9, V12.9.86"
        /*0030*/ 	.string	"Build cuda_12.9.r12.9/compiler.36037853_0"
        /*0030*/ 	.string	"-v  -suppress-debug-info  -lineinfo  -arch sm_100a "



//--------------------- .note.nv.cuver            --------------------------
	.section	.note.nv.cuver,"",@"SHT_NOTE"
	.sectionflags	@"SHF_NOTE_NV_CUVER"
        /*0018*/ 	.short	0x0001
        /*001a*/ 	.short	0x0064
        /*001c*/ 	.short	0x0001
        /*001e*/ 	.short	0x0000
        /*0020*/ 	.short	0x0001
        /*0022*/ 	.short	0x0000


//--------------------- .nv.info                  --------------------------
	.section	.nv.info,"",@"SHT_CUDA_INFO"
	.align	4


	//----- nvinfo : EIATTR_REGCOUNT
	.align		4
        /*0000*/ 	.byte	0x04, 0x2f
        /*0002*/ 	.short	(.L_4 - .L_3)
	.align		4
.L_3:
        /*0004*/ 	.word	index@(matmul_kernel)
        /*0008*/ 	.word	0x000000ff


	//----- nvinfo : EIATTR_FRAME_SIZE
	.align		4
.L_4:
        /*000c*/ 	.byte	0x04, 0x11
        /*000e*/ 	.short	(.L_6 - .L_5)
	.align		4
.L_5:
        /*0010*/ 	.word	index@($__internal_2_$__cuda_sm10x_tcgen05_guardrail_trap_unallocated_columns_being_dealloced)
        /*0014*/ 	.word	0x000003d0


	//----- nvinfo : EIATTR_FRAME_SIZE
	.align		4
.L_6:
        /*0018*/ 	.byte	0x04, 0x11
        /*001a*/ 	.short	(.L_8 - .L_7)
	.align		4
.L_7:
        /*001c*/ 	.word	index@($__internal_1_$__cuda_sm10x_tcgen05_guardrail_trap_phase_invalid_during_alloc)
        /*0020*/ 	.word	0x000003d0


	//----- nvinfo : EIATTR_FRAME_SIZE
	.align		4
.L_8:
        /*0024*/ 	.byte	0x04, 0x11
        /*0026*/ 	.short	(.L_10 - .L_9)
	.align		4
.L_9:
        /*0028*/ 	.word	index@($__internal_0_$__cuda_sm10x_tcgen05_guardrail_trap_col_being_dealloced_not_returned_by_alloc)
        /*002c*/ 	.word	0x000003d0


	//----- nvinfo : EIATTR_FRAME_SIZE
	.align		4
.L_10:
        /*0030*/ 	.byte	0x04, 0x11
        /*0032*/ 	.short	(.L_12 - .L_11)
	.align		4
.L_11:
        /*0034*/ 	.word	index@(matmul_kernel)
        /*0038*/ 	.word	0x000003d0


	//----- nvinfo : EIATTR_MIN_STACK_SIZE
	.align		4
.L_12:
        /*003c*/ 	.byte	0x04, 0x12
        /*003e*/ 	.short	(.L_14 - .L_13)
	.align		4
.L_13:
        /*0040*/ 	.word	index@(matmul_kernel)
        /*0044*/ 	.word	0x000003d0
.L_14:


//--------------------- .nv.info.matmul_kernel    --------------------------
	.section	.nv.info.matmul_kernel,"",@"SHT_CUDA_INFO"
	.sectionflags	@""
	.align	4


	//----- nvinfo : EIATTR_CUDA_API_VERSION
	.align		4
        /*0000*/ 	.byte	0x04, 0x37
        /*0002*/ 	.short	(.L_16 - .L_15)
.L_15:
        /*0004*/ 	.word	0x00000081


	//----- nvinfo : EIATTR_KPARAM_INFO
	.align		4
.L_16:
        /*0008*/ 	.byte	0x04, 0x17
        /*000a*/ 	.short	(.L_18 - .L_17)
.L_17:
        /*000c*/ 	.word	0x00000000
        /*0010*/ 	.short	0x000d
        /*0012*/ 	.short	0x0048
        /*0014*/ 	.byte	0x00, 0xf4, 0x21, 0x00


	//----- nvinfo : EIATTR_KPARAM_INFO
	.align		4
.L_18:
        /*0018*/ 	.byte	0x04, 0x17
        /*001a*/ 	.short	(.L_20 - .L_19)
.L_19:
        /*001c*/ 	.word	0x00000000
        /*0020*/ 	.short	0x000c
        /*0022*/ 	.short	0x0040
        /*0024*/ 	.byte	0x00, 0xf4, 0x21, 0x00


	//----- nvinfo : EIATTR_KPARAM_INFO
	.align		4
.L_20:
        /*0028*/ 	.byte	0x04, 0x17
        /*002a*/ 	.short	(.L_22 - .L_21)
.L_21:
        /*002c*/ 	.word	0x00000000
        /*0030*/ 	.short	0x000b
        /*0032*/ 	.short	0x0038
        /*0034*/ 	.byte	0x00, 0xf0, 0x11, 0x00


	//----- nvinfo : EIATTR_KPARAM_INFO
	.align		4
.L_22:
        /*0038*/ 	.byte	0x04, 0x17
        /*003a*/ 	.short	(.L_24 - .L_23)
.L_23:
        /*003c*/ 	.word	0x00000000
        /*0040*/ 	.short	0x000a
        /*0042*/ 	.short	0x0034
        /*0044*/ 	.byte	0x00, 0xf0, 0x11, 0x00


	//----- nvinfo : EIATTR_KPARAM_INFO
	.align		4
.L_24:
        /*0048*/ 	.byte	0x04, 0x17
        /*004a*/ 	.short	(.L_26 - .L_25)
.L_25:
        /*004c*/ 	.word	0x00000000
        /*0050*/ 	.short	0x0009
        /*0052*/ 	.short	0x0030
        /*0054*/ 	.byte	0x00, 0xf0, 0x11, 0x00


	//----- nvinfo : EIATTR_KPARAM_INFO
	.align		4
.L_26:
        /*0058*/ 	.byte	0x04, 0x17
        /*005a*/ 	.short	(.L_28 - .L_27)
.L_27:
        /*005c*/ 	.word	0x00000000
        /*0060*/ 	.short	0x0008
        /*0062*/ 	.short	0x002c
        /*0064*/ 	.byte	0x00, 0xf0, 0x11, 0x00


	//----- nvinfo : EIATTR_KPARAM_INFO
	.align		4
.L_28:
        /*0068*/ 	.byte	0x04, 0x17
        /*006a*/ 	.short	(.L_30 - .L_29)
.L_29:
        /*006c*/ 	.word	0x00000000
        /*0070*/ 	.short	0x0007
        /*0072*/ 	.short	0x0028
        /*0074*/ 	.byte	0x00, 0xf0, 0x11, 0x00


	//----- nvinfo : EIATTR_KPARAM_INFO
	.align		4
.L_30:
        /*0078*/ 	.byte	0x04, 0x17
        /*007a*/ 	.short	(.L_32 - .L_31)
.L_31:
        /*007c*/ 	.word	0x00000000
        /*0080*/ 	.short	0x0006
        /*0082*/ 	.short	0x0024
        /*0084*/ 	.byte	0x00, 0xf0, 0x11, 0x00


	//----- nvinfo : EIATTR_KPARAM_INFO
	.align		4
.L_32:
        /*0088*/ 	.byte	0x04, 0x17
        /*008a*/ 	.short	(.L_34 - .L_33)
.L_33:
        /*008c*/ 	.word	0x00000000
        /*0090*/ 	.short	0x0005
        /*0092*/ 	.short	0x0020
        /*0094*/ 	.byte	0x00, 0xf0, 0x11, 0x00


	//----- nvinfo : EIATTR_KPARAM_INFO
	.align		4
.L_34:
        /*0098*/ 	.byte	0x04, 0x17
        /*009a*/ 	.short	(.L_36 - .L_35)
.L_35:
        /*009c*/ 	.word	0x00000000
        /*00a0*/ 	.short	0x0004
        /*00a2*/ 	.short	0x001c
        /*00a4*/ 	.byte	0x00, 0xf0, 0x11, 0x00


	//----- nvinfo : EIATTR_KPARAM_INFO
	.align		4
.L_36:
        /*00a8*/ 	.byte	0x04, 0x17
        /*00aa*/ 	.short	(.L_38 - .L_37)
.L_37:
        /*00ac*/ 	.word	0x00000000
        /*00b0*/ 	.short	0x0003
        /*00b2*/ 	.short	0x0018
        /*00b4*/ 	.byte	0x00, 0xf0, 0x11, 0x00


	//----- nvinfo : EIATTR_KPARAM_INFO
	.align		4
.L_38:
        /*00b8*/ 	.byte	0x04, 0x17
        /*00ba*/ 	.short	(.L_40 - .L_39)
.L_39:
        /*00bc*/ 	.word	0x00000000
        /*00c0*/ 	.short	0x0002
        /*00c2*/ 	.short	0x0010
        /*00c4*/ 	.byte	0x00, 0xf4, 0x21, 0x00


	//----- nvinfo : EIATTR_KPARAM_INFO
	.align		4
.L_40:
        /*00c8*/ 	.byte	0x04, 0x17
        /*00ca*/ 	.short	(.L_42 - .L_41)
.L_41:
        /*00cc*/ 	.word	0x00000000
        /*00d0*/ 	.short	0x0001
        /*00d2*/ 	.short	0x0008
        /*00d4*/ 	.byte	0x00, 0xf4, 0x21, 0x00


	//----- nvinfo : EIATTR_KPARAM_INFO
	.align		4
.L_42:
        /*00d8*/ 	.byte	0x04, 0x17
        /*00da*/ 	.short	(.L_44 - .L_43)
.L_43:
        /*00dc*/ 	.word	0x00000000
        /*00e0*/ 	.short	0x0000
        /*00e2*/ 	.short	0x0000
        /*00e4*/ 	.byte	0x00, 0xf4, 0x21, 0x00


	//----- nvinfo : EIATTR_AT_ENTRY_FRAGMENTS
	.align		4
.L_44:
        /*00e8*/ 	.byte	0x04, 0x4f
        /*00ea*/ 	.short	(.L_46 - .L_45)


	//   ....[0]....
.L_45:
        /*00ec*/ 	.word	0x00000004


	//----- nvinfo : EIATTR_RESERVED_SMEM_USED
	.align		4
.L_46:
        /*00f0*/ 	.byte	0x01, 0x41
	.zero		2


	//----- nvinfo : EIATTR_SPARSE_MMA_MASK
	.align		4
        /*00f4*/ 	.byte	0x03, 0x50
        /*00f6*/ 	.short	0x0000


	//----- nvinfo : EIATTR_TCGEN05_1CTA_USED
	.align		4
        /*00f8*/ 	.byte	0x01, 0x51
	.zero		2


	//----- nvinfo : EIATTR_MAXREG_COUNT
	.align		4
        /*00fc*/ 	.byte	0x03, 0x1b
        /*00fe*/ 	.short	0x00ff


	//----- nvinfo : EIATTR_NUM_BARRIERS
	.align		4
        /*0100*/ 	.byte	0x02, 0x4c
        /*0102*/ 	.byte	0x01
	.zero		1


	//----- nvinfo : EIATTR_ANNOTATIONS
	.align		4
        /*0104*/ 	.byte	0x04, 0x55
        /*0106*/ 	.short	(.L_48 - .L_47)


	//   ....[0]....
.L_47:
        /*0108*/ 	.word	0x00000001
        /*010c*/ 	.byte	0x50, 0x56, 0x00, 0x00, 0x01, 0x00, 0x00, 0x00, 0x70, 0x56, 0x00, 0x00, 0x01, 0x00, 0x00, 0x00
        /* <DEDUP_REMOVED lines=246> */
        /*107c*/ 	.byte	0x60, 0x33, 0x01, 0x00


	//----- nvinfo : EIATTR_INT_WARP_WIDE_INSTR_OFFSETS
	.align		4
.L_48:
        /*1080*/ 	.byte	0x04, 0x31
        /*1082*/ 	.short	(.L_50 - .L_49)


	//   ....[0]....
.L_49:
        /*1084*/ 	.word	0x000025f0


	//   ....[1]....
        /*1088*/ 	.word	0x00002620


	//   ....[2]....
        /*108c*/ 	.word	0x00003aa0


	//   ....[3]....
        /*1090*/ 	.word	0x00016800


	//   ....[4]....
        /*1094*/ 	.word	0x00016850


	//----- nvinfo : EIATTR_COOP_GROUP_MASK_REGIDS
	.align		4
.L_50:
        /*1098*/ 	.byte	0x04, 0x29
        /*109a*/ 	.short	(.L_52 - .L_51)


	//   ....[0]....
.L_51:
        /*109c*/ 	.word	0xffffffff


	//   ....[1]....
        /*10a0*/ 	.word	0xffffffff


	//   ....[2]....
        /*10a4*/ 	.word	0xffffffff


	//   ....[3]....
        /*10a8*/ 	.word	0xffffffff


	//----- nvinfo : EIATTR_COOP_GROUP_INSTR_OFFSETS
	.align		4
.L_52:
        /*10ac*/ 	.byte	0x04, 0x28
        /*10ae*/ 	.short	(.L_54 - .L_53)


	//   ....[0]....
.L_53:
        /*10b0*/ 	.word	0x00000080


	//   ....[1]....
        /*10b4*/ 	.word	0x00000340


	//   ....[2]....
        /*10b8*/ 	.word	0x00016690


	//   ....[3]....
        /*10bc*/ 	.word	0x00016900


	//----- nvinfo : EIATTR_VRC_CTA_INIT_COUNT
	.align		4
.L_54:
        /*10c0*/ 	.byte	0x02, 0x4a
        /*10c2*/ 	.byte	0x80
	.zero		1


	//----- nvinfo : EIATTR_MBARRIER_INSTR_OFFSETS
	.align		4
        /*10c4*/ 	.byte	0x04, 0x39
        /*10c6*/ 	.short	(.L_56 - .L_55)


	//   ....[0]....
.L_55:
        /*10c8*/ 	.word	0x000027a0
        /*10cc*/ 	.word	0x000000ff
        /*10d0*/ 	.word	0x00000000
        /*10d4*/ 	.short	0x0100
        /*10d6*/ 	.byte	0x13
	.zero		1


	//   ....[1]....
        /*10d8*/ 	.word	0x00003af0
        /*10dc*/ 	.word	0x000000ff
        /*10e0*/ 	.word	0x00008008
        /*10e4*/ 	.short	0x0100
        /*10e6*/ 	.byte	0x09
	.zero		1


	//   ....[2]....
        /*10e8*/ 	.word	0x000042d0
        /*10ec*/ 	.word	0x000000ff
        /*10f0*/ 	.word	0x00000000
        /*10f4*/ 	.short	0x010a
        /*10f6*/ 	.byte	0x13
	.zero		1


	//   ....[3]....
        /*10f8*/ 	.word	0x00005610
        /*10fc*/ 	.word	0x000000ff
        /*1100*/ 	.word	0x00000000
        /*1104*/ 	.short	0x010a
        /*1106*/ 	.byte	0x13
	.zero		1


	//   ....[4]....
        /*1108*/ 	.word	0x000056e0
        /*110c*/ 	.word	0x000000ff
        /*1110*/ 	.word	0x00008000
        /*1114*/ 	.short	0x0108
        /*1116*/ 	.byte	0x09
	.zero		1


	//   ....[5]....
        /*1118*/ 	.word	0x00005950
        /*111c*/ 	.word	0x000000ff
        /*1120*/ 	.word	0x00008008
        /*1124*/ 	.short	0x0108
        /*1126*/ 	.byte	0x09
	.zero		1


	//   ....[6]....
        /*1128*/ 	.word	0x00016920
        /*112c*/ 	.word	0x000000ff
        /*1130*/ 	.word	0x00000000
        /*1134*/ 	.short	0x010a
        /*1136*/ 	.byte	0x13
	.zero		1


	//   ....[7]....
        /*1138*/ 	.word	0x00016950
        /*113c*/ 	.word	0x000000ff
        /*1140*/ 	.word	0x00000000
        /*1144*/ 	.short	0x010a
        /*1146*/ 	.byte	0x13
	.zero		1


	//----- nvinfo : EIATTR_NUM_MBARRIERS
	.align		4
.L_56:
        /*1148*/ 	.byte	0x03, 0x38
        /*114a*/ 	.short	0x0002


	//----- nvinfo : EIATTR_EXIT_INSTR_OFFSETS
	.align		4
        /*114c*/ 	.byte	0x04, 0x1c
        /*114e*/ 	.short	(.L_58 - .L_57)


	//   ....[0]....
.L_57:
        /*1150*/ 	.word	0x00016910


	//----- nvinfo : EIATTR_REQNTID
	.align		4
.L_58:
        /*1154*/ 	.byte	0x04, 0x10
        /*1156*/ 	.short	(.L_60 - .L_59)
.L_59:
        /*1158*/ 	.word	0x00000080
        /*115c*/ 	.word	0x00000001
        /*1160*/ 	.word	0x00000001


	//----- nvinfo : EIATTR_CRS_STACK_SIZE
	.align		4
.L_60:
        /*1164*/ 	.byte	0x04, 0x1e
        /*1166*/ 	.short	(.L_62 - .L_61)
.L_61:
        /*1168*/ 	.word	0x00000000


	//----- nvinfo : EIATTR_CBANK_PARAM_SIZE
	.align		4
.L_62:
        /*116c*/ 	.byte	0x03, 0x19
        /*116e*/ 	.short	0x0050


	//----- nvinfo : EIATTR_PARAM_CBANK
	.align		4
        /*1170*/ 	.byte	0x04, 0x0a
        /*1172*/ 	.short	(.L_64 - .L_63)
	.align		4
.L_63:
        /*1174*/ 	.word	index@(.nv.constant0.matmul_kernel)
        /*1178*/ 	.short	0x0380
        /*117a*/ 	.short	0x0050


	//----- nvinfo : EIATTR_SW_WAR
	.align		4
.L_64:
        /*117c*/ 	.byte	0x04, 0x36
        /*117e*/ 	.short	(.L_66 - .L_65)
.L_65:
        /*1180*/ 	.word	0x00000008
.L_66:


//--------------------- .nv.compat                --------------------------
	.section	.nv.compat,"",@"SHT_CUDA_COMPAT_INFO"
	.align	4
        /*0000*/ 	.byte	0x02, 0x02, 0x02, 0x00, 0x02, 0x05, 0x05, 0x00, 0x02, 0x03, 0x00, 0x00, 0x02, 0x06, 0x01, 0x00


//--------------------- .nv.callgraph             --------------------------
	.section	.nv.callgraph,"",@"SHT_CUDA_CALLGRAPH"
	.align	4
	.sectionentsize	8
	.align		4
        /*0000*/ 	.word	0x00000000
	.align		4
        /*0004*/ 	.word	0xffffffff
	.align		4
        /*0008*/ 	.word	0x00000000
	.align		4
        /*000c*/ 	.word	0xfffffffe
	.align		4
        /*0010*/ 	.word	0x00000000
	.align		4
        /*0014*/ 	.word	0xfffffffd
	.align		4
        /*0018*/ 	.word	0x00000000
	.align		4
        /*001c*/ 	.word	0xfffffffc


//--------------------- .text.matmul_kernel       --------------------------
	.section	.text.matmul_kernel,"ax",@progbits
	.align	128
        .global         matmul_kernel
        .type           matmul_kernel,@function
        .size           matmul_kernel,(.L_x_20 - matmul_kernel)
        .other          matmul_kernel,@"STO_CUDA_ENTRY STV_DEFAULT"
matmul_kernel:
.text.matmul_kernel:
[----:B------:R-:W0:Y:S01]  /*0000*/  LDC R1, c[0x0][0x37c] ;  /* 0x0000df00ff017b82 */ /* 0x000e220000000800 */
[----:B------:R-:W1:Y:S01]  /*0010*/  S2R R5, SR_TID.X ;  /* 0x0000000000057919 */ /* 0x000e620000002100 */
[----:B0-----:R-:W-:Y:S01]  /*0020*/  VIADD R1, R1, 0xfffffc30 ;  /* 0xfffffc3001017836 */ /* 0x001fe20000000000 */
[----:B------:R-:W0:Y:S01]  /*0030*/  LDCU.64 UR22, c[0x0][0x358] ;  /* 0x00006b00ff1677ac */ /* 0x000e220008000a00 */
[----:B-1----:R-:W-:-:S13]  /*0040*/  ISETP.GE.U32.AND P0, PT, R5, 0x20, PT ;  /* 0x000000200500780c */ /* 0x002fda0003f06070 */
[----:B------:R-:W-:Y:S02]  /*0050*/  VOTEU.ANY UP0, P0 ;  /* 0x0000000000ff7886 */ /* 0x000fe40000000100 */
[----:B------:R-:W-:Y:S05]  /*0060*/  BRA.U UP0, `(.L_x_0) ;  /* 0x0000000100b87547 */ /* 0x000fea000b800000 */
[----:B------:R-:W1:Y:S01]  /*0070*/  S2UR UR6, SR_CgaCtaId ;  /* 0x00000000000679c3 */ /* 0x000e620000008800 */
[----:B------:R-:W-:Y:S01]  /*0080*/  NOP ;  /* 0x0000000000007918 */ /* 0x000fe20000000000 */
[----:B------:R-:W-:Y:S02]  /*0090*/  UMOV UR4, 0x40 ;  /* 0x0000004000047882 */ /* 0x000fe40000000000 */
[----:B-1----:R-:W-:-:S09]  /*00a0*/  ULEA UR4, UR6, UR4, 0x18 ;  /* 0x0000000406047291 */ /* 0x002fd2000f8ec0ff */
[----:B------:R-:W1:Y:S01]  /*00b0*/  LDS.U8 R0, [UR4] ;  /* 0x00000004ff007984 */ /* 0x000e620008000000 */
[----:B------:R-:W-:Y:S02]  /*00c0*/  UMOV UR4, 0x400 ;  /* 0x0000040000047882 */ /* 0x000fe40000000000 */
[----:B------:R-:W-:Y:S01]  /*00d0*/  ULEA UR4, UR6, UR4, 0x18 ;  /* 0x0000000406047291 */ /* 0x000fe2000f8ec0ff */
[----:B-1----:R-:W-:-:S13]  /*00e0*/  ISETP.NE.AND P0, PT, R0, RZ, PT ;  /* 0x000000ff0000720c */ /* 0x002fda0003f05270 */
[----:B------:R-:W-:Y:S05]  /*00f0*/  @P0 BRA `(.L_x_1) ;  /* 0x00000000007c0947 */ /* 0x000fea0003800000 */
[----:B------:R-:W-:-:S13]  /*0100*/  ELECT P0, URZ, PT ;  /* 0x0000000000ff782f */ /* 0x000fda0003800000 */
[----:B------:R-:W-:Y:S05]  /*0110*/  @!P0 BRA `(.L_x_2) ;  /* 0x0000000000848947 */ /* 0x000fea0003800000 */
[----:B------:R-:W-:Y:S01]  /*0120*/  UMOV UR5, 0x10 ;  /* 0x0000001000057882 */ /* 0x000fe20000000000 */
[----:B------:R-:W-:Y:S02]  /*0130*/  IMAD.MOV.U32 R4, RZ, RZ, 0x1 ;  /* 0x00000001ff047424 */ /* 0x000fe400078e00ff */
[----:B------:R-:W-:Y:S02]  /*0140*/  IMAD.MOV.U32 R7, RZ, RZ, 0xffff ;  /* 0x0000ffffff077424 */ /* 0x000fe400078e00ff */
[----:B------:R-:W-:Y:S04]  /*0150*/  DEPBAR.LE SB1, 0x36 ;  /* 0x00009d800000791a */ /* 0x000fe80000000000 */
[----:B------:R-:W1:Y:S02]  /*0160*/  UTCATOMSWS.FIND_AND_SET.ALIGN UP1, UR5, UR5 ;  /* 0x00000005000575e3 */ /* 0x000e640008020800 */
[----:B-1----:R-:W-:-:S04]  /*0170*/  PLOP3.LUT P0, PT, PT, PT, UP1, 0x80, 0x8 ;  /* 0x000000000008781c */ /* 0x002fc80003f0f018 */
[----:B------:R-:W-:-:S04]  /*0180*/  SEL R0, RZ, 0xffffffff, !P0 ;  /* 0xffffffffff007807 */ /* 0x000fc80004000000 */
[----:B------:R-:W-:Y:S01]  /*0190*/  ISETP.NE.AND P0, PT, R0, RZ, PT ;  /* 0x000000ff0000720c */ /* 0x000fe20003f05270 */
[----:B------:R-:W-:-:S12]  /*01a0*/  IMAD.U32 R0, RZ, RZ, UR5 ;  /* 0x00000005ff007e24 */ /* 0x000fd8000f8e00ff */
[----:B------:R-:W-:Y:S05]  /*01b0*/  @P0 BRA `(.L_x_3) ;  /* 0x0000000000240947 */ /* 0x000fea0003800000 */
.L_x_4:
[----:B------:R-:W-:Y:S05]  /*01c0*/  NANOSLEEP 0x64 ;  /* 0x000000640000795d */ /* 0x000fea0003800000 */
[----:B------:R-:W-:-:S05]  /*01d0*/  UMOV UR5, 0x10 ;  /* 0x0000001000057882 */ /* 0x000fca0000000000 */
[----:B------:R-:W-:Y:S04]  /*01e0*/  DEPBAR.LE SB1, 0x36 ;  /* 0x00009d800000791a */ /* 0x000fe80000000000 */
[----:B------:R-:W1:Y:S02]  /*01f0*/  UTCATOMSWS.FIND_AND_SET.ALIGN UP1, UR5, UR5 ;  /* 0x00000005000575e3 */ /* 0x000e640008020800 */
[----:B-1----:R-:W-:-:S04]  /*0200*/  PLOP3.LUT P0, PT, PT, PT, UP1, 0x80, 0x8 ;  /* 0x000000000008781c */ /* 0x002fc80003f0f018 */
[----:B------:R-:W-:-:S04]  /*0210*/  SEL R0, RZ, 0xffffffff, !P0 ;  /* 0xffffffffff007807 */ /* 0x000fc80004000000 */
[----:B------:R-:W-:Y:S01]  /*0220*/  ISETP.NE.AND P0, PT, R0, RZ, PT ;  /* 0x000000ff0000720c */ /* 0x000fe20003f05270 */
[----:B------:R-:W-:-:S12]  /*0230*/  IMAD.U32 R0, RZ, RZ, UR5 ;  /* 0x00000005ff007e24 */ /* 0x000fd8000f8e00ff */
[----:B------:R-:W-:Y:S05]  /*0240*/  @!P0 BRA `(.L_x_4) ;  /* 0xfffffffc00dc8947 */ /* 0x000fea000383ffff */
.L_x_3:
[C---:B------:R-:W-:Y:S01]  /*0250*/  VIADD R3, R0.reuse, 0x10 ;  /* 0x0000001000037836 */ /* 0x040fe20000000000 */
[----:B------:R-:W-:Y:S01]  /*0260*/  UMOV UR5, 0x50 ;  /* 0x0000005000057882 */ /* 0x000fe20000000000 */
[----:B------:R-:W-:Y:S01]  /*0270*/  SHF.L.U32 R2, R7, R0, RZ ;  /* 0x0000000007027219 */ /* 0x000fe200000006ff */
[----:B------:R-:W-:Y:S01]  /*0280*/  ULEA UR5, UR6, UR5, 0x18 ;  /* 0x0000000506057291 */ /* 0x000fe2000f8ec0ff */
[----:B------:R-:W-:Y:S01]  /*0290*/  IMAD.SHL.U32 R0, R0, 0x20, RZ ;  /* 0x0000002000007824 */ /* 0x000fe200078e00ff */
[----:B------:R-:W-:-:S04]  /*02a0*/  SHF.L.U32 R3, R4, R3, RZ ;  /* 0x0000000304037219 */ /* 0x000fc800000006ff */
[----:B------:R-:W-:-:S05]  /*02b0*/  LOP3.LUT R2, R3, R2, RZ, 0xfc, !PT ;  /* 0x0000000203027212 */ /* 0x000fca00078efcff */
[----:B------:R1:W-:Y:S04]  /*02c0*/  ATOMS.OR RZ, [UR5], R2 ;  /* 0x00000002ffff798c */ /* 0x0003e8000b000005 */
[----:B------:R1:W-:Y:S01]  /*02d0*/  STS [UR4], R0 ;  /* 0x00000000ff007988 */ /* 0x0003e20008000804 */
[----:B------:R-:W-:Y:S05]  /*02e0*/  BRA `(.L_x_2) ;  /* 0x0000000000107947 */ /* 0x000fea0003800000 */
.L_x_1:
[----:B------:R-:W-:Y:S01]  /*02f0*/  IMAD.MOV.U32 R0, RZ, RZ, -0x1 ;  /* 0xffffffffff007424 */ /* 0x000fe200078e00ff */
[----:B------:R-:W-:-:S04]  /*0300*/  MOV R2, 0x330 ;  /* 0x0000033000027802 */ /* 0x000fc80000000f00 */
[----:B------:R1:W-:Y:S03]  /*0310*/  STS [UR4], R0 ;  /* 0x00000000ff007988 */ /* 0x0003e60008000804 */
[----:B01----:R-:W-:Y:S05]  /*0320*/  CALL.REL.NOINC `($__internal_1_$__cuda_sm10x_tcgen05_guardrail_trap_phase_invalid_during_alloc) ;  /* 0x0000016400a07944 */ /* 0x003fea0003c00000 */
.L_x_2:
[----:B------:R-:W-:Y:S05]  /*0330*/  WARPSYNC.ALL ;  /* 0x0000000000007948 */ /* 0x000fea0003800000 */
[----:B------:R-:W-:Y:S01]  /*0340*/  NOP ;  /* 0x0000000000007918 */ /* 0x000fe20000000000 */
.L_x_0:
[----:B------:R-:W2:Y:S01]  /*0350*/  LDC.64 R6, c[0x0][0x398] ;  /* 0x0000e600ff067b82 */ /* 0x000ea20000000a00 */
[----:B------:R-:W3:Y:S01]  /*0360*/  S2R R9, SR_CTAID.X ;  /* 0x0000000000097919 */ /* 0x000ee20000002500 */
[----:B------:R-:W-:Y:S01]  /*0370*/  UMOV UR9, 0x400 ;  /* 0x0000040000097882 */ /* 0x000fe20000000000 */
[----:B------:R-:W-:Y:S01]  /*0380*/  SHF.R.U32.HI R159, RZ, 0x5, R5 ;  /* 0x00000005ff9f7819 */ /* 0x000fe20000011605 */
[----:B------:R-:W4:Y:S04]  /*0390*/  LDCU.128 UR12, c[0x0][0x380] ;  /* 0x00007000ff0c77ac */ /* 0x000f280008000c00 */
[----:B------:R-:W5:Y:S01]  /*03a0*/  S2UR UR4, SR_CgaCtaId ;  /* 0x00000000000479c3 */ /* 0x000f620000008800 */
[----:B------:R-:W-:Y:S01]  /*03b0*/  UMOV UR6, 0x1 ;  /* 0x0000000100067882 */ /* 0x000fe20000000000 */
[----:B-12---:R-:W-:-:S05]  /*03c0*/  VIADD R0, R7, 0xff ;  /* 0x000000ff07007836 */ /* 0x006fca0000000000 */
[----:B------:R-:W-:Y:S01]  /*03d0*/  SHF.R.S32.HI R3, RZ, 0x1f, R0 ;  /* 0x0000001fff037819 */ /* 0x000fe20000011400 */
[----:B-----5:R-:W-:-:S03]  /*03e0*/  ULEA UR9, UR4, UR9, 0x18 ;  /* 0x0000000904097291 */ /* 0x020fc6000f8ec0ff */
[----:B------:R-:W-:Y:S02]  /*03f0*/  LEA.HI R3, R3, R0, RZ, 0x8 ;  /* 0x0000000003037211 */ /* 0x000fe400078f40ff */
[----:B---3--:R-:W-:Y:S02]  /*0400*/  IABS R10, R9 ;  /* 0x00000009000a7213 */ /* 0x008fe40000000000 */
[----:B------:R-:W-:-:S05]  /*0410*/  SHF.R.S32.HI R3, RZ, 0x8, R3 ;  /* 0x00000008ff037819 */ /* 0x000fca0000011403 */
[----:B------:R-:W-:-:S05]  /*0420*/  IMAD.SHL.U32 R4, R3, 0x8, RZ ;  /* 0x0000000803047824 */ /* 0x000fca00078e00ff */
[-C--:B------:R-:W-:Y:S02]  /*0430*/  IABS R11, R4.reuse ;  /* 0x00000004000b7213 */ /* 0x080fe40000000000 */
[----:B------:R-:W-:Y:S02]  /*0440*/  IABS R12, R4 ;  /* 0x00000004000c7213 */ /* 0x000fe40000000000 */
[----:B------:R-:W1:Y:S08]  /*0450*/  I2F.RP R0, R11 ;  /* 0x0000000b00007306 */ /* 0x000e700000209400 */
[----:B-1----:R-:W1:Y:S02]  /*0460*/  MUFU.RCP R0, R0 ;  /* 0x0000000000007308 */ /* 0x002e640000001000 */
[----:B-1----:R-:W-:-:S02]  /*0470*/  VIADD R2, R0, 0xffffffe ;  /* 0x0ffffffe00027836 */ /* 0x002fc40000000000 */
[----:B------:R-:W-:-:S04]  /*0480*/  IMAD.MOV R0, RZ, RZ, -R12 ;  /* 0x000000ffff007224 */ /* 0x000fc800078e0a0c */
[----:B------:R1:W2:Y:S02]  /*0490*/  F2I.FTZ.U32.TRUNC.NTZ R3, R2 ;  /* 0x0000000200037305 */ /* 0x0002a4000021f000 */
[----:B-1----:R-:W-:Y:S02]  /*04a0*/  IMAD.MOV.U32 R2, RZ, RZ, RZ ;  /* 0x000000ffff027224 */ /* 0x002fe400078e00ff */
[----:B--2---:R-:W-:-:S04]  /*04b0*/  IMAD.MOV R8, RZ, RZ, -R3 ;  /* 0x000000ffff087224 */ /* 0x004fc800078e0a03 */
[----:B------:R-:W-:Y:S02]  /*04c0*/  IMAD R13, R8, R11, RZ ;  /* 0x0000000b080d7224 */ /* 0x000fe400078e02ff */
[----:B------:R-:W-:Y:S02]  /*04d0*/  IMAD.MOV.U32 R8, RZ, RZ, R10 ;  /* 0x000000ffff087224 */ /* 0x000fe400078e000a */
[----:B------:R-:W-:-:S06]  /*04e0*/  IMAD.HI.U32 R3, R3, R13, R2 ;  /* 0x0000000d03037227 */ /* 0x000fcc00078e0002 */
[----:B------:R-:W-:-:S04]  /*04f0*/  IMAD.HI.U32 R3, R3, R8, RZ ;  /* 0x0000000803037227 */ /* 0x000fc800078e00ff */
[----:B------:R-:W-:Y:S01]  /*0500*/  IMAD R0, R3, R0, R8 ;  /* 0x0000000003007224 */ /* 0x000fe200078e0208 */
[----:B------:R-:W-:Y:S04]  /*0510*/  BAR.SYNC.DEFER_BLOCKING 0x0 ;  /* 0x0000000000007b1d */ /* 0x000fe80000010000 */
[----:B------:R-:W-:-:S13]  /*0520*/  ISETP.GT.U32.AND P1, PT, R11, R0, PT ;  /* 0x000000000b00720c */ /* 0x000fda0003f24070 */
[----:B------:R-:W-:Y:S02]  /*0530*/  @!P1 IMAD.IADD R0, R0, 0x1, -R11 ;  /* 0x0000000100009824 */ /* 0x000fe400078e0a0b */
[----:B------:R-:W-:Y:S01]  /*0540*/  @!P1 VIADD R3, R3, 0x1 ;  /* 0x0000000103039836 */ /* 0x000fe20000000000 */
[----:B------:R-:W-:Y:S02]  /*0550*/  ISETP.NE.AND P1, PT, R4, RZ, PT ;  /* 0x000000ff0400720c */ /* 0x000fe40003f25270 */
[----:B------:R-:W-:Y:S02]  /*0560*/  ISETP.GE.U32.AND P0, PT, R0, R11, PT ;  /* 0x0000000b0000720c */ /* 0x000fe40003f06070 */
[----:B------:R-:W-:-:S04]  /*0570*/  LOP3.LUT R0, R9, R4, RZ, 0x3c, !PT ;  /* 0x0000000409007212 */ /* 0x000fc800078e3cff */
[----:B------:R-:W-:Y:S01]  /*0580*/  ISETP.GE.AND P2, PT, R0, RZ, PT ;  /* 0x000000ff0000720c */ /* 0x000fe20003f46270 */
[----:B------:R-:W-:-:S06]  /*0590*/  VIADD R0, R6, 0xff ;  /* 0x000000ff06007836 */ /* 0x000fcc0000000000 */
[----:B------:R-:W-:-:S04]  /*05a0*/  @P0 VIADD R3, R3, 0x1 ;  /* 0x0000000103030836 */ /* 0x000fc80000000000 */
[----:B------:R-:W-:Y:S01]  /*05b0*/  IMAD.MOV.U32 R2, RZ, RZ, R3 ;  /* 0x000000ffff027224 */ /* 0x000fe200078e0003 */
[----:B------:R-:W-:-:S03]  /*05c0*/  SHF.R.S32.HI R3, RZ, 0x1f, R0 ;  /* 0x0000001fff037819 */ /* 0x000fc60000011400 */
[----:B------:R-:W-:Y:S01]  /*05d0*/  @!P2 IMAD.MOV R2, RZ, RZ, -R2 ;  /* 0x000000ffff02a224 */ /* 0x000fe200078e0a02 */
[----:B------:R-:W-:Y:S02]  /*05e0*/  @!P1 LOP3.LUT R2, RZ, R4, RZ, 0x33, !PT ;  /* 0x00000004ff029212 */ /* 0x000fe400078e33ff */
[----:B------:R-:W-:-:S03]  /*05f0*/  LEA.HI R3, R3, R0, RZ, 0x8 ;  /* 0x0000000003037211 */ /* 0x000fc600078f40ff */
[----:B------:R-:W-:Y:S02]  /*0600*/  IMAD.SHL.U32 R14, R2, 0x8, RZ ;  /* 0x00000008020e7824 */ /* 0x000fe400078e00ff */
[----:B------:R-:W-:-:S03]  /*0610*/  IMAD.MOV R2, RZ, RZ, -R2 ;  /* 0x000000ffff027224 */ /* 0x000fc600078e0a02 */
[----:B------:R-:W-:Y:S01]  /*0620*/  LEA.HI.SX32 R3, R3, -R14, 0x18 ;  /* 0x8000000e03037211 */ /* 0x000fe200078fc2ff */
[----:B------:R-:W-:-:S03]  /*0630*/  IMAD R19, R4, R2, R9 ;  /* 0x0000000204137224 */ /* 0x000fc600078e0209 */
[----:B------:R-:W-:Y:S02]  /*0640*/  VIMNMX R16, PT, PT, R3, 0x8, PT ;  /* 0x0000000803107848 */ /* 0x000fe40003fe0100 */
[----:B------:R-:W-:Y:S02]  /*0650*/  IABS R13, R19 ;  /* 0x00000013000d7213 */ /* 0x000fe40000000000 */
[-C--:B------:R-:W-:Y:S02]  /*0660*/  IABS R11, R16.reuse ;  /* 0x00000010000b7213 */ /* 0x080fe40000000000 */
[----:B------:R-:W-:Y:S02]  /*0670*/  IABS R4, R16 ;  /* 0x0000001000047213 */ /* 0x000fe40000000000 */
[----:B------:R-:W1:Y:S08]  /*0680*/  I2F.RP R0, R11 ;  /* 0x0000000b00007306 */ /* 0x000e700000209400 */
[----:B-1----:R-:W1:Y:S02]  /*0690*/  MUFU.RCP R0, R0 ;  /* 0x0000000000007308 */ /* 0x002e640000001000 */
[----:B-1----:R-:W-:-:S02]  /*06a0*/  VIADD R3, R0, 0xffffffe ;  /* 0x0ffffffe00037836 */ /* 0x002fc40000000000 */
[----:B------:R-:W-:Y:S01]  /*06b0*/  IMAD.MOV R0, RZ, RZ, -R4 ;  /* 0x000000ffff007224 */ /* 0x000fe200078e0a04 */
[----:B------:R-:W-:-:S03]  /*06c0*/  IABS R4, R7 ;  /* 0x0000000700047213 */ /* 0x000fc60000000000 */
[----:B------:R-:W1:Y:S02]  /*06d0*/  F2I.FTZ.U32.TRUNC.NTZ R3, R3 ;  /* 0x0000000300037305 */ /* 0x000e64000021f000 */
[----:B-1----:R-:W-:-:S04]  /*06e0*/  IMAD.MOV R8, RZ, RZ, -R3 ;  /* 0x000000ffff087224 */ /* 0x002fc800078e0a03 */
[----:B------:R-:W-:Y:S01]  /*06f0*/  IMAD.MOV.U32 R2, RZ, RZ, R8 ;  /* 0x000000ffff027224 */ /* 0x000fe200078e0008 */
[----:B------:R-:W-:-:S03]  /*0700*/  IABS R8, R6 ;  /* 0x0000000600087213 */ /* 0x000fc60000000000 */
[----:B------:R-:W-:Y:S02]  /*0710*/  IMAD R9, R2, R11, RZ ;  /* 0x0000000b02097224 */ /* 0x000fe400078e02ff */
[----:B------:R-:W-:-:S04]  /*0720*/  IMAD.MOV.U32 R2, RZ, RZ, RZ ;  /* 0x000000ffff027224 */ /* 0x000fc800078e00ff */
[----:B------:R-:W-:Y:S02]  /*0730*/  IMAD.HI.U32 R2, R3, R9, R2 ;  /* 0x0000000903027227 */ /* 0x000fe400078e0002 */
[----:B------:R-:W1:Y:S04]  /*0740*/  I2F.RP R9, R4 ;  /* 0x0000000400097306 */ /* 0x000e680000209400 */
[----:B------:R-:W-:-:S04]  /*0750*/  IMAD.HI.U32 R2, R2, R13, RZ ;  /* 0x0000000d02027227 */ /* 0x000fc800078e00ff */
[----:B------:R-:W-:Y:S01]  /*0760*/  IMAD R0, R2, R0, R13 ;  /* 0x0000000002007224 */ /* 0x000fe200078e020d */
[----:B------:R-:W2:Y:S04]  /*0770*/  I2F.RP R3, R8 ;  /* 0x0000000800037306 */ /* 0x000ea80000209400 */
[----:B------:R-:W-:-:S04]  /*0780*/  ISETP.GT.U32.AND P1, PT, R11, R0, PT ;  /* 0x000000000b00720c */ /* 0x000fc80003f24070 */
[----:B-1----:R-:W1:Y:S08]  /*0790*/  MUFU.RCP R9, R9 ;  /* 0x0000000900097308 */ /* 0x002e700000001000 */
[----:B--2---:R-:W2:Y:S01]  /*07a0*/  MUFU.RCP R3, R3 ;  /* 0x0000000300037308 */ /* 0x004ea20000001000 */
[----:B------:R-:W-:Y:S02]  /*07b0*/  @!P1 IMAD.IADD R0, R0, 0x1, -R11 ;  /* 0x0000000100009824 */ /* 0x000fe400078e0a0b */
[----:B------:R-:W-:Y:S01]  /*07c0*/  @!P1 VIADD R2, R2, 0x1 ;  /* 0x0000000102029836 */ /* 0x000fe20000000000 */
[----:B------:R-:W-:-:S02]  /*07d0*/  ISETP.NE.AND P1, PT, R16, RZ, PT ;  /* 0x000000ff1000720c */ /* 0x000fc40003f25270 */
[----:B------:R-:W-:Y:S02]  /*07e0*/  ISETP.GE.U32.AND P0, PT, R0, R11, PT ;  /* 0x0000000b0000720c */ /* 0x000fe40003f06070 */
[----:B------:R-:W-:Y:S01]  /*07f0*/  LOP3.LUT R0, R19, R16, RZ, 0x3c, !PT ;  /* 0x0000001013007212 */ /* 0x000fe200078e3cff */
[----:B-1----:R-:W-:Y:S01]  /*0800*/  VIADD R10, R9, 0xffffffe ;  /* 0x0ffffffe090a7836 */ /* 0x002fe20000000000 */
[----:B------:R-:W-:Y:S02]  /*0810*/  SHF.R.U32.HI R9, RZ, 0x4, R5 ;  /* 0x00000004ff097819 */ /* 0x000fe40000011605 */
[----:B------:R-:W-:Y:S01]  /*0820*/  ISETP.GE.AND P2, PT, R0, RZ, PT ;  /* 0x000000ff0000720c */ /* 0x000fe20003f46270 */
[----:B------:R1:W3:Y:S01]  /*0830*/  F2I.FTZ.U32.TRUNC.NTZ R11, R10 ;  /* 0x0000000a000b7305 */ /* 0x0002e2000021f000 */
[----:B------:R-:W-:-:S05]  /*0840*/  SGXT.U32 R9, R9, 0x3 ;  /* 0x000000030909781a */ /* 0x000fca0000000000 */
[----:B------:R-:W-:Y:S02]  /*0850*/  @P0 VIADD R2, R2, 0x1 ;  /* 0x0000000102020836 */ /* 0x000fe40000000000 */
[----:B-1----:R-:W-:Y:S02]  /*0860*/  IMAD.MOV.U32 R10, RZ, RZ, RZ ;  /* 0x000000ffff0a7224 */ /* 0x002fe400078e00ff */
[----:B------:R-:W-:Y:S02]  /*0870*/  IMAD.MOV.U32 R18, RZ, RZ, R2 ;  /* 0x000000ffff127224 */ /* 0x000fe400078e0002 */
[----:B--2---:R-:W-:Y:S02]  /*0880*/  VIADD R2, R3, 0xffffffe ;  /* 0x0ffffffe03027836 */ /* 0x004fe40000000000 */
[----:B------:R-:W-:Y:S01]  /*0890*/  @!P2 IMAD.MOV R18, RZ, RZ, -R18 ;  /* 0x000000ffff12a224 */ /* 0x000fe200078e0a12 */
[----:B------:R-:W-:Y:S01]  /*08a0*/  @!P1 LOP3.LUT R18, RZ, R16, RZ, 0x33, !PT ;  /* 0x00000010ff129212 */ /* 0x000fe200078e33ff */
[----:B------:R1:W2:Y:S01]  /*08b0*/  F2I.FTZ.U32.TRUNC.NTZ R3, R2 ;  /* 0x0000000200037305 */ /* 0x0002a2000021f000 */
[----:B---3--:R-:W-:-:S03]  /*08c0*/  IMAD.MOV R13, RZ, RZ, -R11 ;  /* 0x000000ffff0d7224 */ /* 0x008fc600078e0a0b */
[----:B------:R-:W-:Y:S02]  /*08d0*/  IMAD.SHL.U32 R0, R18, 0x100, RZ ;  /* 0x0000010012007824 */ /* 0x000fe400078e00ff */
[----:B------:R-:W-:-:S03]  /*08e0*/  IMAD R13, R13, R4, RZ ;  /* 0x000000040d0d7224 */ /* 0x000fc600078e02ff */
[----:B------:R-:W-:Y:S01]  /*08f0*/  LOP3.LUT R9, R0, R9, RZ, 0xfc, !PT ;  /* 0x0000000900097212 */ /* 0x000fe200078efcff */
[----:B------:R-:W-:-:S03]  /*0900*/  IMAD.HI.U32 R12, R11, R13, R10 ;  /* 0x0000000d0b0c7227 */ /* 0x000fc600078e000a */
[C---:B------:R-:W-:Y:S01]  /*0910*/  LOP3.LUT R20, R9.reuse, 0x8, RZ, 0xfc, !PT ;  /* 0x0000000809147812 */ /* 0x040fe200078efcff */
[----:B-1----:R-:W-:Y:S01]  /*0920*/  IMAD.MOV.U32 R2, RZ, RZ, RZ ;  /* 0x000000ffff027224 */ /* 0x002fe200078e00ff */
[C---:B------:R-:W-:Y:S01]  /*0930*/  LOP3.LUT R21, R9.reuse, 0x10, RZ, 0xfc, !PT ;  /* 0x0000001009157812 */ /* 0x040fe200078efcff */
[----:B--2---:R-:W-:Y:S01]  /*0940*/  IMAD.MOV R17, RZ, RZ, -R3 ;  /* 0x000000ffff117224 */ /* 0x004fe200078e0a03 */
[----:B------:R-:W-:Y:S02]  /*0950*/  IABS R15, R20 ;  /* 0x00000014000f7213 */ /* 0x000fe40000000000 */
[----:B------:R-:W-:Y:S01]  /*0960*/  LOP3.LUT R22, R9, 0x18, RZ, 0xfc, !PT ;  /* 0x0000001809167812 */ /* 0x000fe200078efcff */
[----:B------:R-:W-:Y:S01]  /*0970*/  IMAD R13, R17, R8, RZ ;  /* 0x00000008110d7224 */ /* 0x000fe200078e02ff */
[----:B------:R-:W-:Y:S01]  /*0980*/  IABS R17, R21 ;  /* 0x0000001500117213 */ /* 0x000fe20000000000 */
[----:B------:R-:W-:Y:S01]  /*0990*/  IMAD.HI.U32 R11, R12, R15, RZ ;  /* 0x0000000f0c0b7227 */ /* 0x000fe200078e00ff */
[----:B------:R-:W-:-:S02]  /*09a0*/  LOP3.LUT R24, R9, 0x20, RZ, 0xfc, !PT ;  /* 0x0000002009187812 */ /* 0x000fc400078efcff */
[----:B------:R-:W-:Y:S01]  /*09b0*/  ISETP.GE.AND P6, PT, R20, RZ, PT ;  /* 0x000000ff1400720c */ /* 0x000fe20003fc6270 */
[----:B------:R-:W-:Y:S01]  /*09c0*/  IMAD.HI.U32 R10, R3, R13, R2 ;  /* 0x0000000d030a7227 */ /* 0x000fe200078e0002 */
[----:B------:R-:W-:Y:S02]  /*09d0*/  IABS R13, R22 ;  /* 0x00000016000d7213 */ /* 0x000fe40000000000 */
[----:B------:R-:W-:Y:S01]  /*09e0*/  IABS R23, R24 ;  /* 0x0000001800177213 */ /* 0x000fe20000000000 */
[----:B------:R-:W-:Y:S01]  /*09f0*/  IMAD.MOV R3, RZ, RZ, -R11 ;  /* 0x000000ffff037224 */ /* 0x000fe200078e0a0b */
[----:B------:R-:W-:Y:S01]  /*0a00*/  ISETP.GE.AND P5, PT, R21, RZ, PT ;  /* 0x000000ff1500720c */ /* 0x000fe20003fa6270 */
[----:B------:R-:W-:Y:S01]  /*0a10*/  IMAD.HI.U32 R2, R12, R17, RZ ;  /* 0x000000110c027227 */ /* 0x000fe200078e00ff */
[----:B------:R-:W-:Y:S02]  /*0a20*/  ISETP.GE.AND P2, PT, R22, RZ, PT ;  /* 0x000000ff1600720c */ /* 0x000fe40003f46270 */
[C---:B------:R-:W-:Y:S01]  /*0a30*/  LOP3.LUT R22, R9.reuse, 0x60, RZ, 0xfc, !PT ;  /* 0x0000006009167812 */ /* 0x040fe200078efcff */
[----:B------:R-:W-:Y:S01]  /*0a40*/  IMAD.MOV R11, RZ, RZ, -R18 ;  /* 0x000000ffff0b7224 */ /* 0x000fe200078e0a12 */
[C---:B------:R-:W-:Y:S01]  /*0a50*/  LOP3.LUT R18, R9.reuse, 0x30, RZ, 0xfc, !PT ;  /* 0x0000003009127812 */ /* 0x040fe200078efcff */
[C---:B------:R-:W-:Y:S01]  /*0a60*/  IMAD R3, R4.reuse, R3, R15 ;  /* 0x0000000304037224 */ /* 0x040fe200078e020f */
[----:B------:R-:W-:Y:S01]  /*0a70*/  IABS R39, R22 ;  /* 0x0000001600277213 */ /* 0x000fe20000000000 */
[----:B------:R-:W-:Y:S01]  /*0a80*/  IMAD.MOV.U32 R15, RZ, RZ, R13 ;  /* 0x000000ffff0f7224 */ /* 0x000fe200078e000d */
[----:B------:R-:W-:Y:S01]  /*0a90*/  IABS R21, R18 ;  /* 0x0000001200157213 */ /* 0x000fe20000000000 */
[----:B------:R-:W-:Y:S01]  /*0aa0*/  IMAD.MOV R13, RZ, RZ, -R2 ;  /* 0x000000ffff0d7224 */ /* 0x000fe200078e0a02 */
[----:B------:R-:W-:Y:S01]  /*0ab0*/  ISETP.GT.U32.AND P0, PT, R4, R3, PT ;  /* 0x000000030400720c */ /* 0x000fe20003f04070 */
[----:B------:R-:W-:Y:S01]  /*0ac0*/  IMAD R2, R16, R11, R19 ;  /* 0x0000000b10027224 */ /* 0x000fe200078e0213 */
[C---:B------:R-:W-:Y:S01]  /*0ad0*/  LOP3.LUT R16, R9.reuse, 0x28, RZ, 0xfc, !PT ;  /* 0x0000002809107812 */ /* 0x040fe200078efcff */
[----:B------:R-:W-:Y:S01]  /*0ae0*/  IMAD R13, R4, R13, R17 ;  /* 0x0000000d040d7224 */ /* 0x000fe200078e0211 */
[----:B------:R-:W-:Y:S01]  /*0af0*/  LOP3.LUT R26, R9, 0x70, RZ, 0xfc, !PT ;  /* 0x00000070091a7812 */ /* 0x000fe200078efcff */
[----:B------:R-:W-:Y:S01]  /*0b00*/  IMAD.IADD R2, R14, 0x1, R2 ;  /* 0x000000010e027824 */ /* 0x000fe200078e0202 */
[----:B------:R-:W-:Y:S01]  /*0b10*/  IABS R25, R16 ;  /* 0x0000001000197213 */ /* 0x000fe20000000000 */
[----:B------:R-:W-:Y:S01]  /*0b20*/  IMAD.HI.U32 R14, R12, R23, RZ ;  /* 0x000000170c0e7227 */ /* 0x000fe200078e00ff */
[----:B------:R-:W-:-:S02]  /*0b30*/  ISETP.GT.U32.AND P1, PT, R4, R13, PT ;  /* 0x0000000d0400720c */ /* 0x000fc40003f24070 */
[----:B------:R-:W-:Y:S01]  /*0b40*/  LOP3.LUT R30, R9, 0x80, RZ, 0xfc, !PT ;  /* 0x00000080091e7812 */ /* 0x000fe200078efcff */
[----:B------:R-:W-:Y:S01]  /*0b50*/  IMAD.MOV R14, RZ, RZ, -R14 ;  /* 0x000000ffff0e7224 */ /* 0x000fe200078e0a0e */
[----:B------:R-:W-:Y:S01]  /*0b60*/  IABS R43, R26 ;  /* 0x0000001a002b7213 */ /* 0x000fe20000000000 */
[----:B------:R-:W-:Y:S01]  /*0b70*/  IMAD.HI.U32 R11, R12, R15, RZ ;  /* 0x0000000f0c0b7227 */ /* 0x000fe200078e00ff */
[----:B------:R-:W-:-:S03]  /*0b80*/  IABS R47, R30 ;  /* 0x0000001e002f7213 */ /* 0x000fc60000000000 */
[C---:B------:R-:W-:Y:S02]  /*0b90*/  IMAD R23, R4.reuse, R14, R23 ;  /* 0x0000000e04177224 */ /* 0x040fe400078e0217 */
[--C-:B------:R-:W-:Y:S02]  /*0ba0*/  @!P0 IMAD.IADD R3, R3, 0x1, -R4.reuse ;  /* 0x0000000103038824 */ /* 0x100fe400078e0a04 */
[----:B------:R-:W-:Y:S01]  /*0bb0*/  IMAD.MOV R11, RZ, RZ, -R11 ;  /* 0x000000ffff0b7224 */ /* 0x000fe200078e0a0b */
[C---:B------:R-:W-:Y:S01]  /*0bc0*/  ISETP.GT.U32.AND P4, PT, R4.reuse, R23, PT ;  /* 0x000000170400720c */ /* 0x040fe20003f84070 */
[----:B------:R-:W-:Y:S01]  /*0bd0*/  @!P1 IMAD.IADD R13, R13, 0x1, -R4 ;  /* 0x000000010d0d9824 */ /* 0x000fe200078e0a04 */
[C---:B------:R-:W-:Y:S01]  /*0be0*/  ISETP.GT.U32.AND P3, PT, R4.reuse, R3, PT ;  /* 0x000000030400720c */ /* 0x040fe20003f64070 */
[----:B------:R-:W-:Y:S01]  /*0bf0*/  IMAD R15, R4, R11, R15 ;  /* 0x0000000b040f7224 */ /* 0x000fe200078e020f */
[----:B------:R-:W-:Y:S01]  /*0c00*/  LEA.HI R11, R5, R0, RZ, 0x1c ;  /* 0x00000000050b7211 */ /* 0x000fe200078fe0ff */
[----:B------:R-:W-:Y:S01]  /*0c10*/  IMAD.HI.U32 R14, R12, R25, RZ ;  /* 0x000000190c0e7227 */ /* 0x000fe200078e00ff */
[----:B------:R-:W-:-:S02]  /*0c20*/  ISETP.GT.U32.AND P1, PT, R4, R13, PT ;  /* 0x0000000d0400720c */ /* 0x000fc40003f24070 */
[----:B------:R-:W-:Y:S01]  /*0c30*/  ISETP.GT.U32.AND P0, PT, R4, R15, PT ;  /* 0x0000000f0400720c */ /* 0x000fe20003f04070 */
[----:B------:R-:W-:Y:S02]  /*0c40*/  VIADD R20, R11, 0x38 ;  /* 0x000000380b147836 */ /* 0x000fe40000000000 */
[----:B------:R-:W-:Y:S02]  /*0c50*/  IMAD.MOV R14, RZ, RZ, -R14 ;  /* 0x000000ffff0e7224 */ /* 0x000fe400078e0a0e */
[--C-:B------:R-:W-:Y:S01]  /*0c60*/  @!P4 IMAD.IADD R23, R23, 0x1, -R4.reuse ;  /* 0x000000011717c824 */ /* 0x100fe200078e0a04 */
[----:B------:R-:W-:Y:S01]  /*0c70*/  IABS R27, R20 ;  /* 0x00000014001b7213 */ /* 0x000fe20000000000 */
[----:B------:R-:W-:Y:S01]  /*0c80*/  @!P3 IMAD.IADD R3, R3, 0x1, -R4 ;  /* 0x000000010303b824 */ /* 0x000fe200078e0a04 */
[----:B------:R-:W-:Y:S01]  /*0c90*/  ISETP.GE.AND P3, PT, R24, RZ, PT ;  /* 0x000000ff1800720c */ /* 0x000fe20003f66270 */
[C---:B------:R-:W-:Y:S01]  /*0ca0*/  IMAD R25, R4.reuse, R14, R25 ;  /* 0x0000000e04197224 */ /* 0x040fe200078e0219 */
[----:B------:R-:W-:Y:S01]  /*0cb0*/  ISETP.GT.U32.AND P4, PT, R4, R23, PT ;  /* 0x000000170400720c */ /* 0x000fe20003f84070 */
[----:B------:R-:W-:Y:S01]  /*0cc0*/  IMAD.HI.U32 R14, R12, R21, RZ ;  /* 0x000000150c0e7227 */ /* 0x000fe200078e00ff */
[----:B------:R-:W-:-:S03]  /*0cd0*/  LOP3.LUT R24, R9, 0x68, RZ, 0xfc, !PT ;  /* 0x0000006809187812 */ /* 0x000fc600078efcff */
[--C-:B------:R-:W-:Y:S01]  /*0ce0*/  @!P1 IMAD.IADD R13, R13, 0x1, -R4.reuse ;  /* 0x000000010d0d9824 */ /* 0x100fe200078e0a04 */
[----:B------:R-:W-:Y:S01]  /*0cf0*/  ISETP.GT.U32.AND P1, PT, R4, R25, PT ;  /* 0x000000190400720c */ /* 0x000fe20003f24070 */
[----:B------:R-:W-:Y:S01]  /*0d00*/  IMAD.MOV.U32 R17, RZ, RZ, R3 ;  /* 0x000000ffff117224 */ /* 0x000fe200078e0003 */
[----:B------:R-:W-:Y:S01]  /*0d10*/  IABS R41, R24 ;  /* 0x0000001800297213 */ /* 0x000fe20000000000 */
[----:B------:R-:W-:Y:S02]  /*0d20*/  @!P0 IMAD.IADD R15, R15, 0x1, -R4 ;  /* 0x000000010f0f8824 */ /* 0x000fe400078e0a04 */
[----:B------:R-:W-:-:S03]  /*0d30*/  IMAD.HI.U32 R3, R12, R27, RZ ;  /* 0x0000001b0c037227 */ /* 0x000fc600078e00ff */
[C---:B------:R-:W-:Y:S01]  /*0d40*/  ISETP.GT.U32.AND P0, PT, R4.reuse, R15, PT ;  /* 0x0000000f0400720c */ /* 0x040fe20003f04070 */
[----:B------:R-:W-:Y:S02]  /*0d50*/  IMAD.MOV R14, RZ, RZ, -R14 ;  /* 0x000000ffff0e7224 */ /* 0x000fe400078e0a0e */
[----:B------:R-:W-:Y:S02]  /*0d60*/  IMAD.MOV.U32 R19, RZ, RZ, R13 ;  /* 0x000000ffff137224 */ /* 0x000fe400078e000d */
[----:B------:R-:W-:Y:S02]  /*0d70*/  IMAD.MOV R13, RZ, RZ, -R3 ;  /* 0x000000ffff0d7224 */ /* 0x000fe400078e0a03 */
[C---:B------:R-:W-:Y:S01]  /*0d80*/  IMAD R3, R4.reuse, R14, R21 ;  /* 0x0000000e04037224 */ /* 0x040fe200078e0215 */
[----:B------:R-:W-:Y:S01]  /*0d90*/  LOP3.LUT R14, R9, 0x40, RZ, 0xfc, !PT ;  /* 0x00000040090e7812 */ /* 0x000fe200078efcff */
[--C-:B------:R-:W-:Y:S02]  /*0da0*/  @!P4 IMAD.IADD R23, R23, 0x1, -R4.reuse ;  /* 0x000000011717c824 */ /* 0x100fe400078e0a04 */
[--C-:B------:R-:W-:Y:S01]  /*0db0*/  @!P1 IMAD.IADD R25, R25, 0x1, -R4.reuse ;  /* 0x0000000119199824 */ /* 0x100fe200078e0a04 */
[----:B------:R-:W-:Y:S01]  /*0dc0*/  ISETP.GT.U32.AND P4, PT, R4, R3, PT ;  /* 0x000000030400720c */ /* 0x000fe20003f84070 */
[--C-:B------:R-:W-:Y:S01]  /*0dd0*/  @!P0 IMAD.IADD R15, R15, 0x1, -R4.reuse ;  /* 0x000000010f0f8824 */ /* 0x100fe200078e0a04 */
[----:B------:R-:W-:Y:S01]  /*0de0*/  ISETP.GE.AND P0, PT, R20, RZ, PT ;  /* 0x000000ff1400720c */ /* 0x000fe20003f06270 */
[C---:B------:R-:W-:Y:S01]  /*0df0*/  IMAD R13, R4.reuse, R13, R27 ;  /* 0x0000000d040d7224 */ /* 0x040fe200078e021b */
[----:B------:R-:W-:Y:S01]  /*0e00*/  IABS R27, R14 ;  /* 0x0000000e001b7213 */ /* 0x000fe20000000000 */
[----:B------:R-:W-:Y:S01]  /*0e10*/  IMAD.MOV.U32 R21, RZ, RZ, R15 ;  /* 0x000000ffff157224 */ /* 0x000fe200078e000f */
[----:B------:R-:W-:Y:S01]  /*0e20*/  LOP3.LUT R15, R9, 0x48, RZ, 0xfc, !PT ;  /* 0x00000048090f7812 */ /* 0x000fe200078efcff */
[----:B------:R-:W-:Y:S01]  /*0e30*/  @!P3 IMAD.MOV R23, RZ, RZ, -R23 ;  /* 0x000000ffff17b224 */ /* 0x000fe200078e0a17 */
[----:B------:R-:W-:Y:S01]  /*0e40*/  ISETP.GT.U32.AND P1, PT, R4, R25, PT ;  /* 0x000000190400720c */ /* 0x000fe20003f24070 */
[----:B------:R-:W-:Y:S01]  /*0e50*/  @!P2 IMAD.MOV R21, RZ, RZ, -R21 ;  /* 0x000000ffff15a224 */ /* 0x000fe200078e0a15 */
[----:B------:R-:W-:Y:S01]  /*0e60*/  IABS R33, R15 ;  /* 0x0000000f00217213 */ /* 0x000fe20000000000 */
[----:B------:R-:W-:Y:S01]  /*0e70*/  @!P6 IMAD.MOV R17, RZ, RZ, -R17 ;  /* 0x000000ffff11e224 */ /* 0x000fe200078e0a11 */
[----:B------:R-:W-:Y:S01]  /*0e80*/  ISETP.GE.AND P2, PT, R14, RZ, PT ;  /* 0x000000ff0e00720c */ /* 0x000fe20003f46270 */
[----:B------:R-:W-:Y:S01]  /*0e90*/  @!P4 IMAD.IADD R3, R3, 0x1, -R4 ;  /* 0x000000010303c824 */ /* 0x000fe200078e0a04 */
[----:B------:R-:W-:Y:S01]  /*0ea0*/  ISETP.GE.AND P3, PT, R15, RZ, PT ;  /* 0x000000ff0f00720c */ /* 0x000fe20003f66270 */
[----:B------:R-:W-:Y:S01]  /*0eb0*/  IMAD.HI.U32 R14, R12, R27, RZ ;  /* 0x0000001b0c0e7227 */ /* 0x000fe200078e00ff */
[----:B------:R-:W-:-:S02]  /*0ec0*/  ISETP.GE.AND P6, PT, R16, RZ, PT ;  /* 0x000000ff1000720c */ /* 0x000fc40003fc6270 */
[----:B------:R-:W-:Y:S01]  /*0ed0*/  ISETP.GT.U32.AND P4, PT, R4, R3, PT ;  /* 0x000000030400720c */ /* 0x000fe20003f84070 */
[----:B------:R-:W-:Y:S01]  /*0ee0*/  IMAD.HI.U32 R15, R12, R33, RZ ;  /* 0x000000210c0f7227 */ /* 0x000fe200078e00ff */
[----:B------:R-:W-:-:S03]  /*0ef0*/  LOP3.LUT R20, R9, 0x58, RZ, 0xfc, !PT ;  /* 0x0000005809147812 */ /* 0x000fc600078efcff */
[----:B------:R-:W-:Y:S01]  /*0f00*/  IMAD.MOV R14, RZ, RZ, -R14 ;  /* 0x000000ffff0e7224 */ /* 0x000fe200078e0a0e */
[----:B------:R-:W-:Y:S01]  /*0f10*/  IABS R37, R20 ;  /* 0x0000001400257213 */ /* 0x000fe20000000000 */
[----:B------:R-:W-:Y:S02]  /*0f20*/  IMAD.MOV R16, RZ, RZ, -R15 ;  /* 0x000000ffff107224 */ /* 0x000fe400078e0a0f */
[C---:B------:R-:W-:Y:S02]  /*0f30*/  IMAD R15, R4.reuse, R14, R27 ;  /* 0x0000000e040f7224 */ /* 0x040fe400078e021b */
[--C-:B------:R-:W-:Y:S01]  /*0f40*/  @!P1 IMAD.IADD R25, R25, 0x1, -R4.reuse ;  /* 0x0000000119199824 */ /* 0x100fe200078e0a04 */
[C---:B------:R-:W-:Y:S01]  /*0f50*/  ISETP.GT.U32.AND P1, PT, R4.reuse, R13, PT ;  /* 0x0000000d0400720c */ /* 0x040fe20003f24070 */
[C---:B------:R-:W-:Y:S02]  /*0f60*/  IMAD R33, R4.reuse, R16, R33 ;  /* 0x0000001004217224 */ /* 0x040fe400078e0221 */
[----:B------:R-:W-:Y:S01]  /*0f70*/  @!P4 IMAD.IADD R3, R3, 0x1, -R4 ;  /* 0x000000010303c824 */ /* 0x000fe200078e0a04 */
[C---:B------:R-:W-:Y:S01]  /*0f80*/  ISETP.GT.U32.AND P4, PT, R4.reuse, R15, PT ;  /* 0x0000000f0400720c */ /* 0x040fe20003f84070 */
[----:B------:R-:W-:Y:S01]  /*0f90*/  @!P6 IMAD.MOV R25, RZ, RZ, -R25 ;  /* 0x000000ffff19e224 */ /* 0x000fe200078e0a19 */
[----:B------:R-:W-:Y:S01]  /*0fa0*/  ISETP.GT.U32.AND P6, PT, R4, R33, PT ;  /* 0x000000210400720c */ /* 0x000fe20003fc4070 */
[----:B------:R-:W-:Y:S01]  /*0fb0*/  @!P5 IMAD.MOV R19, RZ, RZ, -R19 ;  /* 0x000000ffff13d224 */ /* 0x000fe200078e0a13 */
[----:B------:R-:W-:Y:S01]  /*0fc0*/  ISETP.GE.AND P5, PT, R18, RZ, PT ;  /* 0x000000ff1200720c */ /* 0x000fe20003fa6270 */
[----:B------:R-:W-:Y:S01]  /*0fd0*/  IMAD.HI.U32 R16, R12, R37, RZ ;  /* 0x000000250c107227 */ /* 0x000fe200078e00ff */
[----:B------:R-:W-:-:S03]  /*0fe0*/  LOP3.LUT R18, R9, 0x50, RZ, 0xfc, !PT ;  /* 0x0000005009127812 */ /* 0x000fc600078efcff */
[--C-:B------:R-:W-:Y:S01]  /*0ff0*/  @!P1 IMAD.IADD R13, R13, 0x1, -R4.reuse ;  /* 0x000000010d0d9824 */ /* 0x100fe200078e0a04 */
[----:B------:R-:W-:Y:S01]  /*1000*/  IABS R29, R18 ;  /* 0x00000012001d7213 */ /* 0x000fe20000000000 */
[----:B------:R-:W-:Y:S02]  /*1010*/  IMAD.MOV.U32 R27, RZ, RZ, R3 ;  /* 0x000000ffff1b7224 */ /* 0x000fe400078e0003 */
[--C-:B------:R-:W-:Y:S01]  /*1020*/  @!P4 IMAD.IADD R15, R15, 0x1, -R4.reuse ;  /* 0x000000010f0fc824 */ /* 0x100fe200078e0a04 */
[----:B------:R-:W-:Y:S01]  /*1030*/  ISETP.GT.U32.AND P1, PT, R4, R13, PT ;  /* 0x0000000d0400720c */ /* 0x000fe20003f24070 */
[----:B------:R-:W-:Y:S02]  /*1040*/  @!P6 IMAD.IADD R33, R33, 0x1, -R4 ;  /* 0x000000012121e824 */ /* 0x000fe400078e0a04 */
[----:B------:R-:W-:Y:S01]  /*1050*/  IMAD.HI.U32 R14, R12, R29, RZ ;  /* 0x0000001d0c0e7227 */ /* 0x000fe200078e00ff */
[C---:B------:R-:W-:Y:S02]  /*1060*/  ISETP.GT.U32.AND P4, PT, R4.reuse, R15, PT ;  /* 0x0000000f0400720c */ /* 0x040fe40003f84070 */
[----:B------:R-:W-:Y:S01]  /*1070*/  ISETP.GT.U32.AND P6, PT, R4, R33, PT ;  /* 0x000000210400720c */ /* 0x000fe20003fc4070 */
[----:B------:R-:W-:-:S02]  /*1080*/  IMAD.MOV R14, RZ, RZ, -R14 ;  /* 0x000000ffff0e7224 */ /* 0x000fc400078e0a0e */
[----:B------:R-:W-:Y:S02]  /*1090*/  IMAD.MOV R16, RZ, RZ, -R16 ;  /* 0x000000ffff107224 */ /* 0x000fe400078e0a10 */
[C---:B------:R-:W-:Y:S02]  /*10a0*/  IMAD R3, R4.reuse, R14, R29 ;  /* 0x0000000e04037224 */ /* 0x040fe400078e021d */
[----:B------:R-:W-:Y:S02]  /*10b0*/  IMAD R37, R4, R16, R37 ;  /* 0x0000001004257224 */ /* 0x000fe400078e0225 */
[----:B------:R-:W-:-:S04]  /*10c0*/  IMAD.HI.U32 R14, R12, R39, RZ ;  /* 0x000000270c0e7227 */ /* 0x000fc800078e00ff */
[--C-:B------:R-:W-:Y:S01]  /*10d0*/  @!P4 IMAD.IADD R15, R15, 0x1, -R4.reuse ;  /* 0x000000010f0fc824 */ /* 0x100fe200078e0a04 */
[----:B------:R-:W-:Y:S01]  /*10e0*/  ISETP.GT.U32.AND P4, PT, R4, R3, PT ;  /* 0x000000030400720c */ /* 0x000fe20003f84070 */
[----:B------:R-:W-:Y:S01]  /*10f0*/  @!P5 IMAD.MOV R27, RZ, RZ, -R27 ;  /* 0x000000ffff1bd224 */ /* 0x000fe200078e0a1b */
[----:B------:R-:W-:Y:S01]  /*1100*/  ISETP.GE.AND P5, PT, R18, RZ, PT ;  /* 0x000000ff1200720c */ /* 0x000fe20003fa6270 */
[----:B------:R-:W-:Y:S01]  /*1110*/  @!P6 IMAD.IADD R33, R33, 0x1, -R4 ;  /* 0x000000012121e824 */ /* 0x000fe200078e0a04 */
[----:B------:R-:W-:Y:S01]  /*1120*/  ISETP.GT.U32.AND P6, PT, R4, R37, PT ;  /* 0x000000250400720c */ /* 0x000fe20003fc4070 */
[----:B------:R-:W-:Y:S02]  /*1130*/  IMAD.MOV R18, RZ, RZ, -R14 ;  /* 0x000000ffff127224 */ /* 0x000fe400078e0a0e */
[----:B------:R-:W-:-:S04]  /*1140*/  IMAD.HI.U32 R14, R12, R41, RZ ;  /* 0x000000290c0e7227 */ /* 0x000fc800078e00ff */
[----:B------:R-:W-:Y:S01]  /*1150*/  @!P1 IMAD.IADD R13, R13, 0x1, -R4 ;  /* 0x000000010d0d9824 */ /* 0x000fe200078e0a04 */
[----:B------:R-:W-:Y:S01]  /*1160*/  ISETP.GE.AND P1, PT, R20, RZ, PT ;  /* 0x000000ff1400720c */ /* 0x000fe20003f26270 */
[C---:B------:R-:W-:Y:S02]  /*1170*/  IMAD R39, R4.reuse, R18, R39 ;  /* 0x0000001204277224 */ /* 0x040fe400078e0227 */
[----:B------:R-:W-:Y:S02]  /*1180*/  IMAD.MOV R20, RZ, RZ, -R14 ;  /* 0x000000ffff147224 */ /* 0x000fe400078e0a0e */
[--C-:B------:R-:W-:Y:S01]  /*1190*/  @!P4 IMAD.IADD R3, R3, 0x1, -R4.reuse ;  /* 0x000000010303c824 */ /* 0x100fe200078e0a04 */
[C---:B------:R-:W-:Y:S01]  /*11a0*/  ISETP.GT.U32.AND P4, PT, R4.reuse, R39, PT ;  /* 0x000000270400720c */ /* 0x040fe20003f84070 */
[----:B------:R-:W-:Y:S01]  /*11b0*/  IMAD R41, R4, R20, R41 ;  /* 0x0000001404297224 */ /* 0x000fe200078e0229 */
[----:B------:R-:W-:Y:S01]  /*11c0*/  LOP3.LUT R20, R9, 0xa0, RZ, 0xfc, !PT ;  /* 0x000000a009147812 */ /* 0x000fe200078efcff */
[----:B------:R-:W-:-:S02]  /*11d0*/  @!P6 IMAD.IADD R37, R37, 0x1, -R4 ;  /* 0x000000012525e824 */ /* 0x000fc400078e0a04 */
[----:B------:R-:W-:Y:S01]  /*11e0*/  IMAD.HI.U32 R16, R12, R43, RZ ;  /* 0x0000002b0c107227 */ /* 0x000fe200078e00ff */
[----:B------:R-:W-:Y:S02]  /*11f0*/  ISETP.GT.U32.AND P6, PT, R4, R41, PT ;  /* 0x000000290400720c */ /* 0x000fe40003fc4070 */
[----:B------:R-:W-:Y:S01]  /*1200*/  IABS R55, R20 ;  /* 0x0000001400377213 */ /* 0x000fe20000000000 */
[----:B------:R-:W-:Y:S02]  /*1210*/  VIADD R28, R11, 0x78 ;  /* 0x000000780b1c7836 */ /* 0x000fe40000000000 */
[----:B------:R-:W-:-:S03]  /*1220*/  IMAD.HI.U32 R14, R12, R47, RZ ;  /* 0x0000002f0c0e7227 */ /* 0x000fc600078e00ff */
[----:B------:R-:W-:Y:S01]  /*1230*/  IABS R45, R28 ;  /* 0x0000001c002d7213 */ /* 0x000fe20000000000 */
[----:B------:R-:W-:Y:S01]  /*1240*/  @!P4 IMAD.IADD R39, R39, 0x1, -R4 ;  /* 0x000000012727c824 */ /* 0x000fe200078e0a04 */
[C---:B------:R-:W-:Y:S01]  /*1250*/  ISETP.GT.U32.AND P4, PT, R4.reuse, R3, PT ;  /* 0x000000030400720c */ /* 0x040fe20003f84070 */
[----:B------:R-:W-:Y:S02]  /*1260*/  IMAD.MOV R16, RZ, RZ, -R16 ;  /* 0x000000ffff107224 */ /* 0x000fe400078e0a10 */
[----:B------:R-:W-:Y:S01]  /*1270*/  @!P6 IMAD.IADD R41, R41, 0x1, -R4 ;  /* 0x000000012929e824 */ /* 0x000fe200078e0a04 */
[C---:B------:R-:W-:Y:S01]  /*1280*/  ISETP.GT.U32.AND P6, PT, R4.reuse, R39, PT ;  /* 0x000000270400720c */ /* 0x040fe20003fc4070 */
[C---:B------:R-:W-:Y:S01]  /*1290*/  IMAD R43, R4.reuse, R16, R43 ;  /* 0x00000010042b7224 */ /* 0x040fe200078e022b */
[----:B------:R-:W-:Y:S01]  /*12a0*/  LOP3.LUT R16, R9, 0x88, RZ, 0xfc, !PT ;  /* 0x0000008809107812 */ /* 0x000fe200078efcff */
[----:B------:R-:W-:Y:S02]  /*12b0*/  IMAD.MOV R14, RZ, RZ, -R14 ;  /* 0x000000ffff0e7224 */ /* 0x000fe400078e0a0e */
[----:B------:R-:W-:Y:S01]  /*12c0*/  IMAD.MOV.U32 R29, RZ, RZ, R13 ;  /* 0x000000ffff1d7224 */ /* 0x000fe200078e000d */
[----:B------:R-:W-:Y:S01]  /*12d0*/  IABS R13, R16 ;  /* 0x00000010000d7213 */ /* 0x000fe20000000000 */
[----:B------:R-:W-:-:S02]  /*12e0*/  IMAD R47, R4, R14, R47 ;  /* 0x0000000e042f7224 */ /* 0x000fc400078e022f */
[----:B------:R-:W-:Y:S01]  /*12f0*/  @!P0 IMAD.MOV R29, RZ, RZ, -R29 ;  /* 0x000000ffff1d8224 */ /* 0x000fe200078e0a1d */
[C---:B------:R-:W-:Y:S01]  /*1300*/  ISETP.GT.U32.AND P0, PT, R4.reuse, R37, PT ;  /* 0x000000250400720c */ /* 0x040fe20003f04070 */
[----:B------:R-:W-:Y:S01]  /*1310*/  @!P3 IMAD.MOV R33, RZ, RZ, -R33 ;  /* 0x000000ffff21b224 */ /* 0x000fe200078e0a21 */
[----:B------:R-:W-:Y:S01]  /*1320*/  ISETP.GT.U32.AND P3, PT, R4, R43, PT ;  /* 0x0000002b0400720c */ /* 0x000fe20003f64070 */
[----:B------:R-:W-:-:S04]  /*1330*/  IMAD.HI.U32 R18, R12, R45, RZ ;  /* 0x0000002d0c127227 */ /* 0x000fc800078e00ff */
[----:B------:R-:W-:Y:S01]  /*1340*/  @!P6 IMAD.IADD R39, R39, 0x1, -R4 ;  /* 0x000000012727e824 */ /* 0x000fe200078e0a04 */
[C---:B------:R-:W-:Y:S01]  /*1350*/  ISETP.GT.U32.AND P6, PT, R4.reuse, R47, PT ;  /* 0x0000002f0400720c */ /* 0x040fe20003fc4070 */
[----:B------:R-:W-:Y:S02]  /*1360*/  IMAD.MOV R18, RZ, RZ, -R18 ;  /* 0x000000ffff127224 */ /* 0x000fe400078e0a12 */
[----:B------:R-:W-:Y:S02]  /*1370*/  IMAD.MOV.U32 R31, RZ, RZ, R15 ;  /* 0x000000ffff1f7224 */ /* 0x000fe400078e000f */
[C---:B------:R-:W-:Y:S01]  /*1380*/  IMAD R45, R4.reuse, R18, R45 ;  /* 0x00000012042d7224 */ /* 0x040fe200078e022d */
[----:B------:R-:W-:Y:S01]  /*1390*/  LOP3.LUT R18, R9, 0x90, RZ, 0xfc, !PT ;  /* 0x0000009009127812 */ /* 0x000fe200078efcff */
[----:B------:R-:W-:Y:S02]  /*13a0*/  IMAD.MOV.U32 R15, RZ, RZ, R13 ;  /* 0x000000ffff0f7224 */ /* 0x000fe400078e000d */
[--C-:B------:R-:W-:Y:S01]  /*13b0*/  @!P4 IMAD.IADD R3, R3, 0x1, -R4.reuse ;  /* 0x000000010303c824 */ /* 0x100fe200078e0a04 */
[----:B------:R-:W-:Y:S01]  /*13c0*/  IABS R35, R18 ;  /* 0x0000001200237213 */ /* 0x000fe20000000000 */
[--C-:B------:R-:W-:Y:S01]  /*13d0*/  @!P0 IMAD.IADD R37, R37, 0x1, -R4.reuse ;  /* 0x0000000125258824 */ /* 0x100fe200078e0a04 */
[----:B------:R-:W-:Y:S01]  /*13e0*/  ISETP.GT.U32.AND P4, PT, R4, R45, PT ;  /* 0x0000002d0400720c */ /* 0x000fe20003f84070 */
[----:B------:R-:W-:Y:S01]  /*13f0*/  @!P3 IMAD.IADD R43, R43, 0x1, -R4 ;  /* 0x000000012b2bb824 */ /* 0x000fe200078e0a04 */
[----:B------:R-:W-:Y:S01]  /*1400*/  ISETP.GE.AND P0, PT, R22, RZ, PT ;  /* 0x000000ff1600720c */ /* 0x000fe20003f06270 */
[----:B------:R-:W-:Y:S01]  /*1410*/  IMAD.HI.U32 R13, R12, R15, RZ ;  /* 0x0000000f0c0d7227 */ /* 0x000fe200078e00ff */
[----:B------:R-:W-:-:S02]  /*1420*/  ISETP.GE.AND P3, PT, R26, RZ, PT ;  /* 0x000000ff1a00720c */ /* 0x000fc40003f66270 */
[----:B------:R-:W-:Y:S01]  /*1430*/  LOP3.LUT R22, R9, 0xd8, RZ, 0xfc, !PT ;  /* 0x000000d809167812 */ /* 0x000fe200078efcff */
[----:B------:R-:W-:Y:S01]  /*1440*/  @!P6 IMAD.IADD R47, R47, 0x1, -R4 ;  /* 0x000000012f2fe824 */ /* 0x000fe200078e0a04 */
[----:B------:R-:W-:Y:S01]  /*1450*/  ISETP.GT.U32.AND P6, PT, R4, R43, PT ;  /* 0x0000002b0400720c */ /* 0x000fe20003fc4070 */
[----:B------:R-:W-:Y:S01]  /*1460*/  IMAD.HI.U32 R14, R12, R35, RZ ;  /* 0x000000230c0e7227 */ /* 0x000fe200078e00ff */
[----:B------:R-:W-:Y:S02]  /*1470*/  IABS R69, R22 ;  /* 0x0000001600457213 */ /* 0x000fe40000000000 */
[----:B------:R-:W-:Y:S01]  /*1480*/  LOP3.LUT R26, R9, 0xf0, RZ, 0xfc, !PT ;  /* 0x000000f0091a7812 */ /* 0x000fe200078efcff */
[----:B------:R-:W-:Y:S02]  /*1490*/  IMAD.MOV R13, RZ, RZ, -R13 ;  /* 0x000000ffff0d7224 */ /* 0x000fe400078e0a0d */
[----:B------:R-:W-:Y:S01]  /*14a0*/  IMAD.MOV R14, RZ, RZ, -R14 ;  /* 0x000000ffff0e7224 */ /* 0x000fe200078e0a0e */
[----:B------:R-:W-:Y:S01]  /*14b0*/  IABS R75, R26 ;  /* 0x0000001a004b7213 */ /* 0x000fe20000000000 */
[----:B------:R-:W-:-:S02]  /*14c0*/  IMAD R13, R4, R13, R15 ;  /* 0x0000000d040d7224 */ /* 0x000fc400078e020f */
[----:B------:R-:W-:Y:S01]  /*14d0*/  IMAD R15, R4, R14, R35 ;  /* 0x0000000e040f7224 */ /* 0x000fe200078e0223 */
[----:B------:R-:W-:Y:S01]  /*14e0*/  LOP3.LUT R14, R9, 0x98, RZ, 0xfc, !PT ;  /* 0x00000098090e7812 */ /* 0x000fe200078efcff */
[--C-:B------:R-:W-:Y:S01]  /*14f0*/  @!P4 IMAD.IADD R45, R45, 0x1, -R4.reuse ;  /* 0x000000012d2dc824 */ /* 0x100fe200078e0a04 */
[----:B------:R-:W-:Y:S01]  /*1500*/  ISETP.GE.AND P4, PT, R28, RZ, PT ;  /* 0x000000ff1c00720c */ /* 0x000fe20003f86270 */
[----:B------:R-:W-:Y:S01]  /*1510*/  IMAD.MOV.U32 R35, RZ, RZ, R3 ;  /* 0x000000ffff237224 */ /* 0x000fe200078e0003 */
[----:B------:R-:W-:Y:S01]  /*1520*/  IABS R53, R14 ;  /* 0x0000000e00357213 */ /* 0x000fe20000000000 */
[----:B------:R-:W-:Y:S01]  /*1530*/  @!P0 IMAD.MOV R39, RZ, RZ, -R39 ;  /* 0x000000ffff278224 */ /* 0x000fe200078e0a27 */
[C---:B------:R-:W-:Y:S01]  /*1540*/  ISETP.GT.U32.AND P0, PT, R4.reuse, R13, PT ;  /* 0x0000000d0400720c */ /* 0x040fe20003f04070 */
[----:B------:R-:W-:Y:S01]  /*1550*/  @!P5 IMAD.MOV R35, RZ, RZ, -R35 ;  /* 0x000000ffff23d224 */ /* 0x000fe200078e0a23 */
[C---:B------:R-:W-:Y:S01]  /*1560*/  ISETP.GT.U32.AND P5, PT, R4.reuse, R45, PT ;  /* 0x0000002d0400720c */ /* 0x040fe20003fa4070 */
[----:B------:R-:W-:Y:S01]  /*1570*/  @!P6 IMAD.IADD R43, R43, 0x1, -R4 ;  /* 0x000000012b2be824 */ /* 0x000fe200078e0a04 */
[----:B------:R-:W-:Y:S01]  /*1580*/  ISETP.GT.U32.AND P6, PT, R4, R15, PT ;  /* 0x0000000f0400720c */ /* 0x000fe20003fc4070 */
[----:B------:R-:W-:-:S04]  /*1590*/  IMAD.HI.U32 R3, R12, R53, RZ ;  /* 0x000000350c037227 */ /* 0x000fc800078e00ff */
[----:B------:R-:W-:Y:S02]  /*15a0*/  IMAD.MOV R3, RZ, RZ, -R3 ;  /* 0x000000ffff037224 */ /* 0x000fe400078e0a03 */
[----:B------:R-:W-:Y:S01]  /*15b0*/  @!P2 IMAD.MOV R31, RZ, RZ, -R31 ;  /* 0x000000ffff1fa224 */ /* 0x000fe200078e0a1f */
[----:B------:R-:W-:Y:S01]  /*15c0*/  ISETP.GT.U32.AND P2, PT, R4, R41, PT ;  /* 0x000000290400720c */ /* 0x000fe20003f44070 */
[--C-:B------:R-:W-:Y:S01]  /*15d0*/  @!P0 IMAD.IADD R13, R13, 0x1, -R4.reuse ;  /* 0x000000010d0d8824 */ /* 0x100fe200078e0a04 */
[----:B------:R-:W-:Y:S01]  /*15e0*/  ISETP.GE.AND P0, PT, R14, RZ, PT ;  /* 0x000000ff0e00720c */ /* 0x000fe20003f06270 */
[--C-:B------:R-:W-:Y:S01]  /*15f0*/  @!P5 IMAD.IADD R45, R45, 0x1, -R4.reuse ;  /* 0x000000012d2dd824 */ /* 0x100fe200078e0a04 */
[----:B------:R-:W-:Y:S01]  /*1600*/  ISETP.GE.AND P5, PT, R16, RZ, PT ;  /* 0x000000ff1000720c */ /* 0x000fe20003fa6270 */
[----:B------:R-:W-:Y:S01]  /*1610*/  @!P6 IMAD.IADD R15, R15, 0x1, -R4 ;  /* 0x000000010f0fe824 */ /* 0x000fe200078e0a04 */
[C---:B------:R-:W-:Y:S01]  /*1620*/  ISETP.GT.U32.AND P6, PT, R4.reuse, R13, PT ;  /* 0x0000000d0400720c */ /* 0x040fe20003fc4070 */
[----:B------:R-:W-:Y:S01]  /*1630*/  IMAD R53, R4, R3, R53 ;  /* 0x0000000304357224 */ /* 0x000fe200078e0235 */
[----:B------:R-:W-:Y:S01]  /*1640*/  LOP3.LUT R3, R9, 0xa8, RZ, 0xfc, !PT ;  /* 0x000000a809037812 */ /* 0x000fe200078efcff */
[----:B------:R-:W-:-:S02]  /*1650*/  @!P4 IMAD.MOV R45, RZ, RZ, -R45 ;  /* 0x000000ffff2dc224 */ /* 0x000fc400078e0a2d */
[----:B------:R-:W-:Y:S01]  /*1660*/  IMAD.HI.U32 R14, R12, R55, RZ ;  /* 0x000000370c0e7227 */ /* 0x000fe200078e00ff */
[----:B------:R-:W-:Y:S02]  /*1670*/  ISETP.GT.U32.AND P4, PT, R4, R53, PT ;  /* 0x000000350400720c */ /* 0x000fe40003f84070 */
[----:B------:R-:W-:Y:S01]  /*1680*/  IABS R57, R3 ;  /* 0x0000000300397213 */ /* 0x000fe20000000000 */
[----:B------:R-:W-:Y:S02]  /*1690*/  IMAD.MOV R14, RZ, RZ, -R14 ;  /* 0x000000ffff0e7224 */ /* 0x000fe400078e0a0e */
[--C-:B------:R-:W-:Y:S01]  /*16a0*/  @!P2 IMAD.IADD R41, R41, 0x1, -R4.reuse ;  /* 0x000000012929a824 */ /* 0x100fe200078e0a04 */
[----:B------:R-:W-:Y:S01]  /*16b0*/  ISETP.GE.AND P2, PT, R24, RZ, PT ;  /* 0x000000ff1800720c */ /* 0x000fe20003f46270 */
[--C-:B------:R-:W-:Y:S01]  /*16c0*/  @!P6 IMAD.IADD R13, R13, 0x1, -R4.reuse ;  /* 0x000000010d0de824 */ /* 0x100fe200078e0a04 */
[C---:B------:R-:W-:Y:S01]  /*16d0*/  LOP3.LUT R24, R9.reuse, 0xe8, RZ, 0xfc, !PT ;  /* 0x000000e809187812 */ /* 0x040fe200078efcff */
[C---:B------:R-:W-:Y:S01]  /*16e0*/  IMAD R55, R4.reuse, R14, R55 ;  /* 0x0000000e04377224 */ /* 0x040fe200078e0237 */
[----:B------:R-:W-:Y:S01]  /*16f0*/  LOP3.LUT R14, R9, 0xb0, RZ, 0xfc, !PT ;  /* 0x000000b0090e7812 */ /* 0x000fe200078efcff */
[----:B------:R-:W-:Y:S01]  /*1700*/  IMAD.MOV.U32 R49, RZ, RZ, R13 ;  /* 0x000000ffff317224 */ /* 0x000fe200078e000d */
[----:B------:R-:W-:Y:S01]  /*1710*/  IABS R73, R24 ;  /* 0x0000001800497213 */ /* 0x000fe20000000000 */
[----:B------:R-:W-:Y:S01]  /*1720*/  @!P4 IMAD.IADD R53, R53, 0x1, -R4 ;  /* 0x000000013535c824 */ /* 0x000fe200078e0a04 */
[----:B------:R-:W-:Y:S01]  /*1730*/  ISETP.GT.U32.AND P6, PT, R4, R55, PT ;  /* 0x000000370400720c */ /* 0x000fe20003fc4070 */
[----:B------:R-:W-:Y:S01]  /*1740*/  @!P5 IMAD.MOV R49, RZ, RZ, -R49 ;  /* 0x000000ffff31d224 */ /* 0x000fe200078e0a31 */
[----:B------:R-:W-:Y:S01]  /*1750*/  IABS R59, R14 ;  /* 0x0000000e003b7213 */ /* 0x000fe20000000000 */
[----:B------:R-:W-:Y:S01]  /*1760*/  IMAD.HI.U32 R13, R12, R57, RZ ;  /* 0x000000390c0d7227 */ /* 0x000fe200078e00ff */
[----:B------:R-:W-:-:S02]  /*1770*/  ISETP.GT.U32.AND P5, PT, R4, R53, PT ;  /* 0x000000350400720c */ /* 0x000fc40003fa4070 */
[----:B------:R-:W-:Y:S01]  /*1780*/  ISETP.GE.AND P4, PT, R14, RZ, PT ;  /* 0x000000ff0e00720c */ /* 0x000fe20003f86270 */
[----:B------:R-:W-:Y:S02]  /*1790*/  IMAD.MOV R13, RZ, RZ, -R13 ;  /* 0x000000ffff0d7224 */ /* 0x000fe400078e0a0d */
[----:B------:R-:W-:Y:S01]  /*17a0*/  @!P1 IMAD.MOV R37, RZ, RZ, -R37 ;  /* 0x000000ffff259224 */ /* 0x000fe200078e0a25 */
[C---:B------:R-:W-:Y:S01]  /*17b0*/  ISETP.GT.U32.AND P1, PT, R4.reuse, R47, PT ;  /* 0x0000002f0400720c */ /* 0x040fe20003f24070 */
[C---:B------:R-:W-:Y:S01]  /*17c0*/  IMAD R13, R4.reuse, R13, R57 ;  /* 0x0000000d040d7224 */ /* 0x040fe200078e0239 */
[----:B------:R-:W-:Y:S01]  /*17d0*/  IABS R57, R9 ;  /* 0x0000000900397213 */ /* 0x000fe20000000000 */
[----:B------:R-:W-:Y:S01]  /*17e0*/  @!P3 IMAD.MOV R43, RZ, RZ, -R43 ;  /* 0x000000ffff2bb224 */ /* 0x000fe200078e0a2b */
[----:B------:R-:W-:Y:S01]  /*17f0*/  ISETP.GT.U32.AND P3, PT, R4, R15, PT ;  /* 0x0000000f0400720c */ /* 0x000fe20003f64070 */
[----:B------:R-:W-:Y:S01]  /*1800*/  @!P2 IMAD.MOV R41, RZ, RZ, -R41 ;  /* 0x000000ffff29a224 */ /* 0x000fe200078e0a29 */
[----:B------:R-:W-:Y:S01]  /*1810*/  ISETP.GE.AND P2, PT, R30, RZ, PT ;  /* 0x000000ff1e00720c */ /* 0x000fe20003f46270 */
[----:B------:R-:W-:Y:S01]  /*1820*/  @!P5 IMAD.IADD R53, R53, 0x1, -R4 ;  /* 0x000000013535d824 */ /* 0x000fe200078e0a04 */
[----:B------:R-:W-:Y:S01]  /*1830*/  ISETP.GT.U32.AND P5, PT, R4, R13, PT ;  /* 0x0000000d0400720c */ /* 0x000fe20003fa4070 */
[----:B------:R-:W-:-:S04]  /*1840*/  IMAD.HI.U32 R14, R12, R59, RZ ;  /* 0x0000003b0c0e7227 */ /* 0x000fc800078e00ff */
[--C-:B------:R-:W-:Y:S01]  /*1850*/  @!P1 IMAD.IADD R47, R47, 0x1, -R4.reuse ;  /* 0x000000012f2f9824 */ /* 0x100fe200078e0a04 */
[----:B------:R-:W-:Y:S01]  /*1860*/  ISETP.GE.AND P1, PT, R18, RZ, PT ;  /* 0x000000ff1200720c */ /* 0x000fe20003f26270 */
[--C-:B------:R-:W-:Y:S02]  /*1870*/  @!P6 IMAD.IADD R55, R55, 0x1, -R4.reuse ;  /* 0x000000013737e824 */ /* 0x100fe400078e0a04 */
[----:B------:R-:W-:Y:S01]  /*1880*/  @!P3 IMAD.IADD R15, R15, 0x1, -R4 ;  /* 0x000000010f0fb824 */ /* 0x000fe200078e0a04 */
[----:B------:R-:W-:Y:S01]  /*1890*/  ISETP.GE.AND P3, PT, R3, RZ, PT ;  /* 0x000000ff0300720c */ /* 0x000fe20003f66270 */
[----:B------:R-:W-:Y:S01]  /*18a0*/  IMAD.MOV R14, RZ, RZ, -R14 ;  /* 0x000000ffff0e7224 */ /* 0x000fe200078e0a0e */
[C---:B------:R-:W-:Y:S01]  /*18b0*/  ISETP.GT.U32.AND P6, PT, R4.reuse, R55, PT ;  /* 0x000000370400720c */ /* 0x040fe20003fc4070 */
[--C-:B------:R-:W-:Y:S01]  /*18c0*/  @!P5 IMAD.IADD R13, R13, 0x1, -R4.reuse ;  /* 0x000000010d0dd824 */ /* 0x100fe200078e0a04 */
[----:B------:R-:W-:Y:S01]  /*18d0*/  LOP3.LUT R3, R5, 0x7f, RZ, 0xc0, !PT ;  /* 0x0000007f05037812 */ /* 0x000fe200078ec0ff */
[----:B------:R-:W-:Y:S01]  /*18e0*/  IMAD.MOV.U32 R51, RZ, RZ, R15 ;  /* 0x000000ffff337224 */ /* 0x000fe200078e000f */
[----:B------:R-:W-:Y:S01]  /*18f0*/  LOP3.LUT R15, R9, 0xd0, RZ, 0xfc, !PT ;  /* 0x000000d0090f7812 */ /* 0x000fe200078efcff */
[----:B------:R-:W-:Y:S01]  /*1900*/  @!P2 IMAD.MOV R47, RZ, RZ, -R47 ;  /* 0x000000ffff2fa224 */ /* 0x000fe200078e0a2f */
[C---:B------:R-:W-:Y:S01]  /*1910*/  ISETP.GT.U32.AND P5, PT, R4.reuse, R13, PT ;  /* 0x0000000d0400720c */ /* 0x040fe20003fa4070 */
[----:B------:R-:W-:Y:S01]  /*1920*/  IMAD R59, R4, R14, R59 ;  /* 0x0000000e043b7224 */ /* 0x000fe200078e023b */
[----:B------:R-:W-:Y:S01]  /*1930*/  ISETP.GE.AND P2, PT, R20, RZ, PT ;  /* 0x000000ff1400720c */ /* 0x000fe20003f46270 */
[----:B------:R-:W-:Y:S01]  /*1940*/  @!P1 IMAD.MOV R51, RZ, RZ, -R51 ;  /* 0x000000ffff339224 */ /* 0x000fe200078e0a33 */
[----:B------:R-:W-:Y:S01]  /*1950*/  ISETP.NE.U32.AND P1, PT, R3, RZ, PT ;  /* 0x000000ff0300720c */ /* 0x000fe20003f25070 */
[----:B------:R-:W-:Y:S01]  /*1960*/  IMAD R2, R2, 0x100, R3 ;  /* 0x0000010002027824 */ /* 0x000fe200078e0203 */
[----:B------:R-:W-:Y:S01]  /*1970*/  LOP3.LUT R3, R9, 0xc0, RZ, 0xfc, !PT ;  /* 0x000000c009037812 */ /* 0x000fe200078efcff */
[----:B------:R-:W-:Y:S01]  /*1980*/  @!P6 IMAD.IADD R55, R55, 0x1, -R4 ;  /* 0x000000013737e824 */ /* 0x000fe200078e0a04 */
[----:B------:R-:W-:Y:S01]  /*1990*/  LOP3.LUT R14, R9, 0xc8, RZ, 0xfc, !PT ;  /* 0x000000c8090e7812 */ /* 0x000fe200078efcff */
[----:B------:R-:W-:Y:S01]  /*19a0*/  @!P0 IMAD.MOV R53, RZ, RZ, -R53 ;  /* 0x000000ffff358224 */ /* 0x000fe200078e0a35 */
[----:B------:R-:W-:Y:S01]  /*19b0*/  IABS R63, R3 ;  /* 0x00000003003f7213 */ /* 0x000fe20000000000 */
[----:B------:R-:W-:Y:S01]  /*19c0*/  IMAD.HI.U32 R18, R12, R69, RZ ;  /* 0x000000450c127227 */ /* 0x000fe200078e00ff */
[----:B------:R-:W-:-:S02]  /*19d0*/  IABS R65, R14 ;  /* 0x0000000e00417213 */ /* 0x000fc40000000000 */
[----:B------:R-:W-:Y:S01]  /*19e0*/  ISETP.GE.AND P6, PT, R3, RZ, PT ;  /* 0x000000ff0300720c */ /* 0x000fe20003fc6270 */
[----:B------:R-:W-:Y:S01]  /*19f0*/  @!P5 IMAD.IADD R13, R13, 0x1, -R4 ;  /* 0x000000010d0dd824 */ /* 0x000fe200078e0a04 */
[----:B------:R-:W-:Y:S01]  /*1a00*/  ISETP.GT.U32.AND P5, PT, R4, R59, PT ;  /* 0x0000003b0400720c */ /* 0x000fe20003fa4070 */
[----:B------:R-:W-:Y:S01]  /*1a10*/  IMAD.HI.U32 R3, R12, R57, RZ ;  /* 0x000000390c037227 */ /* 0x000fe200078e00ff */
[----:B------:R-:W-:Y:S02]  /*1a20*/  ISETP.GE.AND P0, PT, R14, RZ, PT ;  /* 0x000000ff0e00720c */ /* 0x000fe40003f06270 */
[----:B------:R-:W-:Y:S01]  /*1a30*/  IABS R67, R15 ;  /* 0x0000000f00437213 */ /* 0x000fe20000000000 */
[----:B------:R-:W-:Y:S01]  /*1a40*/  @!P2 IMAD.MOV R55, RZ, RZ, -R55 ;  /* 0x000000ffff37a224 */ /* 0x000fe200078e0a37 */
[----:B------:R-:W-:Y:S01]  /*1a50*/  ISETP.GE.AND P2, PT, R15, RZ, PT ;  /* 0x000000ff0f00720c */ /* 0x000fe20003f46270 */
[----:B------:R-:W-:-:S04]  /*1a60*/  IMAD.HI.U32 R14, R12, R63, RZ ;  /* 0x0000003f0c0e7227 */ /* 0x000fc800078e00ff */
[----:B------:R-:W-:-:S04]  /*1a70*/  IMAD.HI.U32 R15, R12, R65, RZ ;  /* 0x000000410c0f7227 */ /* 0x000fc800078e00ff */
[----:B------:R-:W-:Y:S02]  /*1a80*/  IMAD.MOV R3, RZ, RZ, -R3 ;  /* 0x000000ffff037224 */ /* 0x000fe400078e0a03 */
[----:B------:R-:W-:Y:S02]  /*1a90*/  IMAD.MOV R14, RZ, RZ, -R14 ;  /* 0x000000ffff0e7224 */ /* 0x000fe400078e0a0e */
[----:B------:R-:W-:Y:S02]  /*1aa0*/  @!P5 IMAD.IADD R59, R59, 0x1, -R4 ;  /* 0x000000013b3bd824 */ /* 0x000fe400078e0a04 */
[----:B------:R-:W-:Y:S02]  /*1ab0*/  IMAD.MOV R20, RZ, RZ, -R15 ;  /* 0x000000ffff147224 */ /* 0x000fe400078e0a0f */
[C---:B------:R-:W-:Y:S01]  /*1ac0*/  IMAD R15, R4.reuse, R3, R57 ;  /* 0x00000003040f7224 */ /* 0x040fe200078e0239 */
[C---:B------:R-:W-:Y:S01]  /*1ad0*/  ISETP.GT.U32.AND P5, PT, R4.reuse, R59, PT ;  /* 0x0000003b0400720c */ /* 0x040fe20003fa4070 */
[----:B------:R-:W-:-:S02]  /*1ae0*/  IMAD R63, R4, R14, R63 ;  /* 0x0000000e043f7224 */ /* 0x000fc400078e023f */
[----:B------:R-:W-:Y:S02]  /*1af0*/  IMAD.MOV.U32 R57, RZ, RZ, R13 ;  /* 0x000000ffff397224 */ /* 0x000fe400078e000d */
[C---:B------:R-:W-:Y:S01]  /*1b00*/  IMAD R65, R4.reuse, R20, R65 ;  /* 0x0000001404417224 */ /* 0x040fe200078e0241 */
[----:B------:R-:W-:Y:S01]  /*1b10*/  LOP3.LUT R20, R9, 0xe0, RZ, 0xfc, !PT ;  /* 0x000000e009147812 */ /* 0x000fe200078efcff */
[----:B------:R-:W-:Y:S01]  /*1b20*/  @!P3 IMAD.MOV R57, RZ, RZ, -R57 ;  /* 0x000000ffff39b224 */ /* 0x000fe200078e0a39 */
[----:B------:R-:W-:Y:S01]  /*1b30*/  ISETP.GT.U32.AND P3, PT, R4, R63, PT ;  /* 0x0000003f0400720c */ /* 0x000fe20003f64070 */
[----:B------:R-:W-:Y:S01]  /*1b40*/  IMAD.HI.U32 R16, R12, R67, RZ ;  /* 0x000000430c107227 */ /* 0x000fe200078e00ff */
[----:B------:R-:W-:-:S03]  /*1b50*/  IABS R71, R20 ;  /* 0x0000001400477213 */ /* 0x000fc60000000000 */
[----:B------:R-:W-:Y:S01]  /*1b60*/  @!P5 IMAD.IADD R59, R59, 0x1, -R4 ;  /* 0x000000013b3bd824 */ /* 0x000fe200078e0a04 */
[C---:B------:R-:W-:Y:S01]  /*1b70*/  ISETP.GT.U32.AND P5, PT, R4.reuse, R65, PT ;  /* 0x000000410400720c */ /* 0x040fe20003fa4070 */
[----:B------:R-:W-:Y:S02]  /*1b80*/  IMAD.MOV R16, RZ, RZ, -R16 ;  /* 0x000000ffff107224 */ /* 0x000fe400078e0a10 */
[----:B------:R-:W-:Y:S02]  /*1b90*/  IMAD.MOV R18, RZ, RZ, -R18 ;  /* 0x000000ffff127224 */ /* 0x000fe400078e0a12 */
[C---:B------:R-:W-:Y:S02]  /*1ba0*/  IMAD R67, R4.reuse, R16, R67 ;  /* 0x0000001004437224 */ /* 0x040fe400078e0243 */
[----:B------:R-:W-:Y:S02]  /*1bb0*/  @!P3 IMAD.IADD R63, R63, 0x1, -R4 ;  /* 0x000000013f3fb824 */ /* 0x000fe400078e0a04 */
[----:B------:R-:W-:-:S02]  /*1bc0*/  IMAD R69, R4, R18, R69 ;  /* 0x0000001204457224 */ /* 0x000fc400078e0245 */
[----:B------:R-:W-:Y:S01]  /*1bd0*/  VIADD R18, R11, 0xb8 ;  /* 0x000000b80b127836 */ /* 0x000fe20000000000 */
[----:B------:R-:W-:Y:S01]  /*1be0*/  ISETP.GT.U32.AND P3, PT, R4, R63, PT ;  /* 0x0000003f0400720c */ /* 0x000fe20003f64070 */
[----:B------:R-:W-:Y:S02]  /*1bf0*/  @!P5 IMAD.IADD R65, R65, 0x1, -R4 ;  /* 0x000000014141d824 */ /* 0x000fe400078e0a04 */
[----:B------:R-:W-:Y:S01]  /*1c00*/  VIADD R16, R11, 0xf8 ;  /* 0x000000f80b107836 */ /* 0x000fe20000000000 */
[----:B------:R-:W-:Y:S01]  /*1c10*/  IABS R61, R18 ;  /* 0x00000012003d7213 */ /* 0x000fe20000000000 */
[----:B------:R-:W-:Y:S01]  /*1c20*/  IMAD.HI.U32 R11, R12, R71, RZ ;  /* 0x000000470c0b7227 */ /* 0x000fe200078e00ff */
[----:B------:R-:W-:Y:S02]  /*1c30*/  ISETP.GT.U32.AND P5, PT, R4, R65, PT ;  /* 0x000000410400720c */ /* 0x000fe40003fa4070 */
[----:B------:R-:W-:Y:S01]  /*1c40*/  IABS R77, R16 ;  /* 0x00000010004d7213 */ /* 0x000fe20000000000 */
[----:B------:R-:W-:-:S04]  /*1c50*/  IMAD.HI.U32 R13, R12, R73, RZ ;  /* 0x000000490c0d7227 */ /* 0x000fc800078e00ff */
[----:B------:R-:W-:Y:S02]  /*1c60*/  IMAD.MOV R11, RZ, RZ, -R11 ;  /* 0x000000ffff0b7224 */ /* 0x000fe400078e0a0b */
[--C-:B------:R-:W-:Y:S01]  /*1c70*/  @!P3 IMAD.IADD R63, R63, 0x1, -R4.reuse ;  /* 0x000000013f3fb824 */ /* 0x100fe200078e0a04 */
[C---:B------:R-:W-:Y:S01]  /*1c80*/  ISETP.GT.U32.AND P3, PT, R4.reuse, R67, PT ;  /* 0x000000430400720c */ /* 0x040fe20003f64070 */
[----:B------:R-:W-:Y:S02]  /*1c90*/  IMAD.MOV R13, RZ, RZ, -R13 ;  /* 0x000000ffff0d7224 */ /* 0x000fe400078e0a0d */
[C---:B------:R-:W-:Y:S02]  /*1ca0*/  IMAD R71, R4.reuse, R11, R71 ;  /* 0x0000000b04477224 */ /* 0x040fe400078e0247 */
[----:B------:R-:W-:Y:S01]  /*1cb0*/  @!P4 IMAD.MOV R59, RZ, RZ, -R59 ;  /* 0x000000ffff3bc224 */ /* 0x000fe200078e0a3b */
[C---:B------:R-:W-:Y:S01]  /*1cc0*/  ISETP.GT.U32.AND P4, PT, R4.reuse, R69, PT ;  /* 0x000000450400720c */ /* 0x040fe20003f84070 */
[C---:B------:R-:W-:Y:S01]  /*1cd0*/  IMAD R73, R4.reuse, R13, R73 ;  /* 0x0000000d04497224 */ /* 0x040fe200078e0249 */
[----:B------:R-:W-:Y:S01]  /*1ce0*/  IABS R13, R2 ;  /* 0x00000002000d7213 */ /* 0x000fe20000000000 */
[----:B------:R-:W-:Y:S01]  /*1cf0*/  @!P6 IMAD.MOV R63, RZ, RZ, -R63 ;  /* 0x000000ffff3fe224 */ /* 0x000fe200078e0a3f */
[C---:B------:R-:W-:Y:S01]  /*1d00*/  ISETP.GT.U32.AND P6, PT, R4.reuse, R71, PT ;  /* 0x000000470400720c */ /* 0x040fe20003fc4070 */
[--C-:B------:R-:W-:Y:S01]  /*1d10*/  @!P5 IMAD.IADD R65, R65, 0x1, -R4.reuse ;  /* 0x000000014141d824 */ /* 0x100fe200078e0a04 */
[C---:B------:R-:W-:Y:S01]  /*1d20*/  ISETP.GT.U32.AND P5, PT, R4.reuse, R73, PT ;  /* 0x000000490400720c */ /* 0x040fe20003fa4070 */
[----:B------:R-:W-:Y:S01]  /*1d30*/  @!P3 IMAD.IADD R67, R67, 0x1, -R4 ;  /* 0x000000014343b824 */ /* 0x000fe200078e0a04 */
[----:B------:R-:W-:Y:S01]  /*1d40*/  ISETP.GT.U32.AND P3, PT, R4, R15, PT ;  /* 0x0000000f0400720c */ /* 0x000fe20003f64070 */
[----:B------:R-:W-:-:S04]  /*1d50*/  IMAD.HI.U32 R3, R12, R61, RZ ;  /* 0x0000003d0c037227 */ /* 0x000fc800078e00ff */
[--C-:B------:R-:W-:Y:S01]  /*1d60*/  @!P4 IMAD.IADD R69, R69, 0x1, -R4.reuse ;  /* 0x000000014545c824 */ /* 0x100fe200078e0a04 */
[C---:B------:R-:W-:Y:S01]  /*1d70*/  ISETP.GT.U32.AND P4, PT, R4.reuse, R67, PT ;  /* 0x000000430400720c */ /* 0x040fe20003f84070 */
[----:B------:R-:W-:Y:S02]  /*1d80*/  IMAD.MOV R3, RZ, RZ, -R3 ;  /* 0x000000ffff037224 */ /* 0x000fe400078e0a03 */
[----:B------:R-:W-:Y:S01]  /*1d90*/  @!P6 IMAD.IADD R71, R71, 0x1, -R4 ;  /* 0x000000014747e824 */ /* 0x000fe200078e0a04 */
[----:B------:R-:W-:Y:S01]  /*1da0*/  ISETP.GT.U32.AND P6, PT, R4, R69, PT ;  /* 0x000000450400720c */ /* 0x000fe20003fc4070 */
[----:B------:R-:W-:-:S04]  /*1db0*/  IMAD.HI.U32 R14, R12, R75, RZ ;  /* 0x0000004b0c0e7227 */ /* 0x000fc800078e00ff */
[----:B------:R-:W-:Y:S01]  /*1dc0*/  @!P5 IMAD.IADD R73, R73, 0x1, -R4 ;  /* 0x000000014949d824 */ /* 0x000fe200078e0a04 */
[----:B------:R-:W-:Y:S01]  /*1dd0*/  ISETP.GT.U32.AND P5, PT, R4, R71, PT ;  /* 0x000000470400720c */ /* 0x000fe20003fa4070 */
[----:B------:R-:W-:-:S04]  /*1de0*/  IMAD.HI.U32 R12, R12, R77, RZ ;  /* 0x0000004d0c0c7227 */ /* 0x000fc800078e00ff */
[----:B------:R-:W-:Y:S02]  /*1df0*/  IMAD R61, R4, R3, R61 ;  /* 0x00000003043d7224 */ /* 0x000fe400078e023d */
[----:B------:R-:W-:Y:S02]  /*1e00*/  IMAD.MOV R14, RZ, RZ, -R14 ;  /* 0x000000ffff0e7224 */ /* 0x000fe400078e0a0e */
[----:B------:R-:W-:Y:S02]  /*1e10*/  VIADD R3, R2, 0x80 ;  /* 0x0000008002037836 */ /* 0x000fe40000000000 */
[----:B------:R-:W-:Y:S01]  /*1e20*/  @!P3 IMAD.IADD R15, R15, 0x1, -R4 ;  /* 0x000000010f0fb824 */ /* 0x000fe200078e0a04 */
[C---:B------:R-:W-:Y:S01]  /*1e30*/  ISETP.GT.U32.AND P3, PT, R4.reuse, R73, PT ;  /* 0x000000490400720c */ /* 0x040fe20003f64070 */
[----:B------:R-:W-:Y:S01]  /*1e40*/  IMAD.MOV R12, RZ, RZ, -R12 ;  /* 0x000000ffff0c7224 */ /* 0x000fe200078e0a0c */
[----:B------:R-:W-:Y:S01]  /*1e50*/  IABS R79, R3 ;  /* 0x00000003004f7213 */ /* 0x000fe20000000000 */
[----:B------:R-:W-:-:S02]  /*1e60*/  IMAD R75, R4, R14, R75 ;  /* 0x0000000e044b7224 */ /* 0x000fc400078e024b */
[----:B------:R-:W-:-:S04]  /*1e70*/  IMAD.HI.U32 R11, R10, R13, RZ ;  /* 0x0000000d0a0b7227 */ /* 0x000fc800078e00ff */
[----:B------:R-:W-:Y:S01]  /*1e80*/  @!P0 IMAD.MOV R65, RZ, RZ, -R65 ;  /* 0x000000ffff418224 */ /* 0x000fe200078e0a41 */
[C---:B------:R-:W-:Y:S01]  /*1e90*/  ISETP.GT.U32.AND P0, PT, R4.reuse, R15, PT ;  /* 0x0000000f0400720c */ /* 0x040fe20003f04070 */
[C---:B------:R-:W-:Y:S02]  /*1ea0*/  IMAD R77, R4.reuse, R12, R77 ;  /* 0x0000000c044d7224 */ /* 0x040fe400078e024d */
[----:B------:R-:W-:Y:S01]  /*1eb0*/  IMAD.MOV R11, RZ, RZ, -R11 ;  /* 0x000000ffff0b7224 */ /* 0x000fe200078e0a0b */
[----:B------:R-:W1:Y:S01]  /*1ec0*/  LDS R12, [UR9] ;  /* 0x00000009ff0c7984 */ /* 0x000e620008000800 */
[----:B------:R-:W-:Y:S01]  /*1ed0*/  @!P4 IMAD.IADD R67, R67, 0x1, -R4 ;  /* 0x000000014343c824 */ /* 0x000fe200078e0a04 */
[----:B------:R-:W-:Y:S01]  /*1ee0*/  ISETP.GT.U32.AND P4, PT, R4, R75, PT ;  /* 0x0000004b0400720c */ /* 0x000fe20003f84070 */
[----:B------:R-:W-:-:S04]  /*1ef0*/  IMAD.HI.U32 R10, R10, R79, RZ ;  /* 0x0000004f0a0a7227 */ /* 0x000fc800078e00ff */
[--C-:B------:R-:W-:Y:S01]  /*1f00*/  @!P6 IMAD.IADD R69, R69, 0x1, -R4.reuse ;  /* 0x000000014545e824 */ /* 0x100fe200078e0a04 */
[----:B------:R-:W-:Y:S01]  /*1f10*/  ISETP.GT.U32.AND P6, PT, R4, R77, PT ;  /* 0x0000004d0400720c */ /* 0x000fe20003fc4070 */
[----:B------:R-:W-:Y:S02]  /*1f20*/  IMAD R11, R8, R11, R13 ;  /* 0x0000000b080b7224 */ /* 0x000fe400078e020d */
[----:B------:R-:W-:Y:S01]  /*1f30*/  @!P5 IMAD.IADD R71, R71, 0x1, -R4 ;  /* 0x000000014747d824 */ /* 0x000fe200078e0a04 */
[----:B------:R-:W-:Y:S01]  /*1f40*/  ISETP.GT.U32.AND P5, PT, R4, R61, PT ;  /* 0x0000003d0400720c */ /* 0x000fe20003fa4070 */
[----:B------:R-:W-:Y:S02]  /*1f50*/  IMAD.MOV R10, RZ, RZ, -R10 ;  /* 0x000000ffff0a7224 */ /* 0x000fe400078e0a0a */
[----:B------:R-:W-:Y:S01]  /*1f60*/  @!P3 IMAD.IADD R73, R73, 0x1, -R4 ;  /* 0x000000014949b824 */ /* 0x000fe200078e0a04 */
[C---:B------:R-:W-:Y:S01]  /*1f70*/  ISETP.GT.U32.AND P3, PT, R8.reuse, R11, PT ;  /* 0x0000000b0800720c */ /* 0x040fe20003f64070 */
[----:B------:R-:W-:-:S02]  /*1f80*/  IMAD R13, R8, R10, R79 ;  /* 0x0000000a080d7224 */ /* 0x000fc400078e024f */
[--C-:B------:R-:W-:Y:S01]  /*1f90*/  @!P0 IMAD.IADD R15, R15, 0x1, -R4.reuse ;  /* 0x000000010f0f8824 */ /* 0x100fe200078e0a04 */
[----:B------:R-:W-:Y:S01]  /*1fa0*/  ISETP.GE.AND P0, PT, R22, RZ, PT ;  /* 0x000000ff1600720c */ /* 0x000fe20003f06270 */
[--C-:B------:R-:W-:Y:S01]  /*1fb0*/  @!P4 IMAD.IADD R75, R75, 0x1, -R4.reuse ;  /* 0x000000014b4bc824 */ /* 0x100fe200078e0a04 */
[----:B------:R-:W-:Y:S01]  /*1fc0*/  ISETP.GT.U32.AND P4, PT, R8, R13, PT ;  /* 0x0000000d0800720c */ /* 0x000fe20003f84070 */
[--C-:B------:R-:W-:Y:S01]  /*1fd0*/  @!P6 IMAD.IADD R77, R77, 0x1, -R4.reuse ;  /* 0x000000014d4de824 */ /* 0x100fe200078e0a04 */
[----:B------:R-:W-:Y:S01]  /*1fe0*/  ISETP.GE.AND P6, PT, R9, RZ, PT ;  /* 0x000000ff0900720c */ /* 0x000fe20003fc6270 */
[----:B------:R-:W-:Y:S01]  /*1ff0*/  @!P5 IMAD.IADD R61, R61, 0x1, -R4 ;  /* 0x000000013d3dd824 */ /* 0x000fe200078e0a04 */
[C---:B------:R-:W-:Y:S01]  /*2000*/  ISETP.GT.U32.AND P5, PT, R4.reuse, R75, PT ;  /* 0x0000004b0400720c */ /* 0x040fe20003fa4070 */
[----:B------:R-:W-:Y:S01]  /*2010*/  @!P2 IMAD.MOV R67, RZ, RZ, -R67 ;  /* 0x000000ffff43a224 */ /* 0x000fe200078e0a43 */
[C---:B------:R-:W-:Y:S01]  /*2020*/  ISETP.GT.U32.AND P2, PT, R4.reuse, R77, PT ;  /* 0x0000004d0400720c */ /* 0x040fe20003f44070 */
[----:B------:R-:W-:Y:S01]  /*2030*/  @!P3 IMAD.IADD R11, R11, 0x1, -R8 ;  /* 0x000000010b0bb824 */ /* 0x000fe200078e0a08 */
[----:B------:R-:W-:Y:S01]  /*2040*/  ISETP.GT.U32.AND P3, PT, R4, R61, PT ;  /* 0x0000003d0400720c */ /* 0x000fe20003f64070 */
[----:B------:R-:W-:-:S02]  /*2050*/  IMAD.SHL.U32 R10, R159, 0x200000, RZ ;  /* 0x002000009f0a7824 */ /* 0x000fc400078e00ff */
[----:B------:R-:W-:Y:S01]  /*2060*/  @!P0 IMAD.MOV R69, RZ, RZ, -R69 ;  /* 0x000000ffff458224 */ /* 0x000fe200078e0a45 */
[----:B------:R-:W-:Y:S01]  /*2070*/  ISETP.GT.U32.AND P0, PT, R8, R11, PT ;  /* 0x0000000b0800720c */ /* 0x000fe20003f04070 */
[----:B------:R-:W-:Y:S01]  /*2080*/  @!P4 IMAD.IADD R13, R13, 0x1, -R8 ;  /* 0x000000010d0dc824 */ /* 0x000fe200078e0a08 */
[----:B------:R-:W-:Y:S01]  /*2090*/  LOP3.LUT R10, R10, 0x600000, RZ, 0xc0, !PT ;  /* 0x006000000a0a7812 */ /* 0x000fe200078ec0ff */
[----:B------:R-:W-:Y:S01]  /*20a0*/  @!P6 IMAD.MOV R15, RZ, RZ, -R15 ;  /* 0x000000ffff0fe224 */ /* 0x000fe200078e0a0f */
[----:B------:R-:W-:Y:S01]  /*20b0*/  ISETP.GE.AND P6, PT, R20, RZ, PT ;  /* 0x000000ff1400720c */ /* 0x000fe20003fc6270 */
[--C-:B------:R-:W-:Y:S01]  /*20c0*/  @!P5 IMAD.IADD R75, R75, 0x1, -R4.reuse ;  /* 0x000000014b4bd824 */ /* 0x100fe200078e0a04 */
[----:B------:R-:W-:Y:S01]  /*20d0*/  ISETP.GT.U32.AND P4, PT, R8, R13, PT ;  /* 0x0000000d0800720c */ /* 0x000fe20003f84070 */
[--C-:B------:R-:W-:Y:S01]  /*20e0*/  @!P2 IMAD.IADD R77, R77, 0x1, -R4.reuse ;  /* 0x000000014d4da824 */ /* 0x100fe200078e0a04 */
[----:B------:R-:W-:Y:S01]  /*20f0*/  ISETP.GE.AND P5, PT, R24, RZ, PT ;  /* 0x000000ff1800720c */ /* 0x000fe20003fa6270 */
[----:B------:R-:W-:Y:S01]  /*2100*/  @!P3 IMAD.IADD R61, R61, 0x1, -R4 ;  /* 0x000000013d3db824 */ /* 0x000fe200078e0a04 */
[----:B------:R-:W-:-:S02]  /*2110*/  ISETP.GE.AND P2, PT, R26, RZ, PT ;  /* 0x000000ff1a00720c */ /* 0x000fc40003f46270 */
[----:B------:R-:W-:Y:S01]  /*2120*/  LOP3.LUT R4, RZ, R6, RZ, 0x33, !PT ;  /* 0x00000006ff047212 */ /* 0x000fe200078e33ff */
[--C-:B------:R-:W-:Y:S01]  /*2130*/  @!P0 IMAD.IADD R11, R11, 0x1, -R8.reuse ;  /* 0x000000010b0b8824 */ /* 0x100fe200078e0a08 */
[----:B------:R-:W-:Y:S02]  /*2140*/  ISETP.GE.AND P0, PT, R16, RZ, PT ;  /* 0x000000ff1000720c */ /* 0x000fe40003f06270 */
[----:B------:R-:W-:Y:S01]  /*2150*/  ISETP.GE.AND P3, PT, R18, RZ, PT ;  /* 0x000000ff1200720c */ /* 0x000fe20003f66270 */
[----:B------:R-:W-:Y:S01]  /*2160*/  @!P6 IMAD.MOV R71, RZ, RZ, -R71 ;  /* 0x000000ffff47e224 */ /* 0x000fe200078e0a47 */
[----:B------:R-:W-:Y:S01]  /*2170*/  R2UR UR18, R10 ;  /* 0x000000000a1272ca */ /* 0x000fe200000e0000 */
[----:B------:R-:W-:Y:S01]  /*2180*/  @!P4 IMAD.IADD R13, R13, 0x1, -R8 ;  /* 0x000000010d0dc824 */ /* 0x000fe200078e0a08 */
[----:B------:R-:W-:Y:S01]  /*2190*/  BAR.SYNC.DEFER_BLOCKING 0x0 ;  /* 0x0000000000007b1d */ /* 0x000fe20000010000 */
[----:B------:R-:W-:Y:S01]  /*21a0*/  @!P5 IMAD.MOV R73, RZ, RZ, -R73 ;  /* 0x000000ffff49d224 */ /* 0x000fe200078e0a49 */
[----:B------:R-:W-:Y:S01]  /*21b0*/  ISETP.NE.AND P4, PT, R7, RZ, PT ;  /* 0x000000ff0700720c */ /* 0x000fe20003f85270 */
[----:B------:R-:W-:Y:S01]  /*21c0*/  @!P2 IMAD.MOV R75, RZ, RZ, -R75 ;  /* 0x000000ffff4ba224 */ /* 0x000fe200078e0a4b */
[----:B------:R-:W-:-:S02]  /*21d0*/  LOP3.LUT R8, RZ, R7, RZ, 0x33, !PT ;  /* 0x00000007ff087212 */ /* 0x000fc400078e33ff */
[----:B------:R-:W-:Y:S01]  /*21e0*/  ISETP.NE.AND P5, PT, R6, RZ, PT ;  /* 0x000000ff0600720c */ /* 0x000fe20003fa5270 */
[----:B------:R-:W-:Y:S01]  /*21f0*/  @!P0 IMAD.MOV R77, RZ, RZ, -R77 ;  /* 0x000000ffff4d8224 */ /* 0x000fe200078e0a4d */
[----:B------:R-:W2:Y:S01]  /*2200*/  LDC.64 R6, c[0x0][0x3a0] ;  /* 0x0000e800ff067b82 */ /* 0x000ea20000000a00 */
[----:B------:R-:W-:Y:S01]  /*2210*/  ISETP.GE.AND P2, PT, R2, RZ, PT ;  /* 0x000000ff0200720c */ /* 0x000fe20003f46270 */
[----:B------:R-:W-:Y:S01]  /*2220*/  @!P3 IMAD.MOV R61, RZ, RZ, -R61 ;  /* 0x000000ffff3db224 */ /* 0x000fe200078e0a3d */
[----:B------:R-:W-:Y:S02]  /*2230*/  ISETP.GE.AND P0, PT, R3, RZ, PT ;  /* 0x000000ff0300720c */ /* 0x000fe40003f06270 */
[----:B-1----:R-:W-:Y:S02]  /*2240*/  R2UR UR8, R12 ;  /* 0x000000000c0872ca */ /* 0x002fe400000e0000 */
[C---:B------:R-:W-:Y:S02]  /*2250*/  SEL R48, R8.reuse, R15, !P4 ;  /* 0x0000000f08307207 */ /* 0x040fe40006000000 */
[----:B------:R-:W-:-:S02]  /*2260*/  SEL R50, R8, R17, !P4 ;  /* 0x0000001108327207 */ /* 0x000fc40006000000 */
[C---:B------:R-:W-:Y:S02]  /*2270*/  SEL R52, R8.reuse, R19, !P4 ;  /* 0x0000001308347207 */ /* 0x040fe40006000000 */
[C---:B------:R-:W-:Y:S01]  /*2280*/  SEL R54, R8.reuse, R21, !P4 ;  /* 0x0000001508367207 */ /* 0x040fe20006000000 */
[----:B------:R-:W-:Y:S01]  /*2290*/  @!P2 IMAD.MOV R11, RZ, RZ, -R11 ;  /* 0x000000ffff0ba224 */ /* 0x000fe200078e0a0b */
[C---:B------:R-:W-:Y:S01]  /*22a0*/  SEL R56, R8.reuse, R23, !P4 ;  /* 0x0000001708387207 */ /* 0x040fe20006000000 */
[----:B------:R-:W-:Y:S01]  /*22b0*/  @!P0 IMAD.MOV R13, RZ, RZ, -R13 ;  /* 0x000000ffff0d8224 */ /* 0x000fe200078e0a0d */
[----:B------:R-:W-:Y:S02]  /*22c0*/  SEL R58, R8, R25, !P4 ;  /* 0x00000019083a7207 */ /* 0x000fe40006000000 */
[----:B------:R-:W-:Y:S02]  /*22d0*/  SEL R10, R4, R11, !P5 ;  /* 0x0000000b040a7207 */ /* 0x000fe40006800000 */
[----:B------:R-:W-:-:S02]  /*22e0*/  SEL R60, R8, R27, !P4 ;  /* 0x0000001b083c7207 */ /* 0x000fc40006000000 */
[----:B------:R-:W-:Y:S01]  /*22f0*/  SEL R62, R8, R29, !P4 ;  /* 0x0000001d083e7207 */ /* 0x000fe20006000000 */
[----:B--2---:R-:W-:Y:S01]  /*2300*/  VIADD R12, R6, 0xfffffff6 ;  /* 0xfffffff6060c7836 */ /* 0x004fe20000000000 */
[----:B------:R-:W-:Y:S01]  /*2310*/  SEL R64, R8, R31, !P4 ;  /* 0x0000001f08407207 */ /* 0x000fe20006000000 */
[----:B------:R-:W-:Y:S01]  /*2320*/  VIADD R9, R6, 0xfffffffe ;  /* 0xfffffffe06097836 */ /* 0x000fe20000000000 */
[----:B------:R-:W-:Y:S01]  /*2330*/  SEL R66, R8, R33, !P4 ;  /* 0x0000002108427207 */ /* 0x000fe20006000000 */
[----:B------:R-:W-:Y:S01]  /*2340*/  VIADD R11, R6, 0xfffffff7 ;  /* 0xfffffff7060b7836 */ /* 0x000fe20000000000 */
[----:B------:R-:W-:Y:S01]  /*2350*/  SEL R79, R8, R35, !P4 ;  /* 0x00000023084f7207 */ /* 0x000fe20006000000 */
[----:B------:R-:W-:Y:S01]  /*2360*/  IMAD R10, R10, R7, RZ ;  /* 0x000000070a0a7224 */ /* 0x000fe200078e02ff */
[C---:B------:R-:W-:Y:S02]  /*2370*/  SEL R81, R8.reuse, R37, !P4 ;  /* 0x0000002508517207 */ /* 0x040fe40006000000 */
[----:B------:R-:W-:-:S02]  /*2380*/  SEL R83, R8, R39, !P4 ;  /* 0x0000002708537207 */ /* 0x000fc40006000000 */
[C---:B------:R-:W-:Y:S02]  /*2390*/  SEL R85, R8.reuse, R41, !P4 ;  /* 0x0000002908557207 */ /* 0x040fe40006000000 */
[C---:B------:R-:W-:Y:S02]  /*23a0*/  SEL R87, R8.reuse, R43, !P4 ;  /* 0x0000002b08577207 */ /* 0x040fe40006000000 */
[C---:B------:R-:W-:Y:S02]  /*23b0*/  SEL R89, R8.reuse, R45, !P4 ;  /* 0x0000002d08597207 */ /* 0x040fe40006000000 */
[C---:B------:R-:W-:Y:S02]  /*23c0*/  SEL R91, R8.reuse, R47, !P4 ;  /* 0x0000002f085b7207 */ /* 0x040fe40006000000 */
        /* <DEDUP_REMOVED lines=14> */
[----:B------:R-:W-:Y:S01]  /*24b0*/  SEL R77, R8, R77, !P4 ;  /* 0x0000004d084d7207 */ /* 0x000fe20006000000 */
[----:B------:R-:W-:Y:S01]  /*24c0*/  VIADD R8, R6, 0xffffffff ;  /* 0xffffffff06087836 */ /* 0x000fe20000000000 */
[----:B------:R-:W-:Y:S02]  /*24d0*/  SEL R4, R4, R13, !P5 ;  /* 0x0000000d04047207 */ /* 0x000fe40006800000 */
[----:B------:R-:W-:Y:S01]  /*24e0*/  ISETP.GE.U32.AND P4, PT, R12, 0x7fffffe7, PT ;  /* 0x7fffffe70c00780c */ /* 0x000fe20003f86070 */
[----:B------:R-:W-:Y:S01]  /*24f0*/  VIADD R12, R6, 0xfffffff5 ;  /* 0xfffffff5060c7836 */ /* 0x000fe20000000000 */
[----:B------:R-:W-:Y:S01]  /*2500*/  ISETP.GE.U32.AND P5, PT, R9, 0x7fffffef, PT ;  /* 0x7fffffef0900780c */ /* 0x000fe20003fa6070 */
[----:B------:R-:W-:Y:S01]  /*2510*/  IMAD R7, R4, R7, RZ ;  /* 0x0000000704077224 */ /* 0x000fe200078e02ff */
[----:B------:R-:W-:Y:S01]  /*2520*/  ISETP.GE.U32.AND P3, PT, R8, 0x7ffffff0, PT ;  /* 0x7ffffff00800780c */ /* 0x000fe20003f66070 */
[----:B------:R-:W-:Y:S01]  /*2530*/  VIADD R9, R6, 0xfffffffd ;  /* 0xfffffffd06097836 */ /* 0x000fe20000000000 */
[----:B------:R-:W-:-:S02]  /*2540*/  ISETP.GE.U32.AND P6, PT, R11, 0x7fffffe8, PT ;  /* 0x7fffffe80b00780c */ /* 0x000fc40003fc6070 */
[----:B----4-:R-:W-:Y:S01]  /*2550*/  LEA R15, P0, R10, UR12, 0x1 ;  /* 0x0000000c0a0f7c11 */ /* 0x010fe2000f8008ff */
[----:B------:R-:W-:-:S12]  /*2560*/  BRA.U UP0, `(.L_x_5) ;  /* 0x0000000100187547 */ /* 0x000fd8000b800000 */
[----:B------:R-:W-:Y:S01]  /*2570*/  ELECT P2, URZ, PT ;  /* 0x0000000000ff782f */ /* 0x000fe20003840000 */
[----:B------:R-:W-:Y:S01]  /*2580*/  IMAD.MOV.U32 R4, RZ, RZ, 0x1 ;  /* 0x00000001ff047424 */ /* 0x000fe200078e00ff */
[----:B------:R-:W-:Y:S01]  /*2590*/  UMOV UR5, 0x40 ;  /* 0x0000004000057882 */ /* 0x000fe20000000000 */
[----:B------:R-:W-:Y:S01]  /*25a0*/  UVIRTCOUNT.DEALLOC.SMPOOL 0x80 ;  /* 0x000000800000784c */ /* 0x000fe20000000000 */
[----:B------:R-:W-:-:S09]  /*25b0*/  ULEA UR5, UR4, UR5, 0x18 ;  /* 0x0000000504057291 */ /* 0x000fd2000f8ec0ff */
[----:B------:R1:W-:Y:S03]  /*25c0*/  @P2 STS.U8 [UR5], R4 ;  /* 0x00000004ff002988 */ /* 0x0003e60008000005 */
.L_x_5:
[----:B------:R-:W-:Y:S01]  /*25d0*/  UIADD3 UR18, UPT, UPT, UR8, UR18, URZ ;  /* 0x0000001208127290 */ /* 0x000fe2000fffe0ff */
[----:B------:R-:W-:Y:S01]  /*25e0*/  LEA R8, P2, R7, UR12, 0x1 ;  /* 0x0000000c07087c11 */ /* 0x000fe2000f8408ff */
[----:B------:R-:W-:Y:S01]  /*25f0*/  VOTEU.ALL UP1, P1 ;  /* 0x0000000000ff7886 */ /* 0x000fe20000820000 */
[----:B------:R-:W-:Y:S01]  /*2600*/  UIADD3 UR7, UPT, UPT, UR9, 0x8000, URZ ;  /* 0x0000800009077890 */ /* 0x000fe2000fffe0ff */
[----:B------:R-:W-:Y:S01]  /*2610*/  LEA.HI.X.SX32 R11, R10, UR13, 0x1, P0 ;  /* 0x0000000d0a0b7c11 */ /* 0x000fe200080f0eff */
[----:B------:R-:W-:Y:S01]  /*2620*/  VOTEU.ALL UP2, P1 ;  /* 0x0000000000ff7886 */ /* 0x000fe20000840000 */
[----:B------:R-:W-:Y:S01]  /*2630*/  ISETP.GE.U32.AND P0, PT, R9, 0x7fffffee, PT ;  /* 0x7fffffee0900780c */ /* 0x000fe20003f06070 */
[----:B------:R-:W-:Y:S01]  /*2640*/  IMAD.MOV.U32 R10, RZ, RZ, R15 ;  /* 0x000000ffff0a7224 */ /* 0x000fe200078e000f */
[----:B------:R-:W-:-:S04]  /*2650*/  @!UP1 UIADD3 UR4, UPT, UPT, -UR6, 0x100000, URZ ;  /* 0x0010000006049890 */ /* 0x000fc8000fffe1ff */
[----:B------:R-:W-:Y:S02]  /*2660*/  @!UP1 USHF.L.U32 UR5, UR4, 0xb, URZ ;  /* 0x0000000b04059899 */ /* 0x000fe400080006ff */
[----:B------:R-:W-:Y:S01]  /*2670*/  @!UP1 USHF.L.U32 UR4, UR4, 0x1, URZ ;  /* 0x0000000104049899 */ /* 0x000fe200080006ff */
[----:B------:R-:W-:Y:S01]  /*2680*/  STTM.x64 tmem[UR18], RZ ;  /* 0x000000ff000079ed */ /* 0x000fe20008340012 */
[----:B------:R-:W-:Y:S01]  /*2690*/  STTM.x64 tmem[UR18+0x40], RZ ;  /* 0x000040ff000079ed */ /* 0x000fe20008340012 */
[----:B------:R-:W-:Y:S01]  /*26a0*/  STTM.x64 tmem[UR18+0x80], RZ ;  /* 0x000080ff000079ed */ /* 0x000fe20008340012 */
[----:B------:R-:W-:Y:S01]  /*26b0*/  STTM.x64 tmem[UR18+0xc0], RZ ;  /* 0x0000c0ff000079ed */ /* 0x000fe20008340012 */
[----:B------:R-:W-:Y:S01]  /*26c0*/  STTM.x64 tmem[UR18+0x100], RZ ;  /* 0x000100ff000079ed */ /* 0x000fe20008340012 */
[----:B------:R-:W-:Y:S01]  /*26d0*/  STTM.x64 tmem[UR18+0x140], RZ ;  /* 0x000140ff000079ed */ /* 0x000fe20008340012 */
[----:B------:R-:W-:Y:S01]  /*26e0*/  STTM.x64 tmem[UR18+0x180], RZ ;  /* 0x000180ff000079ed */ /* 0x000fe20008340012 */
[----:B------:R-:W-:Y:S01]  /*26f0*/  STTM.x64 tmem[UR18+0x1c0], RZ ;  /* 0x0001c0ff000079ed */ /* 0x000fe20008340012 */
[----:B------:R-:W2:Y:S01]  /*2700*/  FENCE.VIEW.ASYNC.T ;  /* 0x00000000000073c6 */ /* 0x000ea20000000200 */
[----:B------:R-:W-:Y:S01]  /*2710*/  UMOV UR19, UR7 ;  /* 0x0000000700137c82 */ /* 0x000fe20008000000 */
[----:B--2---:R-:W-:Y:S01]  /*2720*/  BAR.SYNC.DEFER_BLOCKING 0x0 ;  /* 0x0000000000007b1d */ /* 0x004fe20000010000 */
[----:B------:R-:W-:Y:S01]  /*2730*/  LEA.HI.X.SX32 R9, R7, UR13, 0x1, P2 ;  /* 0x0000000d07097c11 */ /* 0x000fe200090f0eff */
[----:B-1----:R-:W-:Y:S01]  /*2740*/  VIADD R4, R6, 0xfffffffc ;  /* 0xfffffffc06047836 */ /* 0x002fe20000000000 */
[----:B------:R-:W-:-:S02]  /*2750*/  ISETP.GE.U32.AND P2, PT, R12, 0x7fffffe6, PT ;  /* 0x7fffffe60c00780c */ /* 0x000fc40003f46070 */
[----:B------:R-:W-:-:S03]  /*2760*/  PRMT R137, RZ, 0x7610, R137 ;  /* 0x00007610ff897816 */ /* 0x000fc60000000089 */
[----:B------:R-:W1:Y:S01]  /*2770*/  LDC.64 R12, c[0x0][0x3a8] ;  /* 0x0000ea00ff0c7b82 */ /* 0x000e620000000a00 */
[----:B------:R-:W-:Y:S01]  /*2780*/  PRMT R136, RZ, 0x7610, R136 ;  /* 0x00007610ff887816 */ /* 0x000fe20000000088 */
[----:B------:R-:W2:Y:S02]  /*2790*/  FENCE.VIEW.ASYNC.S ;  /* 0x00000000000073c6 */ /* 0x000ea40000000000 */
[----:B--2---:R2:W3:Y:S04]  /*27a0*/  @!UP2 SYNCS.EXCH.64 URZ, [UR19], UR4 ;  /* 0x0000000413ffa5b2 */ /* 0x0044e80008000100 */
[----:B---3--:R-:W-:Y:S01]  /*27b0*/  BAR.SYNC.DEFER_BLOCKING 0x0 ;  /* 0x0000000000007b1d */ /* 0x008fe20000010000 */
[----:B------:R-:W-:Y:S01]  /*27c0*/  PRMT R138, RZ, 0x7610, R138 ;  /* 0x00007610ff8a7816 */ /* 0x000fe2000000008a */
[----:B-1----:R-:W-:-:S02]  /*27d0*/  IMAD R21, R12, 0x9, RZ ;  /* 0x000000090c157824 */ /* 0x002fc400078e02ff */
[----:B------:R-:W-:Y:S02]  /*27e0*/  IMAD.SHL.U32 R17, R12, 0x8, RZ ;  /* 0x000000080c117824 */ /* 0x000fe400078e00ff */
[C---:B------:R-:W-:Y:S01]  /*27f0*/  IMAD.WIDE R18, R21.reuse, 0x2, R10 ;  /* 0x0000000215127825 */ /* 0x040fe200078e020a */
[----:B------:R-:W-:Y:S01]  /*2800*/  PRMT R140, RZ, 0x7610, R140 ;  /* 0x00007610ff8c7816 */ /* 0x000fe2000000008c */
[----:B--2---:R-:W1:Y:S02]  /*2810*/  LDCU UR4, c[0x0][0x3b0] ;  /* 0x00007600ff0477ac */ /* 0x004e640008000800 */
[----:B------:R-:W-:Y:S01]  /*2820*/  IMAD.WIDE R20, R21, 0x2, R8 ;  /* 0x0000000215147825 */ /* 0x000fe200078e0208 */
[----:B------:R-:W-:-:S03]  /*2830*/  PRMT R139, RZ, 0x7610, R139 ;  /* 0x00007610ff8b7816 */ /* 0x000fc6000000008b */
[----:B------:R-:W-:Y:S02]  /*2840*/  VIADD R22, R6, 0xfffffffb ;  /* 0xfffffffb06167836 */ /* 0x000fe40000000000 */
[C---:B------:R-:W-:Y:S01]  /*2850*/  IMAD.WIDE R14, R17.reuse, 0x2, R10 ;  /* 0x00000002110e7825 */ /* 0x040fe200078e020a */
[----:B0-----:R-:W2:Y:S04]  /*2860*/  @!P3 LDG.E.U16 R137, desc[UR22][R10.64] ;  /* 0x000000160a89b981 */ /* 0x001ea8000c1e1500 */
[----:B------:R-:W3:Y:S01]  /*2870*/  @!P3 LDG.E.U16 R136, desc[UR22][R8.64] ;  /* 0x000000160888b981 */ /* 0x000ee2000c1e1500 */
[----:B------:R-:W-:Y:S01]  /*2880*/  ISETP.GE.U32.AND P3, PT, R4, 0x7fffffed, PT ;  /* 0x7fffffed0400780c */ /* 0x000fe20003f66070 */
[----:B------:R-:W-:Y:S01]  /*2890*/  IMAD.WIDE R16, R17, 0x2, R8 ;  /* 0x0000000211107825 */ /* 0x000fe200078e0208 */
[----:B------:R-:W-:Y:S01]  /*28a0*/  PRMT R4, RZ, 0x7610, R4 ;  /* 0x00007610ff047816 */ /* 0x000fe20000000004 */
[----:B------:R-:W4:Y:S02]  /*28b0*/  @!P4 LDG.E.U16 R138, desc[UR22][R18.64] ;  /* 0x00000016128ac981 */ /* 0x000f24000c1e1500 */
[----:B------:R-:W-:-:S02]  /*28c0*/  VIADD R7, R6, 0xfffffff4 ;  /* 0xfffffff406077836 */ /* 0x000fc40000000000 */
[----:B------:R-:W-:Y:S01]  /*28d0*/  IMAD.SHL.U32 R29, R12, 0x2, RZ ;  /* 0x000000020c1d7824 */ /* 0x000fe200078e00ff */
[----:B------:R-:W5:Y:S01]  /*28e0*/  @!P4 LDG.E.U16 R4, desc[UR22][R20.64] ;  /* 0x000000161404c981 */ /* 0x000f62000c1e1500 */
[----:B------:R-:W-:Y:S01]  /*28f0*/  ISETP.GE.U32.AND P4, PT, R22, 0x7fffffec, PT ;  /* 0x7fffffec1600780c */ /* 0x000fe20003f86070 */
[C---:B------:R-:W-:Y:S01]  /*2900*/  IMAD.WIDE R22, R12.reuse, 0x2, R10 ;  /* 0x000000020c167825 */ /* 0x040fe200078e020a */
[----:B------:R-:W-:Y:S01]  /*2910*/  PRMT R144, RZ, 0x7610, R144 ;  /* 0x00007610ff907816 */ /* 0x000fe20000000090 */
[----:B------:R-:W2:Y:S01]  /*2920*/  @!P6 LDG.E.U16 R140, desc[UR22][R14.64] ;  /* 0x000000160e8ce981 */ /* 0x000ea2000c1e1500 */
[----:B------:R-:W-:Y:S01]  /*2930*/  PRMT R143, RZ, 0x7610, R143 ;  /* 0x00007610ff8f7816 */ /* 0x000fe2000000008f */
[----:B------:R-:W-:Y:S01]  /*2940*/  IMAD.WIDE R24, R12, 0x2, R8 ;  /* 0x000000020c187825 */ /* 0x000fe200078e0208 */
[----:B------:R-:W-:Y:S01]  /*2950*/  PRMT R141, RZ, 0x7610, R141 ;  /* 0x00007610ff8d7816 */ /* 0x000fe2000000008d */
[----:B------:R-:W2:Y:S01]  /*2960*/  @!P6 LDG.E.U16 R139, desc[UR22][R16.64] ;  /* 0x00000016108be981 */ /* 0x000ea2000c1e1500 */
[----:B------:R-:W-:Y:S01]  /*2970*/  PRMT R142, RZ, 0x7610, R142 ;  /* 0x00007610ff8e7816 */ /* 0x000fe2000000008e */
[----:B------:R-:W-:Y:S01]  /*2980*/  VIADD R30, R6, 0xfffffff3 ;  /* 0xfffffff3061e7836 */ /* 0x000fe20000000000 */
[----:B------:R-:W-:Y:S01]  /*2990*/  ISETP.GE.U32.AND P6, PT, R7, 0x7fffffe5, PT ;  /* 0x7fffffe50700780c */ /* 0x000fe20003fc6070 */
[C---:B------:R-:W-:Y:S01]  /*29a0*/  IMAD.WIDE R26, R29.reuse, 0x2, R10 ;  /* 0x000000021d1a7825 */ /* 0x040fe200078e020a */
[----:B------:R-:W2:Y:S03]  /*29b0*/  @!P5 LDG.E.U16 R144, desc[UR22][R22.64] ;  /* 0x000000161690d981 */ /* 0x000ea6000c1e1500 */
[----:B------:R-:W-:Y:S01]  /*29c0*/  IMAD R37, R12, 0x3, RZ ;  /* 0x000000030c257824 */ /* 0x000fe200078e02ff */
[----:B------:R-:W2:Y:S01]  /*29d0*/  @!P5 LDG.E.U16 R143, desc[UR22][R24.64] ;  /* 0x00000016188fd981 */ /* 0x000ea2000c1e1500 */
[----:B------:R-:W-:Y:S01]  /*29e0*/  IMAD.WIDE R28, R29, 0x2, R8 ;  /* 0x000000021d1c7825 */ /* 0x000fe200078e0208 */
[----:B------:R-:W-:-:S03]  /*29f0*/  PRMT R147, RZ, 0x7610, R147 ;  /* 0x00007610ff937816 */ /* 0x000fc60000000093 */
[----:B------:R-:W-:Y:S02]  /*2a00*/  VIADD R7, R6, 0xfffffffa ;  /* 0xfffffffa06077836 */ /* 0x000fe40000000000 */
[----:B------:R-:W-:Y:S01]  /*2a10*/  IMAD R33, R12, 0xa, RZ ;  /* 0x0000000a0c217824 */ /* 0x000fe200078e02ff */
[----:B------:R-:W-:Y:S01]  /*2a20*/  PRMT R146, RZ, 0x7610, R146 ;  /* 0x00007610ff927816 */ /* 0x000fe20000000092 */
[C---:B------:R-:W-:Y:S01]  /*2a30*/  IMAD.WIDE R34, R37.reuse, 0x2, R10 ;  /* 0x0000000225227825 */ /* 0x040fe200078e020a */
[----:B------:R-:W-:Y:S01]  /*2a40*/  ISETP.GE.U32.AND P5, PT, R30, 0x7fffffe4, PT ;  /* 0x7fffffe41e00780c */ /* 0x000fe20003fa6070 */
[----:B------:R-:W2:Y:S01]  /*2a50*/  @!P0 LDG.E.U16 R141, desc[UR22][R26.64] ;  /* 0x000000161a8d8981 */ /* 0x000ea2000c1e1500 */
[----:B------:R-:W-:Y:S01]  /*2a60*/  PRMT R149, RZ, 0x7610, R149 ;  /* 0x00007610ff957816 */ /* 0x000fe20000000095 */
[----:B------:R-:W-:Y:S01]  /*2a70*/  IMAD.WIDE R36, R37, 0x2, R8 ;  /* 0x0000000225247825 */ /* 0x000fe200078e0208 */
[----:B------:R-:W-:Y:S01]  /*2a80*/  PRMT R148, RZ, 0x7610, R148 ;  /* 0x00007610ff947816 */ /* 0x000fe20000000094 */
[----:B------:R-:W2:Y:S01]  /*2a90*/  @!P0 LDG.E.U16 R142, desc[UR22][R28.64] ;  /* 0x000000161c8e8981 */ /* 0x000ea2000c1e1500 */
[----:B------:R-:W-:Y:S01]  /*2aa0*/  ISETP.GE.U32.AND P0, PT, R7, 0x7fffffeb, PT ;  /* 0x7fffffeb0700780c */ /* 0x000fe20003f06070 */
[----:B------:R-:W-:Y:S01]  /*2ab0*/  IMAD.WIDE R30, R33, 0x2, R10 ;  /* 0x00000002211e7825 */ /* 0x000fe200078e020a */
[----:B------:R-:W-:Y:S01]  /*2ac0*/  LOP3.LUT R145, R5, 0xf, RZ, 0xc0, !PT ;  /* 0x0000000f05917812 */ /* 0x000fe200078ec0ff */
[----:B------:R-:W2:Y:S02]  /*2ad0*/  @!P3 LDG.E.U16 R147, desc[UR22][R34.64] ;  /* 0x000000162293b981 */ /* 0x000ea4000c1e1500 */
[----:B------:R-:W-:-:S02]  /*2ae0*/  VIADD R38, R6, 0xfffffff9 ;  /* 0xfffffff906267836 */ /* 0x000fc40000000000 */
[----:B------:R-:W-:Y:S01]  /*2af0*/  IMAD.WIDE R32, R33, 0x2, R8 ;  /* 0x0000000221207825 */ /* 0x000fe200078e0208 */
[----:B------:R-:W2:Y:S03]  /*2b00*/  @!P3 LDG.E.U16 R146, desc[UR22][R36.64] ;  /* 0x000000162492b981 */ /* 0x000ea6000c1e1500 */
[----:B------:R-:W-:Y:S02]  /*2b10*/  VIADD R7, R6, 0xfffffff2 ;  /* 0xfffffff206077836 */ /* 0x000fe40000000000 */
[----:B------:R-:W-:Y:S01]  /*2b20*/  IMAD R41, R12, 0xb, RZ ;  /* 0x0000000b0c297824 */ /* 0x000fe200078e02ff */
[----:B------:R-:W-:Y:S01]  /*2b30*/  ISETP.GE.U32.AND P3, PT, R38, 0x7fffffea, PT ;  /* 0x7fffffea2600780c */ /* 0x000fe20003f66070 */
[----:B------:R-:W2:Y:S01]  /*2b40*/  @!P2 LDG.E.U16 R149, desc[UR22][R30.64] ;  /* 0x000000161e95a981 */ /* 0x000ea2000c1e1500 */
[----:B------:R-:W-:Y:S01]  /*2b50*/  PRMT R153, RZ, 0x7610, R153 ;  /* 0x00007610ff997816 */ /* 0x000fe20000000099 */
[----:B------:R-:W-:Y:S01]  /*2b60*/  IMAD.WIDE R38, R41, 0x2, R10 ;  /* 0x0000000229267825 */ /* 0x000fe200078e020a */
[----:B------:R-:W-:Y:S01]  /*2b70*/  PRMT R152, RZ, 0x7610, R152 ;  /* 0x00007610ff987816 */ /* 0x000fe20000000098 */
[----:B------:R-:W2:Y:S01]  /*2b80*/  @!P2 LDG.E.U16 R148, desc[UR22][R32.64] ;  /* 0x000000162094a981 */ /* 0x000ea2000c1e1500 */
[----:B------:R-:W-:Y:S01]  /*2b90*/  ISETP.GE.U32.AND P2, PT, R7, 0x7fffffe3, PT ;  /* 0x7fffffe30700780c */ /* 0x000fe20003f46070 */
[----:B------:R-:W-:-:S02]  /*2ba0*/  IMAD.WIDE R40, R41, 0x2, R8 ;  /* 0x0000000229287825 */ /* 0x000fc400078e0208 */
[----:B------:R-:W2:Y:S02]  /*2bb0*/  @!P6 LDG.E.U16 R153, desc[UR22][R38.64] ;  /* 0x000000162699e981 */ /* 0x000ea4000c1e1500 */
[----:B------:R-:W-:Y:S02]  /*2bc0*/  IMAD R7, R145, R13, RZ ;  /* 0x0000000d91077224 */ /* 0x000fe400078e02ff */
[----:B------:R-:W-:Y:S01]  /*2bd0*/  IMAD.SHL.U32 R45, R12, 0x4, RZ ;  /* 0x000000040c2d7824 */ /* 0x000fe200078e00ff */
[----:B------:R-:W2:Y:S02]  /*2be0*/  @!P6 LDG.E.U16 R152, desc[UR22][R40.64] ;  /* 0x000000162898e981 */ /* 0x000ea4000c1e1500 */
[----:B------:R-:W-:Y:S01]  /*2bf0*/  LEA R116, P6, R7, UR14, 0x1 ;  /* 0x0000000e07747c11 */ /* 0x000fe2000f8c08ff */
[C---:B------:R-:W-:Y:S01]  /*2c00*/  IMAD.WIDE R42, R45.reuse, 0x2, R10 ;  /* 0x000000022d2a7825 */ /* 0x040fe200078e020a */
[----:B------:R-:W-:Y:S02]  /*2c10*/  PRMT R150, RZ, 0x7610, R150 ;  /* 0x00007610ff967816 */ /* 0x000fe40000000096 */
[----:B------:R-:W-:Y:S01]  /*2c20*/  PRMT R151, RZ, 0x7610, R151 ;  /* 0x00007610ff977816 */ /* 0x000fe20000000097 */
[----:B------:R-:W-:Y:S01]  /*2c30*/  IMAD.WIDE R44, R45, 0x2, R8 ;  /* 0x000000022d2c7825 */ /* 0x000fe200078e0208 */
[----:B------:R-:W-:-:S02]  /*2c40*/  LEA.HI.X.SX32 R122, R7, UR15, 0x1, P6 ;  /* 0x0000000f077a7c11 */ /* 0x000fc4000b0f0eff */
[----:B------:R-:W2:Y:S01]  /*2c50*/  @!P4 LDG.E.U16 R150, desc[UR22][R42.64] ;  /* 0x000000162a96c981 */ /* 0x000ea2000c1e1500 */
[----:B------:R-:W-:Y:S02]  /*2c60*/  VIADD R46, R6, 0xfffffff1 ;  /* 0xfffffff1062e7836 */ /* 0x000fe40000000000 */
[----:B-1----:R-:W-:Y:S01]  /*2c70*/  IMAD R7, R48, UR4, RZ ;  /* 0x0000000430077c24 */ /* 0x002fe2000f8e02ff */
[----:B------:R-:W2:Y:S01]  /*2c80*/  @!P4 LDG.E.U16 R151, desc[UR22][R44.64] ;  /* 0x000000162c97c981 */ /* 0x000ea2000c1e1500 */
[----:B------:R-:W-:Y:S01]  /*2c90*/  IMAD R61, R12, 0x5, RZ ;  /* 0x000000050c3d7824 */ /* 0x000fe200078e02ff */
[----:B------:R-:W-:Y:S01]  /*2ca0*/  ISETP.GE.U32.AND P4, PT, R46, 0x7fffffe2, PT ;  /* 0x7fffffe22e00780c */ /* 0x000fe20003f86070 */
[----:B------:R-:W-:Y:S01]  /*2cb0*/  IMAD R51, R12, 0xc, RZ ;  /* 0x0000000c0c337824 */ /* 0x000fe200078e02ff */
[----:B------:R-:W-:Y:S01]  /*2cc0*/  LEA R46, P6, R7, R116, 0x1 ;  /* 0x00000074072e7211 */ /* 0x000fe200078c08ff */
[----:B------:R-:W-:Y:S01]  /*2cd0*/  IMAD R55, R50, UR4, RZ ;  /* 0x0000000432377c24 */ /* 0x000fe2000f8e02ff */
[----:B------:R-:W-:Y:S01]  /*2ce0*/  PRMT R156, RZ, 0x7610, R156 ;  /* 0x00007610ff9c7816 */ /* 0x000fe2000000009c */
[----:B------:R-:W-:Y:S01]  /*2cf0*/  IMAD R57, R52, UR4, RZ ;  /* 0x0000000434397c24 */ /* 0x000fe2000f8e02ff */
[----:B------:R-:W-:Y:S01]  /*2d00*/  PRMT R155, RZ, 0x7610, R155 ;  /* 0x00007610ff9b7816 */ /* 0x000fe2000000009b */
[----:B------:R-:W-:Y:S01]  /*2d10*/  IMAD R69, R60, UR4, RZ ;  /* 0x000000043c457c24 */ /* 0x000fe2000f8e02ff */
[----:B------:R-:W-:Y:S01]  /*2d20*/  PRMT R158, RZ, 0x7610, R158 ;  /* 0x00007610ff9e7816 */ /* 0x000fe2000000009e */
[----:B------:R-:W-:Y:S01]  /*2d30*/  IMAD.WIDE R52, R61, 0x2, R10 ;  /* 0x000000023d347825 */ /* 0x000fe200078e020a */
[----:B------:R-:W-:-:S03]  /*2d40*/  PRMT R157, RZ, 0x7610, R157 ;  /* 0x00007610ff9d7816 */ /* 0x000fc6000000009d */
[----:B------:R-:W-:Y:S01]  /*2d50*/  IMAD.WIDE R48, R51, 0x2, R10 ;  /* 0x0000000233307825 */ /* 0x000fe200078e020a */
[----:B------:R-:W-:Y:S01]  /*2d60*/  LEA.HI.X.SX32 R47, R7, R122, 0x1, P6 ;  /* 0x0000007a072f7211 */ /* 0x000fe200030f0eff */
[----:B------:R-:W2:Y:S02]  /*2d70*/  @!P0 LDG.E.U16 R156, desc[UR22][R52.64] ;  /* 0x00000016349c8981 */ /* 0x000ea4000c1e1500 */
[--C-:B------:R-:W-:Y:S02]  /*2d80*/  IMAD.WIDE R60, R61, 0x2, R8.reuse ;  /* 0x000000023d3c7825 */ /* 0x100fe400078e0208 */
[----:B------:R-:W2:Y:S02]  /*2d90*/  @!P5 LDG.E.U16 R158, desc[UR22][R48.64] ;  /* 0x00000016309ed981 */ /* 0x000ea4000c1e1500 */
[----:B------:R-:W-:Y:S02]  /*2da0*/  IMAD.WIDE R50, R51, 0x2, R8 ;  /* 0x0000000233327825 */ /* 0x000fe400078e0208 */
[----:B------:R-:W2:Y:S02]  /*2db0*/  @!P0 LDG.E.U16 R155, desc[UR22][R60.64] ;  /* 0x000000163c9b8981 */ /* 0x000ea4000c1e1500 */
[----:B------:R-:W-:-:S02]  /*2dc0*/  IMAD R63, R54, UR4, RZ ;  /* 0x00000004363f7c24 */ /* 0x000fc4000f8e02ff */
[----:B------:R-:W-:Y:S01]  /*2dd0*/  IMAD R67, R58, UR4, RZ ;  /* 0x000000043a437c24 */ /* 0x000fe2000f8e02ff */
[-C--:B------:R-:W-:Y:S01]  /*2de0*/  LEA R58, P6, R55, R116.reuse, 0x1 ;  /* 0x00000074373a7211 */ /* 0x080fe200078c08ff */
[----:B------:R-:W-:Y:S01]  /*2df0*/  IMAD R65, R56, UR4, RZ ;  /* 0x0000000438417c24 */ /* 0x000fe2000f8e02ff */
[----:B------:R-:W2:Y:S01]  /*2e00*/  @!P5 LDG.E.U16 R157, desc[UR22][R50.64] ;  /* 0x00000016329dd981 */ /* 0x000ea2000c1e1500 */
[-C--:B------:R-:W-:Y:S01]  /*2e10*/  LEA R56, P0, R57, R116.reuse, 0x1 ;  /* 0x0000007439387211 */ /* 0x080fe200078008ff */
[----:B------:R-:W-:Y:S01]  /*2e20*/  IMAD R71, R62, UR4, RZ ;  /* 0x000000043e477c24 */ /* 0x000fe2000f8e02ff */
[----:B------:R-:W-:Y:S02]  /*2e30*/  LEA R54, P5, R63, R116, 0x1 ;  /* 0x000000743f367211 */ /* 0x000fe400078a08ff */
[----:B------:R-:W-:Y:S02]  /*2e40*/  LEA.HI.X.SX32 R59, R55, R122, 0x1, P6 ;  /* 0x0000007a373b7211 */ /* 0x000fe400030f0eff */
[----:B------:R-:W-:Y:S01]  /*2e50*/  LEA R62, P6, R65, R116, 0x1 ;  /* 0x00000074413e7211 */ /* 0x000fe200078c08ff */
[----:B------:R-:W-:Y:S01]  /*2e60*/  IMAD R73, R64, UR4, RZ ;  /* 0x0000000440497c24 */ /* 0x000fe2000f8e02ff */
[----:B------:R-:W-:Y:S01]  /*2e70*/  LEA.HI.X.SX32 R57, R57, R122, 0x1, P0 ;  /* 0x0000007a39397211 */ /* 0x000fe200000f0eff */
[----:B------:R-:W-:Y:S01]  /*2e80*/  IMAD R75, R66, UR4, RZ ;  /* 0x00000004424b7c24 */ /* 0x000fe2000f8e02ff */
[----:B------:R-:W-:-:S02]  /*2e90*/  LEA R64, P0, R67, R116, 0x1 ;  /* 0x0000007443407211 */ /* 0x000fc400078008ff */
[----:B------:R-:W-:Y:S01]  /*2ea0*/  LEA.HI.X.SX32 R55, R63, R122, 0x1, P5 ;  /* 0x0000007a3f377211 */ /* 0x000fe200028f0eff */
[----:B------:R-:W-:Y:S01]  /*2eb0*/  IMAD R79, R79, UR4, RZ ;  /* 0x000000044f4f7c24 */ /* 0x000fe2000f8e02ff */
[----:B------:R-:W-:Y:S02]  /*2ec0*/  LEA R66, P5, R69, R116, 0x1 ;  /* 0x0000007445427211 */ /* 0x000fe400078a08ff */
[----:B------:R-:W-:Y:S02]  /*2ed0*/  LEA.HI.X.SX32 R63, R65, R122, 0x1, P6 ;  /* 0x0000007a413f7211 */ /* 0x000fe400030f0eff */
[----:B------:R-:W-:Y:S02]  /*2ee0*/  LEA R68, P6, R71, R116, 0x1 ;  /* 0x0000007447447211 */ /* 0x000fe400078c08ff */
[----:B------:R-:W-:Y:S01]  /*2ef0*/  LEA.HI.X.SX32 R65, R67, R122, 0x1, P0 ;  /* 0x0000007a43417211 */ /* 0x000fe200000f0eff */
[----:B------:R-:W-:Y:S01]  /*2f00*/  IMAD R81, R81, UR4, RZ ;  /* 0x0000000451517c24 */ /* 0x000fe2000f8e02ff */
[----:B------:R-:W-:Y:S01]  /*2f10*/  LEA R70, P0, R73, R116, 0x1 ;  /* 0x0000007449467211 */ /* 0x000fe200078008ff */
[----:B------:R-:W-:Y:S01]  /*2f20*/  IMAD R83, R83, UR4, RZ ;  /* 0x0000000453537c24 */ /* 0x000fe2000f8e02ff */
[----:B------:R-:W-:Y:S01]  /*2f30*/  LEA.HI.X.SX32 R67, R69, R122, 0x1, P5 ;  /* 0x0000007a45437211 */ /* 0x000fe200028f0eff */
[----:B------:R-:W-:Y:S01]  /*2f40*/  IMAD R85, R85, UR4, RZ ;  /* 0x0000000455557c24 */ /* 0x000fe2000f8e02ff */
[----:B------:R-:W-:-:S02]  /*2f50*/  LEA R72, P5, R75, R116, 0x1 ;  /* 0x000000744b487211 */ /* 0x000fc400078a08ff */
[----:B------:R-:W-:Y:S02]  /*2f60*/  LEA.HI.X.SX32 R69, R71, R122, 0x1, P6 ;  /* 0x0000007a47457211 */ /* 0x000fe400030f0eff */
[----:B------:R-:W-:Y:S02]  /*2f70*/  LEA R74, P6, R79, R116, 0x1 ;  /* 0x000000744f4a7211 */ /* 0x000fe400078c08ff */
[-C--:B------:R-:W-:Y:S01]  /*2f80*/  LEA.HI.X.SX32 R71, R73, R122.reuse, 0x1, P0 ;  /* 0x0000007a49477211 */ /* 0x080fe200000f0eff */
[----:B------:R-:W-:Y:S01]  /*2f90*/  IMAD R87, R87, UR4, RZ ;  /* 0x0000000457577c24 */ /* 0x000fe2000f8e02ff */
[----:B------:R-:W-:Y:S01]  /*2fa0*/  LEA.HI.X.SX32 R73, R75, R122, 0x1, P5 ;  /* 0x0000007a4b497211 */ /* 0x000fe200028f0eff */
[----:B------:R-:W-:Y:S01]  /*2fb0*/  IMAD R89, R89, UR4, RZ ;  /* 0x0000000459597c24 */ /* 0x000fe2000f8e02ff */
[-C--:B------:R-:W-:Y:S01]  /*2fc0*/  LEA R76, P0, R81, R116.reuse, 0x1 ;  /* 0x00000074514c7211 */ /* 0x080fe200078008ff */
[----:B------:R-:W-:Y:S01]  /*2fd0*/  IMAD R91, R91, UR4, RZ ;  /* 0x000000045b5b7c24 */ /* 0x000fe2000f8e02ff */
[----:B------:R-:W-:-:S02]  /*2fe0*/  LEA R78, P5, R83, R116, 0x1 ;  /* 0x00000074534e7211 */ /* 0x000fc400078a08ff */
[----:B------:R-:W-:Y:S02]  /*2ff0*/  LEA.HI.X.SX32 R75, R79, R122, 0x1, P6 ;  /* 0x0000007a4f4b7211 */ /* 0x000fe400030f0eff */
[----:B------:R-:W-:Y:S01]  /*3000*/  LEA R80, P6, R85, R116, 0x1 ;  /* 0x0000007455507211 */ /* 0x000fe200078c08ff */
[----:B------:R-:W-:Y:S01]  /*3010*/  IMAD R119, R77, UR4, RZ ;  /* 0x000000044d777c24 */ /* 0x000fe2000f8e02ff */
        /* <DEDUP_REMOVED lines=14> */
[-C--:B------:R-:W-:Y:S02]  /*3100*/  LEA R88, P0, R93, R116.reuse, 0x1 ;  /* 0x000000745d587211 */ /* 0x080fe400078008ff */
        /* <DEDUP_REMOVED lines=24> */
[----:B------:R-:W-:Y:S02]  /*3290*/  LEA.HI.X.SX32 R103, R107, R122, 0x1, P5 ;  /* 0x0000007a6b677211 */ /* 0x000fe400028f0eff */
[-C--:B------:R-:W-:Y:S02]  /*32a0*/  LEA R106, P0, R111, R116.reuse, 0x1 ;  /* 0x000000746f6a7211 */ /* 0x080fe400078008ff */
[----:B------:R-:W-:-:S02]  /*32b0*/  LEA R108, P5, R113, R116, 0x1 ;  /* 0x00000074716c7211 */ /* 0x000fc400078a08ff */
[----:B------:R-:W-:Y:S02]  /*32c0*/  LEA.HI.X.SX32 R105, R109, R122, 0x1, P6 ;  /* 0x0000007a6d697211 */ /* 0x000fe400030f0eff */
[----:B------:R-:W-:Y:S01]  /*32d0*/  LEA R110, P6, R115, R116, 0x1 ;  /* 0x00000074736e7211 */ /* 0x000fe200078c08ff */
[----:B------:R-:W-:Y:S01]  /*32e0*/  VIADD R154, R6, 0xf ;  /* 0x0000000f069a7836 */ /* 0x000fe20000000000 */
[-C--:B------:R-:W-:Y:S02]  /*32f0*/  LEA.HI.X.SX32 R107, R111, R122.reuse, 0x1, P0 ;  /* 0x0000007a6f6b7211 */ /* 0x080fe400000f0eff */
[----:B------:R-:W-:Y:S02]  /*3300*/  LEA.HI.X.SX32 R109, R113, R122, 0x1, P5 ;  /* 0x0000007a716d7211 */ /* 0x000fe400028f0eff */
[-C--:B------:R-:W-:Y:S02]  /*3310*/  LEA R112, P0, R117, R116.reuse, 0x1 ;  /* 0x0000007475707211 */ /* 0x080fe400078008ff */
[----:B------:R-:W-:-:S02]  /*3320*/  LEA R114, P5, R118, R116, 0x1 ;  /* 0x0000007476727211 */ /* 0x000fc400078a08ff */
[----:B------:R-:W-:Y:S02]  /*3330*/  LEA.HI.X.SX32 R111, R115, R122, 0x1, P6 ;  /* 0x0000007a736f7211 */ /* 0x000fe400030f0eff */
[----:B------:R-:W-:Y:S02]  /*3340*/  LEA R116, P6, R119, R116, 0x1 ;  /* 0x0000007477747211 */ /* 0x000fe400078c08ff */
[-C--:B------:R-:W-:Y:S02]  /*3350*/  LEA.HI.X.SX32 R113, R117, R122.reuse, 0x1, P0 ;  /* 0x0000007a75717211 */ /* 0x080fe400000f0eff */
[----:B------:R-:W-:Y:S02]  /*3360*/  ISETP.GT.AND P0, PT, R154, 0xf, PT ;  /* 0x0000000f9a00780c */ /* 0x000fe40003f04270 */
[----:B------:R-:W-:Y:S01]  /*3370*/  LEA.HI.X.SX32 R117, R119, R122, 0x1, P6 ;  /* 0x0000007a77757211 */ /* 0x000fe200030f0eff */
[----:B------:R-:W-:Y:S01]  /*3380*/  IMAD R119, R12, 0xd, RZ ;  /* 0x0000000d0c777824 */ /* 0x000fe200078e02ff */
[----:B------:R-:W-:Y:S01]  /*3390*/  ISETP.LT.AND P0, PT, R145, R6, P0 ;  /* 0x000000069100720c */ /* 0x000fe20000701270 */
[----:B------:R-:W-:Y:S01]  /*33a0*/  VIADD R120, R6, 0xfffffff8 ;  /* 0xfffffff806787836 */ /* 0x000fe20000000000 */
[----:B------:R-:W-:Y:S01]  /*33b0*/  LEA.HI.X.SX32 R115, R118, R122, 0x1, P5 ;  /* 0x0000007a76737211 */ /* 0x000fe200028f0eff */
[----:B------:R-:W-:Y:S01]  /*33c0*/  VIADD R160, R6, 0xfffffff0 ;  /* 0xfffffff006a07836 */ /* 0x000fe20000000000 */
[----:B------:R-:W-:Y:S01]  /*33d0*/  PRMT R169, RZ, 0x7610, R169 ;  /* 0x00007610ffa97816 */ /* 0x000fe200000000a9 */
[----:B------:R-:W-:Y:S01]  /*33e0*/  IMAD.WIDE R6, R119, 0x2, R10 ;  /* 0x0000000277067825 */ /* 0x000fe200078e020a */
[----:B------:R-:W-:-:S03]  /*33f0*/  PRMT R171, RZ, 0x7610, R171 ;  /* 0x00007610ffab7816 */ /* 0x000fc600000000ab */
[----:B------:R-:W-:Y:S01]  /*3400*/  IMAD.WIDE R118, R119, 0x2, R8 ;  /* 0x0000000277767825 */ /* 0x000fe200078e0208 */
[----:B------:R-:W4:Y:S01]  /*3410*/  @!P2 LDG.E.U16 R169, desc[UR22][R6.64] ;  /* 0x0000001606a9a981 */ /* 0x000f22000c1e1500 */
[----:B------:R-:W-:-:S03]  /*3420*/  ISETP.GE.U32.AND P5, PT, R120, 0x7fffffe9, PT ;  /* 0x7fffffe97800780c */ /* 0x000fc60003fa6070 */
[----:B------:R-:W4:Y:S01]  /*3430*/  @!P2 LDG.E.U16 R171, desc[UR22][R118.64] ;  /* 0x0000001676aba981 */ /* 0x000f22000c1e1500 */
[----:B------:R-:W-:Y:S01]  /*3440*/  ISETP.GE.U32.AND P2, PT, R160, 0x7fffffe1, PT ;  /* 0x7fffffe1a000780c */ /* 0x000fe20003f46070 */
[C---:B------:R-:W-:Y:S02]  /*3450*/  IMAD R129, R12.reuse, 0x6, RZ ;  /* 0x000000060c817824 */ /* 0x040fe400078e02ff */
[C---:B------:R-:W-:Y:S02]  /*3460*/  IMAD R131, R12.reuse, 0xe, RZ ;  /* 0x0000000e0c837824 */ /* 0x040fe400078e02ff */
[C---:B------:R-:W-:Y:S02]  /*3470*/  IMAD R133, R12.reuse, 0x7, RZ ;  /* 0x000000070c857824 */ /* 0x040fe400078e02ff */
[----:B------:R-:W-:Y:S01]  /*3480*/  IMAD R135, R12, 0xf, RZ ;  /* 0x0000000f0c877824 */ /* 0x000fe200078e02ff */
[----:B------:R-:W-:Y:S01]  /*3490*/  PRMT R164, RZ, 0x7610, R164 ;  /* 0x00007610ffa47816 */ /* 0x000fe200000000a4 */
[----:B------:R-:W-:Y:S01]  /*34a0*/  IMAD.WIDE R120, R129, 0x2, R10 ;  /* 0x0000000281787825 */ /* 0x000fe200078e020a */
[----:B------:R-:W-:-:S02]  /*34b0*/  PRMT R166, RZ, 0x7610, R166 ;  /* 0x00007610ffa67816 */ /* 0x000fc400000000a6 */
[----:B------:R-:W-:Y:S01]  /*34c0*/  PRMT R168, RZ, 0x7610, R168 ;  /* 0x00007610ffa87816 */ /* 0x000fe200000000a8 */
[----:B------:R-:W-:Y:S01]  /*34d0*/  IMAD.WIDE R122, R131, 0x2, R10 ;  /* 0x00000002837a7825 */ /* 0x000fe200078e020a */
[----:B------:R-:W-:Y:S01]  /*34e0*/  PRMT R170, RZ, 0x7610, R170 ;  /* 0x00007610ffaa7816 */ /* 0x000fe200000000aa */
[----:B------:R-:W4:Y:S01]  /*34f0*/  @!P3 LDG.E.U16 R164, desc[UR22][R120.64] ;  /* 0x0000001678a4b981 */ /* 0x000f22000c1e1500 */
        /* <DEDUP_REMOVED lines=24> */
[----:B------:R-:W-:-:S02]  /*3680*/  PRMT R190, RZ, 0x7610, R190 ;  /* 0x00007610ffbe7816 */ /* 0x000fc400000000be */
[----:B------:R-:W-:Y:S01]  /*3690*/  PRMT R192, RZ, 0x7610, R192 ;  /* 0x00007610ffc07816 */ /* 0x000fe200000000c0 */
[----:B------:R-:W4:Y:S01]  /*36a0*/  @!P2 LDG.E.U16 R175, desc[UR22][R134.64] ;  /* 0x0000001686afa981 */ /* 0x000f22000c1e1500 */
[----:B------:R-:W-:Y:S02]  /*36b0*/  PRMT R194, RZ, 0x7610, R194 ;  /* 0x00007610ffc27816 */ /* 0x000fe400000000c2 */
[----:B------:R-:W-:Y:S01]  /*36c0*/  PRMT R196, RZ, 0x7610, R196 ;  /* 0x00007610ffc47816 */ /* 0x000fe200000000c4 */
[----:B------:R-:W4:Y:S01]  /*36d0*/  @P0 LDG.E.U16 R174, desc[UR22][R46.64] ;  /* 0x000000162eae0981 */ /* 0x000f22000c1e1500 */
[----:B------:R-:W-:Y:S02]  /*36e0*/  PRMT R198, RZ, 0x7610, R198 ;  /* 0x00007610ffc67816 */ /* 0x000fe400000000c6 */
[----:B------:R-:W-:Y:S01]  /*36f0*/  PRMT R200, RZ, 0x7610, R200 ;  /* 0x00007610ffc87816 */ /* 0x000fe200000000c8 */
[----:B------:R-:W4:Y:S01]  /*3700*/  @P0 LDG.E.U16 R176, desc[UR22][R58.64] ;  /* 0x000000163ab00981 */ /* 0x000f22000c1e1500 */
[----:B------:R-:W-:-:S02]  /*3710*/  PRMT R202, RZ, 0x7610, R202 ;  /* 0x00007610ffca7816 */ /* 0x000fc400000000ca */
[----:B------:R-:W-:Y:S01]  /*3720*/  PRMT R204, RZ, 0x7610, R204 ;  /* 0x00007610ffcc7816 */ /* 0x000fe200000000cc */
[----:B------:R-:W4:Y:S01]  /*3730*/  @P0 LDG.E.U16 R178, desc[UR22][R56.64] ;  /* 0x0000001638b20981 */ /* 0x000f22000c1e1500 */
        /* <DEDUP_REMOVED lines=23> */
[----:B------:R-:W4:Y:S04]  /*38b0*/  @P0 LDG.E.U16 R194, desc[UR22][R74.64] ;  /* 0x000000164ac20981 */ /* 0x000f28000c1e1500 */
        /* <DEDUP_REMOVED lines=20> */
[----:B------:R-:W4:Y:S01]  /*3a00*/  @P0 LDG.E.U16 R236, desc[UR22][R116.64] ;  /* 0x0000001674ec0981 */ /* 0x000f22000c1e1500 */
[C---:B------:R-:W-:Y:S01]  /*3a10*/  IMAD.SHL.U32 R161, R5.reuse, 0x2, RZ ;  /* 0x0000000205a17824 */ /* 0x040fe200078e00ff */
[----:B------:R-:W-:-:S02]  /*3a20*/  LOP3.LUT R172, R5, 0x40, RZ, 0xc0, !PT ;  /* 0x0000004005ac7812 */ /* 0x000fc400078ec0ff */
[----:B------:R-:W-:Y:S02]  /*3a30*/  SHF.R.S32.HI R162, RZ, 0x6, R5 ;  /* 0x00000006ffa27819 */ /* 0x000fe40000011405 */
[----:B------:R-:W-:Y:S01]  /*3a40*/  LOP3.LUT R161, R161, 0x7e, RZ, 0xc0, !PT ;  /* 0x0000007ea1a17812 */ /* 0x000fe200078ec0ff */
[----:B------:R-:W-:-:S04]  /*3a50*/  @!UP1 UIADD3 UR4, UPT, UPT, -UR6, 0x100000, URZ ;  /* 0x0010000006049890 */ /* 0x000fc8000fffe1ff */
[----:B------:R-:W-:Y:S02]  /*3a60*/  @!UP1 USHF.L.U32 UR5, UR4, 0xb, URZ ;  /* 0x0000000b04059899 */ /* 0x000fe400080006ff */
[----:B------:R-:W-:Y:S01]  /*3a70*/  @!UP1 USHF.L.U32 UR4, UR4, 0x1, URZ ;  /* 0x0000000104049899 */ /* 0x000fe200080006ff */
[----:B------:R-:W-:Y:S01]  /*3a80*/  SGXT R162, R162, 0x1 ;  /* 0x00000001a2a2781a */ /* 0x000fe20000000200 */
[----:B------:R-:W-:Y:S01]  /*3a90*/  IMAD R5, R172, 0x20, R161 ;  /* 0x00000020ac057824 */ /* 0x000fe200078e02a1 */
[----:B------:R-:W-:Y:S01]  /*3aa0*/  VOTEU.ALL UP1, P1 ;  /* 0x0000000000ff7886 */ /* 0x000fe20000820000 */
[----:B------:R-:W-:Y:S02]  /*3ab0*/  ISETP.NE.U32.AND P0, PT, R159, RZ, PT ;  /* 0x000000ff9f00720c */ /* 0x000fe40003f05070 */
[----:B------:R-:W-:Y:S02]  /*3ac0*/  LOP3.LUT R159, R161, 0x90, R162, 0x78, !PT ;  /* 0x00000090a19f7812 */ /* 0x000fe400078e78a2 */
[----:B------:R-:W-:-:S02]  /*3ad0*/  LOP3.LUT R161, R5, 0x10, RZ, 0x3c, !PT ;  /* 0x0000001005a17812 */ /* 0x000fc400078e3cff */
[C---:B------:R-:W-:Y:S02]  /*3ae0*/  LOP3.LUT R162, R5.reuse, 0x20, RZ, 0x3c, !PT ;  /* 0x0000002005a27812 */ /* 0x040fe400078e3cff */
[----:B------:R0:W1:Y:S01]  /*3af0*/  @!UP1 SYNCS.EXCH.64 URZ, [UR9+0x8008], UR4 ;  /* 0x0080080409ff95b2 */ /* 0x0000620008000100 */
[----:B--2---:R-:W-:Y:S01]  /*3b00*/  STS.U16 [R5+UR9], R137 ;  /* 0x0000008905007988 */ /* 0x004fe20008000409 */
[----:B------:R-:W-:-:S03]  /*3b10*/  LOP3.LUT R163, R5, 0x30, RZ, 0x3c, !PT ;  /* 0x0000003005a37812 */ /* 0x000fc600078e3cff */
[----:B---3--:R2:W-:Y:S04]  /*3b20*/  STS.U16 [R5+UR9+0x1000], R136 ;  /* 0x0010008805007988 */ /* 0x0085e80008000409 */
[----:B------:R-:W-:Y:S04]  /*3b30*/  STS.U16 [R5+UR9+0x400], R140 ;  /* 0x0004008c05007988 */ /* 0x000fe80008000409 */
[----:B------:R-:W-:Y:S01]  /*3b40*/  STS.U16 [R5+UR9+0x1400], R139 ;  /* 0x0014008b05007988 */ /* 0x000fe20008000409 */
[----:B--2---:R-:W-:-:S03]  /*3b50*/  LOP3.LUT R136, R5, 0x40, RZ, 0x3c, !PT ;  /* 0x0000004005887812 */ /* 0x004fc600078e3cff */
[----:B-----5:R2:W-:Y:S01]  /*3b60*/  STS.U16 [R161+UR9+0x1480], R4 ;  /* 0x00148004a1007988 */ /* 0x0205e20008000409 */
[----:B------:R-:W-:-:S03]  /*3b70*/  LOP3.LUT R137, R5, 0x60, RZ, 0x3c, !PT ;  /* 0x0000006005897812 */ /* 0x000fc600078e3cff */
[----:B----4-:R3:W-:Y:S04]  /*3b80*/  STS.U16 [R161+UR9+0x480], R138 ;  /* 0x0004808aa1007988 */ /* 0x0107e80008000409 */
[----:B------:R0:W-:Y:S01]  /*3b90*/  STS.U16 [R161+UR9+0x80], R144 ;  /* 0x00008090a1007988 */ /* 0x0001e20008000409 */
[----:B--2---:R-:W-:-:S03]  /*3ba0*/  LOP3.LUT R4, R5, 0x50, RZ, 0x3c, !PT ;  /* 0x0000005005047812 */ /* 0x004fc600078e3cff */
[----:B------:R0:W-:Y:S01]  /*3bb0*/  STS.U16 [R161+UR9+0x1080], R143 ;  /* 0x0010808fa1007988 */ /* 0x0001e20008000409 */
[----:B---3--:R-:W-:-:S03]  /*3bc0*/  LOP3.LUT R138, R5, 0x70, RZ, 0x3c, !PT ;  /* 0x00000070058a7812 */ /* 0x008fc600078e3cff */
[----:B------:R0:W-:Y:S04]  /*3bd0*/  STS.U16 [R162+UR9+0x100], R141 ;  /* 0x0001008da2007988 */ /* 0x0001e80008000409 */
        /* <DEDUP_REMOVED lines=12> */
[----:B------:R0:W-:Y:S01]  /*3ca0*/  STS.U16 [R4+UR9+0x1280], R155 ;  /* 0x0012809b04007988 */ /* 0x0001e20008000409 */
[----:B------:R-:W-:-:S04]  /*3cb0*/  SHF.R.S32.HI R139, RZ, 0x1f, R154 ;  /* 0x0000001fff8b7819 */ /* 0x000fc8000001149a */
[----:B------:R-:W-:Y:S01]  /*3cc0*/  LEA.HI R139, R139, R154, RZ, 0x4 ;  /* 0x0000009a8b8b7211 */ /* 0x000fe200078f20ff */
[----:B------:R0:W-:Y:S04]  /*3cd0*/  STS.U16 [R4+UR9+0x680], R169 ;  /* 0x000680a904007988 */ /* 0x0001e80008000409 */
[----:B------:R0:W-:Y:S01]  /*3ce0*/  STS.U16 [R4+UR9+0x1680], R171 ;  /* 0x001680ab04007988 */ /* 0x0001e20008000409 */
[----:B------:R-:W-:-:S03]  /*3cf0*/  ISETP.LT.OR P2, PT, R154, 0x10, P0 ;  /* 0x000000109a00780c */ /* 0x000fc60000741670 */
        /* <DEDUP_REMOVED lines=40> */
[----:B-1----:R1:W-:Y:S06]  /*3f80*/  MEMBAR.ALL.CTA ;  /* 0x0000000000007992 */ /* 0x0023ec0000008000 */
[----:B-1----:R-:W1:Y:S01]  /*3f90*/  FENCE.VIEW.ASYNC.S ;  /* 0x00000000000073c6 */ /* 0x002e620000000000 */
[----:B------:R-:W-:-:S04]  /*3fa0*/  SHF.R.S32.HI R139, RZ, 0x4, R139 ;  /* 0x00000004ff8b7819 */ /* 0x000fc8000001148b */
[----:B------:R-:W-:-:S05]  /*3fb0*/  VIMNMX R139, PT, PT, R139, 0x1, !PT ;  /* 0x000000018b8b7848 */ /* 0x000fca0007fe0100 */
[----:B------:R-:W-:Y:S01]  /*3fc0*/  VIADD R139, R139, 0xffffffff ;  /* 0xffffffff8b8b7836 */ /* 0x000fe20000000000 */
[----:B-1----:R-:W-:Y:S04]  /*3fd0*/  BAR.SYNC.DEFER_BLOCKING 0x0 ;  /* 0x0000000000007b1d */ /* 0x002fe80000010000 */
[----:B------:R-:W-:Y:S02]  /*3fe0*/  ISETP.NE.U32.AND P3, PT, R139, RZ, PT ;  /* 0x000000ff8b00720c */ /* 0x000fe40003f65070 */
[----:B0-----:R-:W-:Y:S11]  /*3ff0*/  @P2 BRA `(.L_x_6) ;  /* 0x00000000005c2947 */ /* 0x001ff60003800000 */
[----:B------:R-:W-:Y:S02]  /*4000*/  UIADD3 UR5, UPT, UPT, UR9, 0x2000, URZ ;  /* 0x0000200009057890 */ /* 0x000fe4000fffe0ff */
[----:B------:R-:W-:Y:S02]  /*4010*/  USHF.R.U32.HI UR4, URZ, 0x4, UR9 ;  /* 0x00000004ff047899 */ /* 0x000fe40008011609 */
[----:B------:R-:W-:Y:S02]  /*4020*/  USHF.R.U32.HI UR5, URZ, 0x4, UR5 ;  /* 0x00000004ff057899 */ /* 0x000fe40008011605 */
[----:B------:R-:W-:Y:S02]  /*4030*/  USGXT.U32 UR4, UR4, 0xe ;  /* 0x0000000e0404789a */ /* 0x000fe40008000000 */
[----:B------:R-:W-:Y:S01]  /*4040*/  USGXT.U32 UR6, UR5, 0xe ;  /* 0x0000000e0506789a */ /* 0x000fe20008000000 */
[----:B------:R-:W-:Y:S01]  /*4050*/  UMOV UR10, 0x800100 ;  /* 0x00800100000a7882 */ /* 0x000fe20000000000 */
[----:B------:R-:W-:Y:S01]  /*4060*/  UMOV UR11, 0x40004040 ;  /* 0x40004040000b7882 */ /* 0x000fe20000000000 */
[----:B------:R-:W-:Y:S01]  /*4070*/  UMOV UR5, URZ ;  /* 0x000000ff00057c82 */ /* 0x000fe20008000000 */
[----:B------:R-:W-:-:S02]  /*4080*/  ULOP3.LUT UR12, UR4, 0x800000, URZ, 0xfc, !UPT ;  /* 0x00800000040c7892 */ /* 0x000fc4000f8efcff */
[----:B------:R-:W-:Y:S02]  /*4090*/  UIADD3 UR14, UPT, UPT, UR8, 0x100, URZ ;  /* 0x00000100080e7890 */ /* 0x000fe4000fffe0ff */
[----:B------:R-:W-:Y:S01]  /*40a0*/  UIADD3.64 UR10, UPT, UPT, UR4, UR10, URZ ;  /* 0x0000000a040a7297 */ /* 0x000fe2000fffe0ff */
[----:B------:R-:W-:Y:S02]  /*40b0*/  UMOV UR16, 0x0 ;  /* 0x0000000000107882 */ /* 0x000fe40000000000 */
[----:B------:R-:W-:Y:S01]  /*40c0*/  UMOV UR4, UR7 ;  /* 0x0000000700047c82 */ /* 0x000fe20008000000 */
[----:B------:R-:W-:Y:S01]  /*40d0*/  UMOV UR17, 0x8408010 ;  /* 0x0840801000117882 */ /* 0x000fe20000000000 */
[----:B------:R-:W-:Y:S01]  /*40e0*/  UMOV UR7, 0xc0004010 ;  /* 0xc000401000077882 */ /* 0x000fe20000000000 */
[----:B------:R-:W-:Y:S01]  /*40f0*/  UMOV UR13, 0x40004040 ;  /* 0x40004040000d7882 */ /* 0x000fe20000000000 */
[----:B------:R-:W-:Y:S01]  /*4100*/  UMOV UR20, 0x0 ;  /* 0x0000000000147882 */ /* 0x000fe20000000000 */
[----:B------:R-:W-:Y:S01]  /*4110*/  UMOV UR21, 0x8408010 ;  /* 0x0840801000157882 */ /* 0x000fe20000000000 */
[----:B------:R-:W-:Y:S01]  /*4120*/  UMOV UR4, UR4 ;  /* 0x0000000400047c82 */ /* 0x000fe20008000000 */
[----:B------:R0:W-:Y:S01]  /*4130*/  UTCHMMA gdesc[UR12], gdesc[UR6], tmem[UR8], tmem[UR16], idesc[UR17], !UPT ;  /* 0x00ff10060c0075ea */ /* 0x0001e2000f800008 */
[----:B------:R0:W-:Y:S01]  /*4140*/  UTCHMMA gdesc[UR10], gdesc[UR6], tmem[UR14], tmem[UR20], idesc[UR21], !UPT ;  /* 0x00ff14060a0075ea */ /* 0x0001e2000f80000e */
[----:B------:R0:W-:Y:S01]  /*4150*/  UTCBAR [UR4], URZ ;  /* 0x000000ff040073e9 */ /* 0x0001e200080000ff */
[----:B------:R-:W-:Y:S01]  /*4160*/  NOP ;  /* 0x0000000000007918 */ /* 0x000fe20000000000 */
.L_x_6:
[----:B0-----:R-:W-:Y:S01]  /*4170*/  UMOV UR4, URZ ;  /* 0x000000ff00047c82 */ /* 0x001fe20008000000 */
[----:B------:R-:W-:Y:S02]  /*4180*/  IMAD.SHL.U32 R179, R12, 0x10, RZ ;  /* 0x000000100cb37824 */ /* 0x000fe400078e00ff */
[----:B------:R-:W-:Y:S01]  /*4190*/  IMAD.SHL.U32 R181, R13, 0x10, RZ ;  /* 0x000000100db57824 */ /* 0x000fe200078e00ff */
[----:B------:R-:W-:Y:S06]  /*41a0*/  @!P3 BRA `(.L_x_7) ;  /* 0x000000140008b947 */ /* 0x000fec0003800000 */
[----:B------:R-:W-:Y:S02]  /*41b0*/  UIADD3 UR5, UPT, UPT, UR9, 0x4000, URZ ;  /* 0x0000400009057890 */ /* 0x000fe4000fffe0ff */
[----:B------:R-:W-:Y:S02]  /*41c0*/  UIADD3 UR6, UPT, UPT, UR9, 0x6000, URZ ;  /* 0x0000600009067890 */ /* 0x000fe4000fffe0ff */
[----:B------:R-:W-:Y:S02]  /*41d0*/  USHF.R.U32.HI UR5, URZ, 0x4, UR5 ;  /* 0x00000004ff057899 */ /* 0x000fe40008011605 */
[----:B------:R-:W-:Y:S02]  /*41e0*/  USHF.R.U32.HI UR10, URZ, 0x4, UR6 ;  /* 0x00000004ff0a7899 */ /* 0x000fe40008011606 */
[----:B------:R-:W-:Y:S01]  /*41f0*/  USGXT.U32 UR6, UR5, 0xe ;  /* 0x0000000e0506789a */ /* 0x000fe20008000000 */
[----:B------:R-:W-:Y:S01]  /*4200*/  UMOV UR12, 0x800100 ;  /* 0x00800100000c7882 */ /* 0x000fe20000000000 */
[----:B------:R-:W-:Y:S01]  /*4210*/  UMOV UR13, 0x40004040 ;  /* 0x40004040000d7882 */ /* 0x000fe20000000000 */
[----:B------:R-:W-:Y:S01]  /*4220*/  UMOV UR7, URZ ;  /* 0x000000ff00077c82 */ /* 0x000fe20008000000 */
[----:B------:R-:W-:-:S02]  /*4230*/  USGXT.U32 UR10, UR10, 0xe ;  /* 0x0000000e0a0a789a */ /* 0x000fc40008000000 */
[----:B------:R-:W-:Y:S02]  /*4240*/  ULOP3.LUT UR14, UR6, 0x800000, URZ, 0xfc, !UPT ;  /* 0x00800000060e7892 */ /* 0x000fe4000f8efcff */
[----:B------:R-:W-:Y:S01]  /*4250*/  UIADD3.64 UR12, UPT, UPT, UR6, UR12, URZ ;  /* 0x0000000c060c7297 */ /* 0x000fe2000fffe0ff */
[----:B------:R-:W-:Y:S01]  /*4260*/  UMOV UR20, 0x1 ;  /* 0x0000000100147882 */ /* 0x000fe20000000000 */
[----:B------:R-:W-:Y:S01]  /*4270*/  UMOV UR5, URZ ;  /* 0x000000ff00057c82 */ /* 0x000fe20008000000 */
[----:B------:R-:W-:-:S09]  /*4280*/  UMOV UR11, 0xc0004010 ;  /* 0xc0004010000b7882 */ /* 0x000fd20000000000 */
.L_x_10:
[----:B------:R-:W-:Y:S01]  /*4290*/  USHF.L.U32 UR4, UR4, 0x1f, URZ ;  /* 0x0000001f04047899 */ /* 0x000fe200080006ff */
[----:B------:R-:W-:-:S04]  /*42a0*/  IMAD.WIDE R114, R181, 0x2, R114 ;  /* 0x00000002b5727825 */ /* 0x000fc800078e0272 */
[----:B------:R-:W-:-:S04]  /*42b0*/  IMAD.WIDE R112, R181, 0x2, R112 ;  /* 0x00000002b5707825 */ /* 0x000fc800078e0270 */
[----:B0-----:R-:W-:-:S04]  /*42c0*/  IMAD.U32 R12, RZ, RZ, UR4 ;  /* 0x00000004ff0c7e24 */ /* 0x001fc8000f8e00ff */
[----:B------:R-:W0:Y:S02]  /*42d0*/  SYNCS.PHASECHK.TRANS64.TRYWAIT P2, [UR19], R12 ;  /* 0x0000000cff0075a7 */ /* 0x000e240008041113 */
[----:B0-----:R-:W-:Y:S05]  /*42e0*/  @!P2 BRA `(.L_x_8) ;  /* 0x00000124008ca947 */ /* 0x001fea0003800000 */
.L_x_16:
[C---:B------:R-:W-:Y:S01]  /*42f0*/  ISETP.GT.AND P6, PT, R160.reuse, RZ, PT ;  /* 0x000000ffa000720c */ /* 0x040fe20003fc4270 */
[C---:B------:R-:W-:Y:S01]  /*4300*/  IMAD.WIDE R24, R179.reuse, 0x2, R24 ;  /* 0x00000002b3187825 */ /* 0x040fe200078e0218 */
[----:B------:R-:W-:Y:S02]  /*4310*/  ISETP.GT.AND P2, PT, R160, 0x1, PT ;  /* 0x00000001a000780c */ /* 0x000fe40003f44270 */
[----:B------:R-:W-:Y:S01]  /*4320*/  PRMT R12, RZ, 0x7610, R12 ;  /* 0x00007610ff0c7816 */ /* 0x000fe2000000000c */
[C---:B------:R-:W-:Y:S01]  /*4330*/  IMAD.WIDE R22, R179.reuse, 0x2, R22 ;  /* 0x00000002b3167825 */ /* 0x040fe200078e0216 */
[----:B------:R-:W-:Y:S02]  /*4340*/  PRMT R140, RZ, 0x7610, R140 ;  /* 0x00007610ff8c7816 */ /* 0x000fe4000000008c */
[----:B------:R-:W-:Y:S01]  /*4350*/  PRMT R142, RZ, 0x7610, R142 ;  /* 0x00007610ff8e7816 */ /* 0x000fe2000000008e */
[----:B------:R-:W-:Y:S01]  /*4360*/  IMAD.WIDE R8, R179, 0x2, R8 ;  /* 0x00000002b3087825 */ /* 0x000fe200078e0208 */
[----:B------:R-:W-:-:S02]  /*4370*/  PRMT R144, RZ, 0x7610, R144 ;  /* 0x00007610ff907816 */ /* 0x000fc40000000090 */
[C---:B------:R-:W-:Y:S01]  /*4380*/  ISETP.GT.AND P4, PT, R160.reuse, 0x3, PT ;  /* 0x00000003a000780c */ /* 0x040fe20003f84270 */
[C---:B------:R-:W-:Y:S01]  /*4390*/  IMAD.WIDE R10, R179.reuse, 0x2, R10 ;  /* 0x00000002b30a7825 */ /* 0x040fe200078e020a */
[----:B------:R-:W2:Y:S01]  /*43a0*/  @P6 LDG.E.U16 R140, desc[UR22][R8.64] ;  /* 0x00000016088c6981 */ /* 0x000ea2000c1e1500 */
[C---:B------:R-:W-:Y:S02]  /*43b0*/  ISETP.GT.AND P5, PT, R160.reuse, 0x4, PT ;  /* 0x00000004a000780c */ /* 0x040fe40003fa4270 */
[C---:B------:R-:W-:Y:S01]  /*43c0*/  IMAD.WIDE R128, R179.reuse, 0x2, R128 ;  /* 0x00000002b3807825 */ /* 0x040fe200078e0280 */
[----:B------:R-:W3:Y:S01]  /*43d0*/  @P6 LDG.E.U16 R12, desc[UR22][R10.64] ;  /* 0x000000160a0c6981 */ /* 0x000ee2000c1e1500 */
[C---:B------:R-:W-:Y:S02]  /*43e0*/  ISETP.GT.AND P6, PT, R160.reuse, 0x5, PT ;  /* 0x00000005a000780c */ /* 0x040fe40003fc4270 */
[----:B------:R-:W-:Y:S01]  /*43f0*/  IMAD.WIDE R120, R179, 0x2, R120 ;  /* 0x00000002b3787825 */ /* 0x000fe200078e0278 */
[----:B------:R-:W4:Y:S01]  /*4400*/  @P2 LDG.E.U16 R142, desc[UR22][R22.64] ;  /* 0x00000016168e2981 */ /* 0x000f22000c1e1500 */
[----:B------:R-:W-:-:S02]  /*4410*/  ISETP.GT.AND P3, PT, R160, 0x2, PT ;  /* 0x00000002a000780c */ /* 0x000fc40003f64270 */
[C---:B------:R-:W-:Y:S01]  /*4420*/  IMAD.WIDE R60, R179.reuse, 0x2, R60 ;  /* 0x00000002b33c7825 */ /* 0x040fe200078e023c */
[----:B------:R-:W5:Y:S01]  /*4430*/  @P2 LDG.E.U16 R144, desc[UR22][R24.64] ;  /* 0x0000001618902981 */ /* 0x000f62000c1e1500 */
[----:B------:R-:W-:Y:S02]  /*4440*/  ISETP.GT.AND P2, PT, R160, 0x6, PT ;  /* 0x00000006a000780c */ /* 0x000fe40003f44270 */
[----:B------:R-:W-:Y:S01]  /*4450*/  PRMT R146, RZ, 0x7610, R146 ;  /* 0x00007610ff927816 */ /* 0x000fe20000000092 */
[C---:B------:R-:W-:Y:S01]  /*4460*/  IMAD.WIDE R52, R179.reuse, 0x2, R52 ;  /* 0x00000002b3347825 */ /* 0x040fe200078e0234 */
[----:B------:R-:W-:Y:S02]  /*4470*/  PRMT R148, RZ, 0x7610, R148 ;  /* 0x00007610ff947816 */ /* 0x000fe40000000094 */
[----:B------:R-:W-:Y:S01]  /*4480*/  PRMT R143, RZ, 0x7610, R143 ;  /* 0x00007610ff8f7816 */ /* 0x000fe2000000008f */
[----:B------:R-:W-:Y:S01]  /*4490*/  IMAD.WIDE R44, R179, 0x2, R44 ;  /* 0x00000002b32c7825 */ /* 0x000fe200078e022c */
[----:B------:R-:W-:-:S02]  /*44a0*/  PRMT R147, RZ, 0x7610, R147 ;  /* 0x00007610ff937816 */ /* 0x000fc40000000093 */
[----:B------:R-:W-:Y:S01]  /*44b0*/  PRMT R149, RZ, 0x7610, R149 ;  /* 0x00007610ff957816 */ /* 0x000fe20000000095 */
[C---:B------:R-:W-:Y:S01]  /*44c0*/  IMAD.WIDE R42, R179.reuse, 0x2, R42 ;  /* 0x00000002b32a7825 */ /* 0x040fe200078e022a */
[----:B------:R-:W-:Y:S02]  /*44d0*/  PRMT R151, RZ, 0x7610, R151 ;  /* 0x00007610ff977816 */ /* 0x000fe40000000097 */
[----:B------:R-:W-:Y:S01]  /*44e0*/  PRMT R150, RZ, 0x7610, R150 ;  /* 0x00007610ff967816 */ /* 0x000fe20000000096 */
[C---:B------:R-:W-:Y:S01]  /*44f0*/  IMAD.WIDE R36, R179.reuse, 0x2, R36 ;  /* 0x00000002b3247825 */ /* 0x040fe200078e0224 */
[----:B------:R-:W-:Y:S01]  /*4500*/  PRMT R152, RZ, 0x7610, R152 ;  /* 0x00007610ff987816 */ /* 0x000fe20000000098 */
[----:B------:R-:W4:Y:S02]  /*4510*/  @P5 LDG.E.U16 R143, desc[UR22][R42.64] ;  /* 0x000000162a8f5981 */ /* 0x000f24000c1e1500 */
[C---:B------:R-:W-:Y:S02]  /*4520*/  IMAD.WIDE R34, R179.reuse, 0x2, R34 ;  /* 0x00000002b3227825 */ /* 0x040fe400078e0222 */
[----:B------:R-:W4:Y:S02]  /*4530*/  @P4 LDG.E.U16 R148, desc[UR22][R36.64] ;  /* 0x0000001624944981 */ /* 0x000f24000c1e1500 */
[----:B------:R-:W-:-:S02]  /*4540*/  IMAD.WIDE R40, R179, 0x2, R40 ;  /* 0x00000002b3287825 */ /* 0x000fc400078e0228 */
[----:B------:R-:W4:Y:S01]  /*4550*/  @P4 LDG.E.U16 R146, desc[UR22][R34.64] ;  /* 0x0000001622924981 */ /* 0x000f22000c1e1500 */
[C---:B------:R-:W-:Y:S01]  /*4560*/  ISETP.GT.AND P4, PT, R160.reuse, 0x8, PT ;  /* 0x00000008a000780c */ /* 0x040fe20003f84270 */
[C---:B------:R-:W-:Y:S02]  /*4570*/  IMAD.WIDE R38, R179.reuse, 0x2, R38 ;  /* 0x00000002b3267825 */ /* 0x040fe400078e0226 */
[----:B------:R-:W4:Y:S01]  /*4580*/  @P5 LDG.E.U16 R147, desc[UR22][R44.64] ;  /* 0x000000162c935981 */ /* 0x000f22000c1e1500 */
[----:B------:R-:W-:Y:S01]  /*4590*/  ISETP.GT.AND P5, PT, R160, 0x9, PT ;  /* 0x00000009a000780c */ /* 0x000fe20003fa4270 */
[C---:B------:R-:W-:Y:S02]  /*45a0*/  IMAD.WIDE R32, R179.reuse, 0x2, R32 ;  /* 0x00000002b3207825 */ /* 0x040fe400078e0220 */
[----:B------:R-:W4:Y:S02]  /*45b0*/  @P6 LDG.E.U16 R149, desc[UR22][R52.64] ;  /* 0x0000001634956981 */ /* 0x000f24000c1e1500 */
[----:B------:R-:W-:-:S02]  /*45c0*/  IMAD.WIDE R30, R179, 0x2, R30 ;  /* 0x00000002b31e7825 */ /* 0x000fc400078e021e */
[----:B------:R-:W4:Y:S01]  /*45d0*/  @P6 LDG.E.U16 R151, desc[UR22][R60.64] ;  /* 0x000000163c976981 */ /* 0x000f22000c1e1500 */
[C---:B------:R-:W-:Y:S01]  /*45e0*/  ISETP.GT.AND P6, PT, R160.reuse, 0xa, PT ;  /* 0x0000000aa000780c */ /* 0x040fe20003fc4270 */
[C---:B------:R-:W-:Y:S02]  /*45f0*/  IMAD.WIDE R20, R179.reuse, 0x2, R20 ;  /* 0x00000002b3147825 */ /* 0x040fe400078e0214 */
[----:B------:R-:W4:Y:S02]  /*4600*/  @P2 LDG.E.U16 R150, desc[UR22][R120.64] ;  /* 0x0000001678962981 */ /* 0x000f24000c1e1500 */
[C---:B------:R-:W-:Y:S02]  /*4610*/  IMAD.WIDE R18, R179.reuse, 0x2, R18 ;  /* 0x00000002b3127825 */ /* 0x040fe400078e0212 */
[----:B------:R-:W4:Y:S01]  /*4620*/  @P2 LDG.E.U16 R152, desc[UR22][R128.64] ;  /* 0x0000001680982981 */ /* 0x000f22000c1e1500 */
[----:B------:R-:W-:Y:S01]  /*4630*/  ISETP.GT.AND P2, PT, R160, 0xb, PT ;  /* 0x0000000ba000780c */ /* 0x000fe20003f44270 */
[----:B------:R-:W-:Y:S01]  /*4640*/  IMAD.WIDE R16, R179, 0x2, R16 ;  /* 0x00000002b3107825 */ /* 0x000fe200078e0210 */
[----:B------:R-:W-:-:S02]  /*4650*/  PRMT R13, RZ, 0x7610, R13 ;  /* 0x00007610ff0d7816 */ /* 0x000fc4000000000d */
[----:B------:R-:W-:Y:S01]  /*4660*/  PRMT R141, RZ, 0x7610, R141 ;  /* 0x00007610ff8d7816 */ /* 0x000fe2000000008d */
[C---:B------:R-:W-:Y:S01]  /*4670*/  IMAD.WIDE R14, R179.reuse, 0x2, R14 ;  /* 0x00000002b30e7825 */ /* 0x040fe200078e020e */
[----:B------:R-:W-:Y:S02]  /*4680*/  PRMT R156, RZ, 0x7610, R156 ;  /* 0x00007610ff9c7816 */ /* 0x000fe4000000009c */
[----:B------:R-:W-:Y:S01]  /*4690*/  PRMT R158, RZ, 0x7610, R158 ;  /* 0x00007610ff9e7816 */ /* 0x000fe2000000009e */
[C---:B------:R-:W-:Y:S01]  /*46a0*/  IMAD.WIDE R28, R179.reuse, 0x2, R28 ;  /* 0x00000002b31c7825 */ /* 0x040fe200078e021c */
[----:B------:R-:W-:Y:S02]  /*46b0*/  PRMT R164, RZ, 0x7610, R164 ;  /* 0x00007610ffa47816 */ /* 0x000fe400000000a4 */
[----:B------:R-:W-:Y:S01]  /*46c0*/  PRMT R166, RZ, 0x7610, R166 ;  /* 0x00007610ffa67816 */ /* 0x000fe200000000a6 */
[C---:B------:R-:W-:Y:S01]  /*46d0*/  IMAD.WIDE R26, R179.reuse, 0x2, R26 ;  /* 0x00000002b31a7825 */ /* 0x040fe200078e021a */
[----:B------:R-:W-:Y:S01]  /*46e0*/  PRMT R157, RZ, 0x7610, R157 ;  /* 0x00007610ff9d7816 */ /* 0x000fe2000000009d */
[----:B------:R-:W4:Y:S01]  /*46f0*/  @P3 LDG.E.U16 R141, desc[UR22][R28.64] ;  /* 0x000000161c8d3981 */ /* 0x000f22000c1e1500 */
[----:B------:R-:W-:Y:S01]  /*4700*/  PRMT R165, RZ, 0x7610, R165 ;  /* 0x00007610ffa57816 */ /* 0x000fe200000000a5 */
[C---:B------:R-:W-:Y:S01]  /*4710*/  IMAD.WIDE R134, R179.reuse, 0x2, R134 ;  /* 0x00000002b3867825 */ /* 0x040fe200078e0286 */
[----:B------:R-:W-:Y:S01]  /*4720*/  PRMT R168, RZ, 0x7610, R168 ;  /* 0x00007610ffa87816 */ /* 0x000fe200000000a8 */
[----:B------:R-:W4:Y:S01]  /*4730*/  @P3 LDG.E.U16 R13, desc[UR22][R26.64] ;  /* 0x000000161a0d3981 */ /* 0x000f22000c1e1500 */
[----:B------:R-:W-:Y:S01]  /*4740*/  PRMT R170, RZ, 0x7610, R170 ;  /* 0x00007610ffaa7816 */ /* 0x000fe200000000aa */
[C---:B------:R-:W-:Y:S01]  /*4750*/  IMAD.WIDE R126, R179.reuse, 0x2, R126 ;  /* 0x00000002b37e7825 */ /* 0x040fe200078e027e */
[----:B------:R-:W-:Y:S01]  /*4760*/  ISETP.GT.AND P3, PT, R160, 0x7, PT ;  /* 0x00000007a000780c */ /* 0x000fe20003f64270 */
[----:B------:R-:W4:Y:S02]  /*4770*/  @P4 LDG.E.U16 R156, desc[UR22][R14.64] ;  /* 0x000000160e9c4981 */ /* 0x000f24000c1e1500 */
[----:B------:R-:W-:-:S02]  /*4780*/  IMAD.WIDE R130, R179, 0x2, R130 ;  /* 0x00000002b3827825 */ /* 0x000fc400078e0282 */
[----:B------:R-:W5:Y:S01]  /*4790*/  @P4 LDG.E.U16 R158, desc[UR22][R16.64] ;  /* 0x00000016109e4981 */ /* 0x000f62000c1e1500 */
[C---:B------:R-:W-:Y:S01]  /*47a0*/  ISETP.GT.AND P4, PT, R160.reuse, 0xc, PT ;  /* 0x0000000ca000780c */ /* 0x040fe20003f84270 */
[C---:B------:R-:W-:Y:S02]  /*47b0*/  IMAD.WIDE R122, R179.reuse, 0x2, R122 ;  /* 0x00000002b37a7825 */ /* 0x040fe400078e027a */
[----:B------:R-:W5:Y:S02]  /*47c0*/  @P5 LDG.E.U16 R164, desc[UR22][R18.64] ;  /* 0x0000001612a45981 */ /* 0x000f64000c1e1500 */
[C---:B------:R-:W-:Y:S02]  /*47d0*/  IMAD.WIDE R118, R179.reuse, 0x2, R118 ;  /* 0x00000002b3767825 */ /* 0x040fe400078e0276 */
[----:B------:R-:W5:Y:S01]  /*47e0*/  @P5 LDG.E.U16 R166, desc[UR22][R20.64] ;  /* 0x0000001614a65981 */ /* 0x000f62000c1e1500 */
[----:B------:R-:W-:Y:S01]  /*47f0*/  ISETP.GT.AND P5, PT, R160, 0xd, PT ;  /* 0x0000000da000780c */ /* 0x000fe20003fa4270 */
[----:B------:R-:W-:-:S02]  /*4800*/  IMAD.WIDE R6, R179, 0x2, R6 ;  /* 0x00000002b3067825 */ /* 0x000fc400078e0206 */
[----:B------:R-:W5:Y:S02]  /*4810*/  @P6 LDG.E.U16 R157, desc[UR22][R30.64] ;  /* 0x000000161e9d6981 */ /* 0x000f64000c1e1500 */
[C---:B------:R-:W-:Y:S02]  /*4820*/  IMAD.WIDE R50, R179.reuse, 0x2, R50 ;  /* 0x00000002b3327825 */ /* 0x040fe400078e0232 */
[----:B------:R-:W5:Y:S01]  /*4830*/  @P6 LDG.E.U16 R165, desc[UR22][R32.64] ;  /* 0x0000001620a56981 */ /* 0x000f62000c1e1500 */
[----:B------:R-:W-:Y:S01]  /*4840*/  ISETP.GT.AND P6, PT, R160, 0xe, PT ;  /* 0x0000000ea000780c */ /* 0x000fe20003fc4270 */
[C---:B------:R-:W-:Y:S02]  /*4850*/  IMAD.WIDE R48, R179.reuse, 0x2, R48 ;  /* 0x00000002b3307825 */ /* 0x040fe400078e0230 */
[----:B------:R-:W5:Y:S02]  /*4860*/  @P2 LDG.E.U16 R168, desc[UR22][R38.64] ;  /* 0x0000001626a82981 */ /* 0x000f64000c1e1500 */
[----:B------:R-:W-:-:S02]  /*4870*/  IMAD.WIDE R132, R179, 0x2, R132 ;  /* 0x00000002b3847825 */ /* 0x000fc400078e0284 */
[----:B------:R-:W5:Y:S01]  /*4880*/  @P2 LDG.E.U16 R170, desc[UR22][R40.64] ;  /* 0x0000001628aa2981 */ /* 0x000f62000c1e1500 */
[----:B------:R-:W-:Y:S01]  /*4890*/  ISETP.GT.AND P2, PT, R160, 0xf, PT ;  /* 0x0000000fa000780c */ /* 0x000fe20003f44270 */
[----:B------:R-:W-:Y:S01]  /*48a0*/  IMAD.WIDE R124, R179, 0x2, R124 ;  /* 0x00000002b37c7825 */ /* 0x000fe200078e027c */
[----:B------:R-:W-:Y:S02]  /*48b0*/  PRMT R167, RZ, 0x7610, R167 ;  /* 0x00007610ffa77816 */ /* 0x000fe400000000a7 */
[----:B------:R-:W-:Y:S01]  /*48c0*/  PRMT R169, RZ, 0x7610, R169 ;  /* 0x00007610ffa97816 */ /* 0x000fe200000000a9 */
[C---:B------:R-:W-:Y:S01]  /*48d0*/  IMAD.WIDE R110, R181.reuse, 0x2, R110 ;  /* 0x00000002b56e7825 */ /* 0x040fe200078e026e */
[----:B------:R-:W-:Y:S02]  /*48e0*/  PRMT R153, RZ, 0x7610, R153 ;  /* 0x00007610ff997816 */ /* 0x000fe40000000099 */
[----:B------:R-:W-:Y:S01]  /*48f0*/  PRMT R155, RZ, 0x7610, R155 ;  /* 0x00007610ff9b7816 */ /* 0x000fe2000000009b */
[----:B------:R-:W5:Y:S01]  /*4900*/  @P4 LDG.E.U16 R167, desc[UR22][R48.64] ;  /* 0x0000001630a74981 */ /* 0x000f62000c1e1500 */
[----:B------:R-:W-:Y:S01]  /*4910*/  PRMT R171, RZ, 0x7610, R171 ;  /* 0x00007610ffab7816 */ /* 0x000fe200000000ab */
[C---:B------:R-:W-:Y:S01]  /*4920*/  IMAD.WIDE R108, R181.reuse, 0x2, R108 ;  /* 0x00000002b56c7825 */ /* 0x040fe200078e026c */
        /* <DEDUP_REMOVED lines=9> */
[----:B------:R-:W5:Y:S02]  /*49c0*/  @P5 LDG.E.U16 R173, desc[UR22][R118.64] ;  /* 0x0000001676ad5981 */ /* 0x000f64000c1e1500 */
[----:B------:R-:W-:-:S02]  /*49d0*/  IMAD.WIDE R102, R181, 0x2, R102 ;  /* 0x00000002b5667825 */ /* 0x000fc400078e0266 */
[----:B------:R-:W5:Y:S02]  /*49e0*/  @P3 LDG.E.U16 R153, desc[UR22][R124.64] ;  /* 0x000000167c993981 */ /* 0x000f64000c1e1500 */
[C---:B------:R-:W-:Y:S02]  /*49f0*/  IMAD.WIDE R100, R181.reuse, 0x2, R100 ;  /* 0x00000002b5647825 */ /* 0x040fe400078e0264 */
[----:B------:R-:W5:Y:S02]  /*4a00*/  @P6 LDG.E.U16 R172, desc[UR22][R122.64] ;  /* 0x000000167aac6981 */ /* 0x000f64000c1e1500 */
[C---:B------:R-:W-:Y:S02]  /*4a10*/  IMAD.WIDE R98, R181.reuse, 0x2, R98 ;  /* 0x00000002b5627825 */ /* 0x040fe400078e0262 */
[----:B------:R-:W5:Y:S02]  /*4a20*/  @P6 LDG.E.U16 R174, desc[UR22][R130.64] ;  /* 0x0000001682ae6981 */ /* 0x000f64000c1e1500 */
[----:B------:R-:W-:-:S02]  /*4a30*/  IMAD.WIDE R96, R181, 0x2, R96 ;  /* 0x00000002b5607825 */ /* 0x000fc400078e0260 */
[----:B------:R-:W5:Y:S02]  /*4a40*/  @P3 LDG.E.U16 R155, desc[UR22][R132.64] ;  /* 0x00000016849b3981 */ /* 0x000f64000c1e1500 */
[C---:B------:R-:W-:Y:S02]  /*4a50*/  IMAD.WIDE R94, R181.reuse, 0x2, R94 ;  /* 0x00000002b55e7825 */ /* 0x040fe400078e025e */
[----:B------:R-:W5:Y:S02]  /*4a60*/  @P2 LDG.E.U16 R175, desc[UR22][R126.64] ;  /* 0x000000167eaf2981 */ /* 0x000f64000c1e1500 */
[C---:B------:R-:W-:Y:S02]  /*4a70*/  IMAD.WIDE R92, R181.reuse, 0x2, R92 ;  /* 0x00000002b55c7825 */ /* 0x040fe400078e025c */
[----:B------:R-:W5:Y:S02]  /*4a80*/  @P2 LDG.E.U16 R177, desc[UR22][R134.64] ;  /* 0x0000001686b12981 */ /* 0x000f64000c1e1500 */
[----:B------:R-:W-:Y:S01]  /*4a90*/  IMAD.WIDE R90, R181, 0x2, R90 ;  /* 0x00000002b55a7825 */ /* 0x000fe200078e025a */
[----:B------:R-:W-:Y:S01]  /*4aa0*/  BAR.SYNC.DEFER_BLOCKING 0x0 ;  /* 0x0000000000007b1d */ /* 0x000fe20000010000 */
[----:B------:R-:W-:-:S02]  /*4ab0*/  ISETP.GE.AND P4, PT, R145, R160, PT ;  /* 0x000000a09100720c */ /* 0x000fc40003f86270 */
[C---:B------:R-:W-:Y:S01]  /*4ac0*/  IMAD.WIDE R88, R181.reuse, 0x2, R88 ;  /* 0x00000002b5587825 */ /* 0x040fe200078e0258 */
[----:B------:R-:W-:Y:S02]  /*4ad0*/  PRMT R176, RZ, 0x7610, R176 ;  /* 0x00007610ffb07816 */ /* 0x000fe400000000b0 */
[----:B------:R-:W-:Y:S01]  /*4ae0*/  PRMT R178, RZ, 0x7610, R178 ;  /* 0x00007610ffb27816 */ /* 0x000fe200000000b2 */
[C---:B------:R-:W-:Y:S01]  /*4af0*/  IMAD.WIDE R86, R181.reuse, 0x2, R86 ;  /* 0x00000002b5567825 */ /* 0x040fe200078e0256 */
[----:B------:R-:W-:Y:S02]  /*4b00*/  PRMT R180, RZ, 0x7610, R180 ;  /* 0x00007610ffb47816 */ /* 0x000fe400000000b4 */
        /* <DEDUP_REMOVED lines=17> */
[----:B------:R-:W-:Y:S01]  /*4c20*/  PRMT R204, RZ, 0x7610, R204 ;  /* 0x00007610ffcc7816 */ /* 0x000fe200000000cc */
[----:B------:R-:W5:Y:S01]  /*4c30*/  @!P4 LDG.E.U16 R198, desc[UR22][R76.64] ;  /* 0x000000164cc6c981 */ /* 0x000f62000c1e1500 */
        /* <DEDUP_REMOVED lines=33> */
[----:B------:R-:W-:-:S02]  /*4e50*/  IMAD.WIDE R58, R181, 0x2, R58 ;  /* 0x00000002b53a7825 */ /* 0x000fc400078e023a */
[----:B------:R-:W5:Y:S02]  /*4e60*/  @!P4 LDG.E.U16 R180, desc[UR22][R56.64] ;  /* 0x0000001638b4c981 */ /* 0x000f64000c1e1500 */
[C---:B------:R-:W-:Y:S02]  /*4e70*/  IMAD.WIDE R46, R181.reuse, 0x2, R46 ;  /* 0x00000002b52e7825 */ /* 0x040fe400078e022e */
[----:B------:R-:W5:Y:S02]  /*4e80*/  @!P4 LDG.E.U16 R178, desc[UR22][R58.64] ;  /* 0x000000163ab2c981 */ /* 0x000f64000c1e1500 */
[----:B------:R-:W-:Y:S02]  /*4e90*/  IMAD.WIDE R116, R181, 0x2, R116 ;  /* 0x00000002b5747825 */ /* 0x000fe400078e0274 */
[----:B------:R-:W5:Y:S04]  /*4ea0*/  @!P4 LDG.E.U16 R176, desc[UR22][R46.64] ;  /* 0x000000162eb0c981 */ /* 0x000f68000c1e1500 */
        /* <DEDUP_REMOVED lines=20> */
[----:B---3--:R0:W-:Y:S04]  /*4ff0*/  STS.U16 [R5+UR9+0x4000], R12 ;  /* 0x0040000c05007988 */ /* 0x0081e80008000409 */
[----:B--2---:R0:W-:Y:S01]  /*5000*/  STS.U16 [R5+UR9+0x5000], R140 ;  /* 0x0050008c05007988 */ /* 0x0041e20008000409 */
[----:B------:R-:W-:-:S04]  /*5010*/  ULEA UR19, UR20, UR9, 0x3 ;  /* 0x0000000914137291 */ /* 0x000fc8000f8e18ff */
[----:B------:R-:W-:Y:S01]  /*5020*/  UIADD3 UR19, UPT, UPT, UR19, 0x8000, URZ ;  /* 0x0000800013137890 */ /* 0x000fe2000fffe0ff */
[----:B----4-:R0:W-:Y:S04]  /*5030*/  STS.U16 [R5+UR9+0x4400], R156 ;  /* 0x0044009c05007988 */ /* 0x0101e80008000409 */
[----:B-----5:R0:W-:Y:S04]  /*5040*/  STS.U16 [R5+UR9+0x5400], R158 ;  /* 0x0054009e05007988 */ /* 0x0201e80008000409 */
        /* <DEDUP_REMOVED lines=60> */
[----:B------:R1:W-:Y:S06]  /*5410*/  MEMBAR.ALL.CTA ;  /* 0x0000000000007992 */ /* 0x0003ec0000008000 */
[----:B-1----:R-:W1:Y:S02]  /*5420*/  FENCE.VIEW.ASYNC.S ;  /* 0x00000000000073c6 */ /* 0x002e640000000000 */
[----:B-1----:R-:W-:Y:S06]  /*5430*/  BAR.SYNC.DEFER_BLOCKING 0x0 ;  /* 0x0000000000007b1d */ /* 0x002fec0000010000 */
[----:B------:R-:W-:Y:S05]  /*5440*/  @P0 BRA `(.L_x_9) ;  /* 0x0000000000340947 */ /* 0x000fea0003800000 */
[----:B------:R-:W-:Y:S01]  /*5450*/  UIADD3 UR21, UPT, UPT, UR8, 0x100, URZ ;  /* 0x0000010008157890 */ /* 0x000fe2000fffe0ff */
[----:B------:R-:W-:Y:S01]  /*5460*/  UMOV UR15, 0x40004040 ;  /* 0x40004040000f7882 */ /* 0x000fe20000000000 */
[----:B------:R-:W-:Y:S01]  /*5470*/  UMOV UR16, 0x0 ;  /* 0x0000000000107882 */ /* 0x000fe20000000000 */
[----:B------:R-:W-:Y:S01]  /*5480*/  UMOV UR17, 0x8408010 ;  /* 0x0840801000117882 */ /* 0x000fe20000000000 */
[----:B------:R-:W-:Y:S01]  /*5490*/  UMOV UR6, UR19 ;  /* 0x0000001300067c82 */ /* 0x000fe20008000000 */
[----:B------:R-:W-:Y:S01]  /*54a0*/  UMOV UR7, URZ ;  /* 0x000000ff00077c82 */ /* 0x000fe20008000000 */
[----:B------:R-:W-:Y:S01]  /*54b0*/  UMOV UR24, 0x0 ;  /* 0x0000000000187882 */ /* 0x000fe20000000000 */
[----:B------:R-:W-:Y:S01]  /*54c0*/  UMOV UR25, 0x8408010 ;  /* 0x0840801000197882 */ /* 0x000fe20000000000 */
[----:B------:R1:W-:Y:S01]  /*54d0*/  UTCHMMA gdesc[UR14], gdesc[UR10], tmem[UR8], tmem[UR16], idesc[UR17], UPT ;  /* 0x00ff100a0e0075ea */ /* 0x0003e2000b800008 */
[----:B------:R-:W-:Y:S01]  /*54e0*/  UMOV UR4, UR6 ;  /* 0x0000000600047c82 */ /* 0x000fe20008000000 */
[----:B------:R1:W-:Y:S01]  /*54f0*/  UTCHMMA gdesc[UR12], gdesc[UR10], tmem[UR21], tmem[UR24], idesc[UR25], UPT ;  /* 0x00ff180a0c0075ea */ /* 0x0003e2000b800015 */
[----:B------:R1:W-:Y:S01]  /*5500*/  UTCBAR [UR4], URZ ;  /* 0x000000ff040073e9 */ /* 0x0003e200080000ff */
[----:B------:R-:W-:-:S02]  /*5510*/  NOP ;  /* 0x0000000000007918 */ /* 0x000fc40000000000 */
.L_x_9:
[----:B------:R-:W-:Y:S01]  /*5520*/  UIADD3 UR20, UPT, UPT, UR20, 0x1, URZ ;  /* 0x0000000114147890 */ /* 0x000fe2000fffe0ff */
[----:B------:R-:W-:Y:S02]  /*5530*/  VIADD R139, R139, 0xffffffff ;  /* 0xffffffff8b8b7836 */ /* 0x000fe40000000000 */
[----:B------:R-:W-:Y:S01]  /*5540*/  VIADD R160, R160, 0xfffffff0 ;  /* 0xfffffff0a0a07836 */ /* 0x000fe20000000000 */
[----:B------:R-:W-:Y:S02]  /*5550*/  UISETP.GT.AND UP1, UPT, UR20, 0x1, UPT ;  /* 0x000000011400788c */ /* 0x000fe4000bf24270 */
[----:B------:R-:W-:Y:S02]  /*5560*/  ISETP.NE.U32.AND P2, PT, R139, RZ, PT ;  /* 0x000000ff8b00720c */ /* 0x000fe40003f45070 */
[----:B-1----:R-:W-:Y:S02]  /*5570*/  USEL UR4, URZ, 0x1, !UP1 ;  /* 0x00000001ff047887 */ /* 0x002fe4000c800000 */
[----:B------:R-:W-:-:S02]  /*5580*/  USEL UR20, UR20, URZ, !UP1 ;  /* 0x000000ff14147287 */ /* 0x000fc4000c800000 */
[----:B------:R-:W-:-:S03]  /*5590*/  ULOP3.LUT UR6, UR5, UR4, URZ, 0x3c, !UPT ;  /* 0x0000000405067292 */ /* 0x000fc6000f8e3cff */
[----:B------:R-:W-:-:S04]  /*55a0*/  UMOV UR4, UR5 ;  /* 0x0000000500047c82 */ /* 0x000fc80008000000 */
[----:B------:R-:W-:Y:S01]  /*55b0*/  UMOV UR5, UR6 ;  /* 0x0000000600057c82 */ /* 0x000fe20008000000 */
[----:B------:R-:W-:Y:S05]  /*55c0*/  @P2 BRA `(.L_x_10) ;  /* 0xffffffec00302947 */ /* 0x000fea000383ffff */
.L_x_7:
[----:B------:R-:W-:-:S13]  /*55d0*/  ISETP.GE.AND P0, PT, R154, 0x10, PT ;  /* 0x000000109a00780c */ /* 0x000fda0003f06270 */
[----:B------:R-:W-:Y:S05]  /*55e0*/  @!P0 BRA `(.L_x_11) ;  /* 0x0000000000108947 */ /* 0x000fea0003800000 */
[----:B------:R-:W-:-:S06]  /*55f0*/  USHF.L.U32 UR4, UR4, 0x1f, URZ ;  /* 0x0000001f04047899 */ /* 0x000fcc00080006ff */
[----:B0-----:R-:W-:-:S04]  /*5600*/  IMAD.U32 R4, RZ, RZ, UR4 ;  /* 0x00000004ff047e24 */ /* 0x001fc8000f8e00ff */
[----:B------:R-:W0:Y:S02]  /*5610*/  SYNCS.PHASECHK.TRANS64.TRYWAIT P0, [UR19], R4 ;  /* 0x00000004ff0075a7 */ /* 0x000e240008001113 */
[----:B0-----:R-:W-:Y:S05]  /*5620*/  @!P0 BRA `(.L_x_12) ;  /* 0x0000011000c88947 */ /* 0x001fea0003800000 */
.L_x_11:
[----:B------:R-:W-:Y:S06]  /*5630*/  BAR.SYNC.DEFER_BLOCKING 0x0 ;  /* 0x0000000000007b1d */ /* 0x000fec0000010000 */
[----:B------:R-:W1:Y:S01]  /*5640*/  LDCU.128 UR12, c[0x0][0x390] ;  /* 0x00007200ff0c77ac */ /* 0x000e620008000c00 */
[----:B------:R2:W-:Y:S01]  /*5650*/  STL [R1+0x3cc], R217 ;  /* 0x0003ccd901007387 */ /* 0x0005e20000100800 */
[----:B------:R-:W3:Y:S03]  /*5660*/  LDCU.64 UR32, c[0x0][0x398] ;  /* 0x00007300ff2077ac */ /* 0x000ee60008000a00 */
[----:B------:R4:W-:Y:S01]  /*5670*/  STL [R1+0x3c8], R216 ;  /* 0x0003c8d801007387 */ /* 0x0009e20000100800 */
[----:B------:R-:W5:Y:S03]  /*5680*/  LDCU UR30, c[0x0][0x3b8] ;  /* 0x00007700ff1e77ac */ /* 0x000f660008000800 */
[----:B------:R0:W-:Y:S01]  /*5690*/  STL [R1+0x3c4], R215 ;  /* 0x0003c4d701007387 */ /* 0x0001e20000100800 */
[----:B------:R-:W0:Y:S03]  /*56a0*/  LDCU.64 UR4, c[0x0][0x398] ;  /* 0x00007300ff0477ac */ /* 0x000e260008000a00 */
[----:B------:R0:W-:Y:S01]  /*56b0*/  STL [R1+0x3c0], R213 ;  /* 0x0003c0d501007387 */ /* 0x0001e20000100800 */
[----:B------:R-:W0:Y:S03]  /*56c0*/  LDCU UR6, c[0x0][0x39c] ;  /* 0x00007380ff0677ac */ /* 0x000e260008000800 */
[----:B------:R0:W-:Y:S01]  /*56d0*/  STL [R1+0x3bc], R212 ;  /* 0x0003bcd401007387 */ /* 0x0001e20000100800 */
[----:B------:R-:W0:Y:S01]  /*56e0*/  @!P1 SYNCS.CCTL.IV [UR9+0x8000] ;  /* 0x00800000ff0099b1 */ /* 0x000e220008000009 */
[----:B------:R-:W0:Y:S02]  /*56f0*/  LDCU.64 UR26, c[0x0][0x398] ;  /* 0x00007300ff1a77ac */ /* 0x000e240008000a00 */
[----:B------:R0:W-:Y:S01]  /*5700*/  STL [R1+0x3b8], R211 ;  /* 0x0003b8d301007387 */ /* 0x0001e20000100800 */
[----:B------:R-:W0:Y:S03]  /*5710*/  LDCU.64 UR20, c[0x0][0x398] ;  /* 0x00007300ff1477ac */ /* 0x000e260008000a00 */
[----:B------:R0:W-:Y:S01]  /*5720*/  STL [R1+0x3b4], R210 ;  /* 0x0003b4d201007387 */ /* 0x0001e20000100800 */
[----:B------:R-:W0:Y:S03]  /*5730*/  LDCU.64 UR24, c[0x0][0x398] ;  /* 0x00007300ff1877ac */ /* 0x000e260008000a00 */
[----:B------:R0:W-:Y:S01]  /*5740*/  STL [R1+0x3b0], R209 ;  /* 0x0003b0d101007387 */ /* 0x0001e20000100800 */
[----:B------:R-:W0:Y:S03]  /*5750*/  LDCU.64 UR28, c[0x0][0x398] ;  /* 0x00007300ff1c77ac */ /* 0x000e260008000a00 */
[----:B------:R-:W-:Y:S01]  /*5760*/  STL [R1+0x3ac], R208 ;  /* 0x0003acd001007387 */ /* 0x000fe20000100800 */
[----:B------:R-:W0:Y:S03]  /*5770*/  LDCU.64 UR16, c[0x0][0x398] ;  /* 0x00007300ff1077ac */ /* 0x000e260008000a00 */
[----:B------:R0:W-:Y:S01]  /*5780*/  STL [R1+0x3a8], R207 ;  /* 0x0003a8cf01007387 */ /* 0x0001e20000100800 */
[----:B------:R-:W0:Y:S03]  /*5790*/  LDCU.64 UR10, c[0x0][0x398] ;  /* 0x00007300ff0a77ac */ /* 0x000e260008000a00 */
[----:B------:R0:W-:Y:S01]  /*57a0*/  STL [R1+0x3a4], R206 ;  /* 0x0003a4ce01007387 */ /* 0x0001e20000100800 */
[----:B------:R-:W0:Y:S03]  /*57b0*/  LDCU UR44, c[0x0][0x398] ;  /* 0x00007300ff2c77ac */ /* 0x000e260008000800 */
[----:B------:R0:W-:Y:S01]  /*57c0*/  STL [R1+0x3a0], R205 ;  /* 0x0003a0cd01007387 */ /* 0x0001e20000100800 */
[----:B------:R-:W0:Y:S03]  /*57d0*/  LDCU UR38, c[0x0][0x398] ;  /* 0x00007300ff2677ac */ /* 0x000e260008000800 */
[----:B------:R0:W-:Y:S01]  /*57e0*/  STL [R1+0x39c], R204 ;  /* 0x00039ccc01007387 */ /* 0x0001e20000100800 */
[----:B------:R-:W0:Y:S03]  /*57f0*/  LDCU UR68, c[0x0][0x398] ;  /* 0x00007300ff4477ac */ /* 0x000e260008000800 */
[----:B------:R0:W-:Y:S01]  /*5800*/  STL [R1+0x398], R203 ;  /* 0x000398cb01007387 */ /* 0x0001e20000100800 */
[----:B------:R-:W1:Y:S03]  /*5810*/  LDCU UR75, c[0x0][0x39c] ;  /* 0x00007380ff4b77ac */ /* 0x000e660008000800 */
[----:B------:R0:W-:Y:S01]  /*5820*/  STL [R1+0x394], R202 ;  /* 0x000394ca01007387 */ /* 0x0001e20000100800 */
[----:B------:R-:W1:Y:S03]  /*5830*/  LDCU UR34, c[0x0][0x398] ;  /* 0x00007300ff2277ac */ /* 0x000e660008000800 */
[----:B------:R0:W-:Y:S01]  /*5840*/  STL [R1+0x390], R201 ;  /* 0x000390c901007387 */ /* 0x0001e20000100800 */
[----:B------:R-:W1:Y:S03]  /*5850*/  LDCU UR67, c[0x0][0x398] ;  /* 0x00007300ff4377ac */ /* 0x000e660008000800 */
[----:B------:R1:W-:Y:S01]  /*5860*/  STL [R1+0x38c], R200 ;  /* 0x00038cc801007387 */ /* 0x0003e20000100800 */
[----:B------:R-:W1:Y:S03]  /*5870*/  LDCU UR43, c[0x0][0x398] ;  /* 0x00007300ff2b77ac */ /* 0x000e660008000800 */
[----:B------:R1:W-:Y:S01]  /*5880*/  STL [R1+0x388], R199 ;  /* 0x000388c701007387 */ /* 0x0003e20000100800 */
[----:B------:R-:W1:Y:S01]  /*5890*/  LDCU UR48, c[0x0][0x39c] ;  /* 0x00007380ff3077ac */ /* 0x000e620008000800 */
[----:B0-----:R-:W-:Y:S06]  /*58a0*/  BAR.SYNC.DEFER_BLOCKING 0x0 ;  /* 0x0000000000007b1d */ /* 0x001fec0000010000 */
[----:B------:R-:W0:Y:S01]  /*58b0*/  LDCU UR52, c[0x0][0x39c] ;  /* 0x00007380ff3477ac */ /* 0x000e220008000800 */
[----:B------:R0:W-:Y:S01]  /*58c0*/  STL [R1+0x384], R198 ;  /* 0x000384c601007387 */ /* 0x0001e20000100800 */
[----:B------:R-:W0:Y:S01]  /*58d0*/  LDCU UR35, c[0x0][0x39c] ;  /* 0x00007380ff2377ac */ /* 0x000e220008000800 */
[----:B------:R-:W2:Y:S02]  /*58e0*/  LDTM.x64 R8, tmem[UR18] ;  /* 0x00000012000879ee */ /* 0x000ea40008340000 */
[----:B------:R0:W-:Y:S01]  /*58f0*/  STL [R1+0x380], R197 ;  /* 0x000380c501007387 */ /* 0x0001e20000100800 */
[----:B------:R-:W0:Y:S03]  /*5900*/  LDCU UR76, c[0x0][0x39c] ;  /* 0x00007380ff4c77ac */ /* 0x000e260008000800 */
[----:B------:R0:W-:Y:S01]  /*5910*/  STL [R1+0x37c], R196 ;  /* 0x00037cc401007387 */ /* 0x0001e20000100800 */
[----:B------:R-:W0:Y:S03]  /*5920*/  LDCU UR66, c[0x0][0x398] ;  /* 0x00007300ff4277ac */ /* 0x000e260008000800 */
[----:B------:R-:W-:Y:S01]  /*5930*/  STL [R1+0x348], R252 ;  /* 0x000348fc01007387 */ /* 0x000fe20000100800 */
[----:B------:R-:W0:Y:S01]  /*5940*/  LDCU UR77, c[0x0][0x398] ;  /* 0x00007300ff4d77ac */ /* 0x000e220008000800 */
[----:B------:R-:W0:Y:S02]  /*5950*/  @!P1 SYNCS.CCTL.IV [UR9+0x8008] ;  /* 0x00800800ff0099b1 */ /* 0x000e240008000009 */
[----:B------:R-:W-:Y:S01]  /*5960*/  STL [R1+0x344], R250 ;  /* 0x000344fa01007387 */ /* 0x000fe20000100800 */
[----:B------:R-:W0:Y:S03]  /*5970*/  LDCU UR9, c[0x0][0x398] ;  /* 0x00007300ff0977ac */ /* 0x000e260008000800 */
[----:B------:R-:W-:Y:S01]  /*5980*/  STL [R1+0x340], R248 ;  /* 0x000340f801007387 */ /* 0x000fe20000100800 */
[----:B------:R-:W0:Y:S03]  /*5990*/  LDCU UR53, c[0x0][0x398] ;  /* 0x00007300ff3577ac */ /* 0x000e260008000800 */
[----:B------:R-:W-:Y:S01]  /*59a0*/  STL [R1+0x33c], R246 ;  /* 0x00033cf601007387 */ /* 0x000fe20000100800 */
[----:B------:R-:W0:Y:S01]  /*59b0*/  LDCU UR59, c[0x0][0x39c] ;  /* 0x00007380ff3b77ac */ /* 0x000e220008000800 */
[----:B--2---:R-:W-:-:S02]  /*59c0*/  IMAD.MOV.U32 R217, RZ, RZ, R71 ;  /* 0x000000ffffd97224 */ /* 0x004fc400078e0047 */
[----:B------:R-:W-:Y:S01]  /*59d0*/  STL [R1+0x338], R244 ;  /* 0x000338f401007387 */ /* 0x000fe20000100800 */
[----:B----4-:R-:W-:Y:S01]  /*59e0*/  IMAD.MOV.U32 R216, RZ, RZ, R70 ;  /* 0x000000ffffd87224 */ /* 0x010fe200078e0046 */
[----:B------:R-:W2:Y:S01]  /*59f0*/  LDCU UR51, c[0x0][0x398] ;  /* 0x00007300ff3377ac */ /* 0x000ea20008000800 */
[----:B------:R-:W-:Y:S01]  /*5a00*/  IMAD.MOV.U32 R215, RZ, RZ, R69 ;  /* 0x000000ffffd77224 */ /* 0x000fe200078e0045 */
[----:B------:R-:W-:Y:S01]  /*5a10*/  STL [R1+0x334], R242 ;  /* 0x000334f201007387 */ /* 0x000fe20000100800 */
[----:B------:R-:W-:Y:S01]  /*5a20*/  IMAD.MOV.U32 R213, RZ, RZ, R68 ;  /* 0x000000ffffd57224 */ /* 0x000fe200078e0044 */
[----:B------:R-:W4:Y:S01]  /*5a30*/  LDCU UR42, c[0x0][0x39c] ;  /* 0x00007380ff2a77ac */ /* 0x000f220008000800 */
[----:B------:R-:W-:Y:S01]  /*5a40*/  IMAD.MOV.U32 R212, RZ, RZ, R67 ;  /* 0x000000ffffd47224 */ /* 0x000fe200078e0043 */
[----:B------:R-:W-:Y:S01]  /*5a50*/  STL [R1+0x330], R240 ;  /* 0x000330f001007387 */ /* 0x000fe20000100800 */
[----:B------:R-:W-:Y:S01]  /*5a60*/  IMAD.MOV.U32 R211, RZ, RZ, R66 ;  /* 0x000000ffffd37224 */ /* 0x000fe200078e0042 */
[----:B------:R-:W0:Y:S01]  /*5a70*/  LDCU UR65, c[0x0][0x398] ;  /* 0x00007300ff4177ac */ /* 0x000e220008000800 */
[----:B------:R-:W-:Y:S01]  /*5a80*/  IMAD.MOV.U32 R210, RZ, RZ, R65 ;  /* 0x000000ffffd27224 */ /* 0x000fe200078e0041 */
[----:B------:R-:W-:Y:S01]  /*5a90*/  STL [R1+0x32c], R238 ;  /* 0x00032cee01007387 */ /* 0x000fe20000100800 */
[----:B------:R-:W-:Y:S01]  /*5aa0*/  IMAD.MOV.U32 R209, RZ, RZ, R64 ;  /* 0x000000ffffd17224 */ /* 0x000fe200078e0040 */
[----:B------:R-:W0:Y:S01]  /*5ab0*/  LDCU UR74, c[0x0][0x39c] ;  /* 0x00007380ff4a77ac */ /* 0x000e220008000800 */
[----:B------:R-:W-:Y:S01]  /*5ac0*/  IMAD.MOV.U32 R207, RZ, RZ, R63 ;  /* 0x000000ffffcf7224 */ /* 0x000fe200078e003f */
[----:B------:R-:W-:Y:S01]  /*5ad0*/  STL [R1+0x328], R236 ;  /* 0x000328ec01007387 */ /* 0x000fe20000100800 */
[----:B------:R-:W-:Y:S01]  /*5ae0*/  IMAD.MOV.U32 R206, RZ, RZ, R60 ;  /* 0x000000ffffce7224 */ /* 0x000fe200078e003c */
[----:B------:R-:W2:Y:S01]  /*5af0*/  LDCU UR37, c[0x0][0x398] ;  /* 0x00007300ff2577ac */ /* 0x000ea20008000800 */
        /* <DEDUP_REMOVED lines=10> */
[----:B-1----:R-:W-:Y:S01]  /*5ba0*/  IMAD.MOV.U32 R200, RZ, RZ, R44 ;  /* 0x000000ffffc87224 */ /* 0x002fe200078e002c */
[----:B------:R-:W1:Y:S01]  /*5bb0*/  LDCU UR73, c[0x0][0x39c] ;  /* 0x00007380ff4977ac */ /* 0x000e620008000800 */
[----:B------:R-:W-:Y:S01]  /*5bc0*/  IMAD.MOV.U32 R199, RZ, RZ, R43 ;  /* 0x000000ffffc77224 */ /* 0x000fe200078e002b */
[----:B------:R-:W-:Y:S01]  /*5bd0*/  STL [R1+0x318], R228 ;  /* 0x000318e401007387 */ /* 0x000fe20000100800 */
[----:B0-----:R-:W-:Y:S01]  /*5be0*/  IMAD.MOV.U32 R198, RZ, RZ, R42 ;  /* 0x000000ffffc67224 */ /* 0x001fe200078e002a */
        /* <DEDUP_REMOVED lines=12> */
[----:B------:R-:W0:Y:S02]  /*5cb0*/  LDCU UR40, c[0x0][0x398] ;  /* 0x00007300ff2877ac */ /* 0x000e240008000800 */
[----:B------:R-:W-:Y:S01]  /*5cc0*/  STL [R1+0x308], R220 ;  /* 0x000308dc01007387 */ /* 0x000fe20000100800 */
[----:B------:R-:W0:Y:S03]  /*5cd0*/  LDCU UR63, c[0x0][0x398] ;  /* 0x00007300ff3f77ac */ /* 0x000e260008000800 */
        /* <DEDUP_REMOVED lines=8> */
[----:B------:R-:W-:Y:S01]  /*5d60*/  STL.64 [R1+0x98], R12 ;  /* 0x0000980c01007387 */ /* 0x000fe20000100a00 */
        /* <DEDUP_REMOVED lines=25> */
[----:B------:R-:W-:Y:S04]  /*5f00*/  STL.64 [R1+0x100], R38 ;  /* 0x0001002601007387 */ /* 0x000fe80000100a00 */
[----:B------:R-:W-:Y:S04]  /*5f10*/  STL [R1+0x108], R47 ;  /* 0x0001082f01007387 */ /* 0x000fe80000100800 */
[----:B------:R-:W-:Y:S04]  /*5f20*/  STL.64 [R1+0x110], R48 ;  /* 0x0001103001007387 */ /* 0x000fe80000100a00 */
[----:B------:R-:W-:Y:S04]  /*5f30*/  STL.64 [R1+0x118], R50 ;  /* 0x0001183201007387 */ /* 0x000fe80000100a00 */
[----:B------:R-:W-:Y:S04]  /*5f40*/  STL.64 [R1+0x120], R52 ;  /* 0x0001203401007387 */ /* 0x000fe80000100a00 */
[----:B------:R-:W-:Y:S04]  /*5f50*/  STL.64 [R1+0x128], R54 ;  /* 0x0001283601007387 */ /* 0x000fe80000100a00 */
[----:B------:R-:W-:Y:S04]  /*5f60*/  STL [R1+0x130], R56 ;  /* 0x0001303801007387 */ /* 0x000fe80000100800 */
[----:B------:R-:W-:Y:S04]  /*5f70*/  STL [R1+0x144], R61 ;  /* 0x0001443d01007387 */ /* 0x000fe80000100800 */
[----:B------:R0:W-:Y:S02]  /*5f80*/  STL [R1+0x148], R62 ;  /* 0x0001483e01007387 */ /* 0x0001e40000100800 */
[----:B0-----:R-:W0:Y:S01]  /*5f90*/  LDTM.x64 R16, tmem[UR18+0x40] ;  /* 0x00004012001079ee */ /* 0x001e220008340000 */
[----:B------:R-:W-:Y:S01]  /*5fa0*/  LDTM.x64 R132, tmem[UR18+0x80] ;  /* 0x00008012008479ee */ /* 0x000fe20008340000 */
[----:B0-----:R-:W-:Y:S01]  /*5fb0*/  STL [R1], R22 ;  /* 0x0000001601007387 */ /* 0x001fe20000100800 */
[----:B------:R-:W-:-:S02]  /*5fc0*/  IMAD.MOV.U32 R15, RZ, RZ, R79 ;  /* 0x000000ffff0f7224 */ /* 0x000fc400078e004f */
[----:B------:R-:W-:Y:S01]  /*5fd0*/  IMAD.MOV.U32 R230, RZ, RZ, R35 ;  /* 0x000000ffffe67224 */ /* 0x000fe200078e0023 */
[----:B------:R-:W-:Y:S01]  /*5fe0*/  STL.64 [R1+0x8], R24 ;  /* 0x0000081801007387 */ /* 0x000fe20000100a00 */
[----:B------:R-:W-:Y:S02]  /*5ff0*/  IMAD.MOV.U32 R232, RZ, RZ, R36 ;  /* 0x000000ffffe87224 */ /* 0x000fe400078e0024 */
[----:B------:R-:W-:Y:S01]  /*6000*/  IMAD.MOV.U32 R234, RZ, RZ, R37 ;  /* 0x000000ffffea7224 */ /* 0x000fe200078e0025 */
[----:B------:R-:W-:Y:S01]  /*6010*/  STL [R1+0x10], R47 ;  /* 0x0000102f01007387 */ /* 0x000fe20000100800 */
[----:B------:R-:W-:Y:S02]  /*6020*/  IMAD.MOV.U32 R236, RZ, RZ, R38 ;  /* 0x000000ffffec7224 */ /* 0x000fe400078e0026 */
[----:B------:R-:W-:Y:S01]  /*6030*/  IMAD.MOV.U32 R238, RZ, RZ, R39 ;  /* 0x000000ffffee7224 */ /* 0x000fe200078e0027 */
[----:B------:R-:W-:Y:S01]  /*6040*/  STL.64 [R1+0x18], R48 ;  /* 0x0000183001007387 */ /* 0x000fe20000100a00 */
[----:B------:R-:W-:-:S02]  /*6050*/  IMAD.MOV.U32 R240, RZ, RZ, R40 ;  /* 0x000000fffff07224 */ /* 0x000fc400078e0028 */
[----:B------:R-:W-:Y:S01]  /*6060*/  IMAD.MOV.U32 R242, RZ, RZ, R41 ;  /* 0x000000fffff27224 */ /* 0x000fe200078e0029 */
[----:B------:R-:W-:Y:S01]  /*6070*/  STL.64 [R1+0x20], R50 ;  /* 0x0000203201007387 */ /* 0x000fe20000100a00 */
[----:B------:R-:W-:Y:S02]  /*6080*/  IMAD.MOV.U32 R244, RZ, RZ, R42 ;  /* 0x000000fffff47224 */ /* 0x000fe400078e002a */
[----:B------:R-:W-:Y:S01]  /*6090*/  IMAD.MOV.U32 R246, RZ, RZ, R43 ;  /* 0x000000fffff67224 */ /* 0x000fe200078e002b */
[----:B------:R-:W-:Y:S01]  /*60a0*/  STL.64 [R1+0x28], R52 ;  /* 0x0000283401007387 */ /* 0x000fe20000100a00 */
        /* <DEDUP_REMOVED lines=27> */
[----:B------:R-:W-:-:S03]  /*6260*/  IMAD.MOV.U32 R3, RZ, RZ, R26 ;  /* 0x000000ffff037224 */ /* 0x000fc600078e001a */
[----:B------:R-:W-:Y:S04]  /*6270*/  STL.64 [R1+0x78], R72 ;  /* 0x0000784801007387 */ /* 0x000fe80000100a00 */
[----:B------:R-:W-:Y:S04]  /*6280*/  STL.64 [R1+0x80], R74 ;  /* 0x0000804a01007387 */ /* 0x000fe80000100a00 */
[----:B------:R-:W-:Y:S04]  /*6290*/  STL.64 [R1+0x88], R76 ;  /* 0x0000884c01007387 */ /* 0x000fe80000100a00 */
[----:B------:R0:W-:Y:S04]  /*62a0*/  STL [R1+0x90], R78 ;  /* 0x0000904e01007387 */ /* 0x0001e80000100800 */
[----:B------:R1:W-:Y:S04]  /*62b0*/  STL [R1+0x378], R230 ;  /* 0x000378e601007387 */ /* 0x0003e80000100800 */
[----:B------:R2:W-:Y:S01]  /*62c0*/  STL [R1+0x374], R232 ;  /* 0x000374e801007387 */ /* 0x0005e20000100800 */
[----:B0-----:R-:W0:Y:S03]  /*62d0*/  LDTM.x64 R68, tmem[UR18+0xc0] ;  /* 0x0000c012004479ee */ /* 0x001e260008340000 */
[----:B------:R3:W-:Y:S01]  /*62e0*/  STL [R1+0x370], R234 ;  /* 0x000370ea01007387 */ /* 0x0007e20000100800 */
[----:B-1----:R-:W-:-:S03]  /*62f0*/  IMAD.MOV.U32 R230, RZ, RZ, R15 ;  /* 0x000000ffffe67224 */ /* 0x002fc600078e000f */
[----:B------:R1:W-:Y:S01]  /*6300*/  STL [R1+0x36c], R236 ;  /* 0x00036cec01007387 */ /* 0x0003e20000100800 */
[----:B--2---:R-:W-:-:S03]  /*6310*/  IMAD.MOV.U32 R232, RZ, RZ, R14 ;  /* 0x000000ffffe87224 */ /* 0x004fc600078e000e */
[----:B------:R2:W-:Y:S01]  /*6320*/  STL [R1+0x368], R238 ;  /* 0x000368ee01007387 */ /* 0x0005e20000100800 */
[----:B---3--:R-:W-:-:S03]  /*6330*/  IMAD.MOV.U32 R234, RZ, RZ, R13 ;  /* 0x000000ffffea7224 */ /* 0x008fc600078e000d */
        /* <DEDUP_REMOVED lines=14> */
[----:B0-----:R-:W-:Y:S01]  /*6420*/  STL [R1+0x248], R76 ;  /* 0x0002484c01007387 */ /* 0x001fe20000100800 */
[----:B--2---:R-:W-:-:S03]  /*6430*/  IMAD.MOV.U32 R250, RZ, RZ, R7 ;  /* 0x000000fffffa7224 */ /* 0x004fc600078e0007 */
[----:B------:R-:W-:Y:S01]  /*6440*/  STL [R1+0x244], R77 ;  /* 0x0002444d01007387 */ /* 0x000fe20000100800 */
[----:B---3--:R-:W-:-:S03]  /*6450*/  IMAD.MOV.U32 R252, RZ, RZ, R9 ;  /* 0x000000fffffc7224 */ /* 0x008fc600078e0009 */
[----:B------:R-:W-:Y:S04]  /*6460*/  STL [R1+0x240], R78 ;  /* 0x0002404e01007387 */ /* 0x000fe80000100800 */
        /* <DEDUP_REMOVED lines=24> */
[----:B------:R-:W-:Y:S01]  /*65f0*/  STL [R1+0x1dc], R103 ;  /* 0x0001dc6701007387 */ /* 0x000fe20000100800 */
[----:B------:R-:W0:Y:S03]  /*6600*/  LDTM.x64 R4, tmem[UR18+0x100] ;  /* 0x00010012000479ee */ /* 0x000e260008340000 */
[----:B------:R-:W-:Y:S04]  /*6610*/  STL [R1+0x1d8], R104 ;  /* 0x0001d86801007387 */ /* 0x000fe80000100800 */
[----:B------:R-:W-:Y:S04]  /*6620*/  STL [R1+0x1d4], R105 ;  /* 0x0001d46901007387 */ /* 0x000fe80000100800 */
[----:B------:R-:W-:Y:S04]  /*6630*/  STL [R1+0x1d0], R106 ;  /* 0x0001d06a01007387 */ /* 0x000fe80000100800 */
[----:B------:R-:W-:Y:S04]  /*6640*/  STL [R1+0x1cc], R107 ;  /* 0x0001cc6b01007387 */ /* 0x000fe80000100800 */
[----:B------:R-:W-:Y:S04]  /*6650*/  STL [R1+0x1c8], R108 ;  /* 0x0001c86c01007387 */ /* 0x000fe80000100800 */
[----:B------:R-:W-:Y:S01]  /*6660*/  STL [R1+0x1c4], R109 ;  /* 0x0001c46d01007387 */ /* 0x000fe20000100800 */
[----:B0-----:R-:W-:-:S03]  /*6670*/  F2FP.F16.F32.PACK_AB R67, R67, R217 ;  /* 0x000000d94343723e */ /* 0x001fc600000000ff */
        /* <DEDUP_REMOVED lines=17> */
[----:B------:R-:W-:-:S03]  /*6790*/  F2FP.F16.F32.PACK_AB R66, R66, R216 ;  /* 0x000000d84242723e */ /* 0x000fc600000000ff */
[----:B------:R-:W-:Y:S04]  /*67a0*/  STL [R1+0x17c], R127 ;  /* 0x00017c7f01007387 */ /* 0x000fe80000100800 */
[----:B------:R-:W-:Y:S04]  /*67b0*/  STL [R1+0x178], R128 ;  /* 0x0001788001007387 */ /* 0x000fe80000100800 */
[----:B------:R-:W-:Y:S01]  /*67c0*/  STL [R1+0x174], R129 ;  /* 0x0001748101007387 */ /* 0x000fe20000100800 */
[----:B------:R-:W-:-:S03]  /*67d0*/  F2FP.F16.F32.PACK_AB R65, R65, R215 ;  /* 0x000000d74141723e */ /* 0x000fc600000000ff */
[----:B------:R-:W-:Y:S04]  /*67e0*/  STL [R1+0x170], R130 ;  /* 0x0001708201007387 */ /* 0x000fe80000100800 */
[----:B------:R0:W2:Y:S04]  /*67f0*/  LDL.LU R217, [R1+0x3cc] ;  /* 0x0003cc0001d97983 */ /* 0x0000a80000300800 */
[----:B------:R1:W-:Y:S01]  /*6800*/  STL [R1+0x16c], R67 ;  /* 0x00016c4301007387 */ /* 0x0003e20000100800 */
[----:B------:R-:W-:Y:S02]  /*6810*/  F2FP.F16.F32.PACK_AB R64, R64, R213 ;  /* 0x000000d54040723e */ /* 0x000fe400000000ff */
[----:B------:R-:W-:Y:S01]  /*6820*/  F2FP.F16.F32.PACK_AB R63, R63, R212 ;  /* 0x000000d43f3f723e */ /* 0x000fe200000000ff */
[----:B-1----:R-:W3:Y:S04]  /*6830*/  LDL.LU R67, [R1+0x98] ;  /* 0x0000980001437983 */ /* 0x002ee80000300800 */
[----:B------:R0:W2:Y:S04]  /*6840*/  LDL.LU R216, [R1+0x3c8] ;  /* 0x0003c80001d87983 */ /* 0x0000a80000300800 */
[----:B------:R1:W-:Y:S01]  /*6850*/  STL [R1+0x168], R66 ;  /* 0x0001684201007387 */ /* 0x0003e20000100800 */
[----:B------:R-:W-:-:S02]  /*6860*/  F2FP.F16.F32.PACK_AB R62, R62, R211 ;  /* 0x000000d33e3e723e */ /* 0x000fc400000000ff */
[----:B------:R-:W-:Y:S01]  /*6870*/  F2FP.F16.F32.PACK_AB R61, R61, R210 ;  /* 0x000000d23d3d723e */ /* 0x000fe200000000ff */
[----:B-1----:R-:W2:Y:S04]  /*6880*/  LDL.LU R66, [R1+0x9c] ;  /* 0x00009c0001427983 */ /* 0x002ea80000300800 */
[----:B------:R0:W2:Y:S04]  /*6890*/  LDL.LU R215, [R1+0x3c4] ;  /* 0x0003c40001d77983 */ /* 0x0000a80000300800 */
[----:B------:R1:W-:Y:S04]  /*68a0*/  STL [R1+0x164], R65 ;  /* 0x0001644101007387 */ /* 0x0003e80000100800 */
        /* <DEDUP_REMOVED lines=10> */
[----:B------:R0:W3:Y:S04]  /*6950*/  LDL.LU R210, [R1+0x3b4] ;  /* 0x0003b40001d27983 */ /* 0x0000e80000300800 */
[----:B------:R1:W-:Y:S04]  /*6960*/  STL [R1+0x154], R61 ;  /* 0x0001543d01007387 */ /* 0x0003e80000100800 */
[----:B-1----:R-:W3:Y:S01]  /*6970*/  LDL.LU R61, [R1+0x148] ;  /* 0x00014800013d7983 */ /* 0x002ee20000300800 */
[----:B------:R-:W-:-:S02]  /*6980*/  F2FP.F16.F32.PACK_AB R208, R60, R209 ;  /* 0x000000d13cd0723e */ /* 0x000fc400000000ff */
[----:B------:R-:W-:Y:S01]  /*6990*/  F2FP.F16.F32.PACK_AB R60, R59, R207 ;  /* 0x000000cf3b3c723e */ /* 0x000fe200000000ff */
[----:B------:R0:W4:Y:S04]  /*69a0*/  LDL.LU R209, [R1+0x3b0] ;  /* 0x0003b00001d17983 */ /* 0x0001280000300800 */
[----:B------:R1:W-:Y:S01]  /*69b0*/  STL [R1+0x150], R208 ;  /* 0x000150d001007387 */ /* 0x0003e20000100800 */
[----:B------:R-:W-:-:S03]  /*69c0*/  F2FP.F16.F32.PACK_AB R56, R56, R206 ;  /* 0x000000ce3838723e */ /* 0x000fc600000000ff */
[----:B-1----:R0:W4:Y:S04]  /*69d0*/  LDL.LU R208, [R1+0x3ac] ;  /* 0x0003ac0001d07983 */ /* 0x0021280000300800 */
[----:B------:R0:W4:Y:S04]  /*69e0*/  LDL.LU R207, [R1+0x3a8] ;  /* 0x0003a80001cf7983 */ /* 0x0001280000300800 */
[----:B------:R-:W-:Y:S01]  /*69f0*/  STL [R1+0x14c], R60 ;  /* 0x00014c3c01007387 */ /* 0x000fe20000100800 */
[----:B------:R-:W-:Y:S02]  /*6a00*/  F2FP.F16.F32.PACK_AB R55, R55, R205 ;  /* 0x000000cd3737723e */ /* 0x000fe400000000ff */
[----:B------:R-:W-:-:S02]  /*6a10*/  F2FP.F16.F32.PACK_AB R54, R54, R204 ;  /* 0x000000cc3636723e */ /* 0x000fc400000000ff */
[----:B------:R-:W-:Y:S02]  /*6a20*/  F2FP.F16.F32.PACK_AB R53, R53, R203 ;  /* 0x000000cb3535723e */ /* 0x000fe400000000ff */
[----:B--2---:R-:W-:Y:S02]  /*6a30*/  F2FP.F16.F32.PACK_AB R59, R57, R62 ;  /* 0x0000003e393b723e */ /* 0x004fe400000000ff */
[----:B------:R-:W2:Y:S01]  /*6a40*/  LDL.LU R57, [R1+0x120] ;  /* 0x0001200001397983 */ /* 0x000ea20000300800 */
[----:B---3--:R-:W-:-:S05]  /*6a50*/  F2FP.F16.F32.PACK_AB R58, R58, R61 ;  /* 0x0000003d3a3a723e */ /* 0x008fca00000000ff */
[----:B------:R1:W-:Y:S04]  /*6a60*/  STL [R1+0x148], R58 ;  /* 0x0001483a01007387 */ /* 0x0003e80000100800 */
[----:B-1----:R-:W3:Y:S04]  /*6a70*/  LDL.LU R58, [R1+0x11c] ;  /* 0x00011c00013a7983 */ /* 0x002ee80000300800 */
[----:B------:R1:W-:Y:S04]  /*6a80*/  STL [R1+0x144], R59 ;  /* 0x0001443b01007387 */ /* 0x0003e80000100800 */
[----:B-1----:R-:W4:Y:S04]  /*6a90*/  LDL.LU R59, [R1+0x118] ;  /* 0x00011800013b7983 */ /* 0x002f280000300800 */
[----:B------:R-:W5:Y:S04]  /*6aa0*/  LDL.LU R60, [R1+0x114] ;  /* 0x00011400013c7983 */ /* 0x000f680000300800 */
[----:B------:R-:W5:Y:S04]  /*6ab0*/  LDL.LU R61, [R1+0x110] ;  /* 0x00011000013d7983 */ /* 0x000f680000300800 */
[----:B------:R-:W5:Y:S04]  /*6ac0*/  LDL.LU R62, [R1+0x108] ;  /* 0x00010800013e7983 */ /* 0x000f680000300800 */
[----:B------:R0:W5:Y:S04]  /*6ad0*/  LDL.LU R206, [R1+0x3a4] ;  /* 0x0003a40001ce7983 */ /* 0x0001680000300800 */
[----:B------:R1:W-:Y:S04]  /*6ae0*/  STL [R1+0x140], R56 ;  /* 0x0001403801007387 */ /* 0x0003e80000100800 */
[----:B-1----:R-:W5:Y:S04]  /*6af0*/  LDL.LU R56, [R1+0x124] ;  /* 0x0001240001387983 */ /* 0x002f680000300800 */
        /* <DEDUP_REMOVED lines=8> */
[----:B-1----:R-:W5:Y:S01]  /*6b80*/  LDL.LU R53, [R1+0x130] ;  /* 0x0001300001357983 */ /* 0x002f620000300800 */
[----:B------:R-:W-:-:S02]  /*6b90*/  F2FP.F16.F32.PACK_AB R251, R42, R202 ;  /* 0x000000ca2afb723e */ /* 0x000fc400000000ff */
[----:B------:R-:W-:Y:S02]  /*6ba0*/  F2FP.F16.F32.PACK_AB R249, R41, R201 ;  /* 0x000000c929f9723e */ /* 0x000fe400000000ff */
[----:B------:R-:W-:Y:S02]  /*6bb0*/  F2FP.F16.F32.PACK_AB R247, R40, R200 ;  /* 0x000000c828f7723e */ /* 0x000fe400000000ff */
[----:B------:R-:W-:Y:S02]  /*6bc0*/  F2FP.F16.F32.PACK_AB R245, R39, R199 ;  /* 0x000000c727f5723e */ /* 0x000fe400000000ff */
[----:B------:R-:W-:Y:S02]  /*6bd0*/  F2FP.F16.F32.PACK_AB R243, R38, R198 ;  /* 0x000000c626f3723e */ /* 0x000fe400000000ff */
[----:B------:R-:W-:Y:S02]  /*6be0*/  F2FP.F16.F32.PACK_AB R241, R37, R197 ;  /* 0x000000c525f1723e */ /* 0x000fe400000000ff */
[----:B------:R-:W-:-:S02]  /*6bf0*/  F2FP.F16.F32.PACK_AB R239, R36, R196 ;  /* 0x000000c424ef723e */ /* 0x000fc400000000ff */
[----:B--2---:R-:W-:Y:S02]  /*6c00*/  F2FP.F16.F32.PACK_AB R48, R48, R57 ;  /* 0x000000393030723e */ /* 0x004fe400000000ff */
[----:B---3--:R-:W-:Y:S02]  /*6c10*/  F2FP.F16.F32.PACK_AB R47, R47, R58 ;  /* 0x0000003a2f2f723e */ /* 0x008fe400000000ff */
[----:B----4-:R-:W-:Y:S02]  /*6c20*/  F2FP.F16.F32.PACK_AB R46, R46, R59 ;  /* 0x0000003b2e2e723e */ /* 0x010fe400000000ff */
[----:B-----5:R-:W-:Y:S01]  /*6c30*/  F2FP.F16.F32.PACK_AB R45, R45, R60 ;  /* 0x0000003c2d2d723e */ /* 0x020fe200000000ff */
[----:B------:R-:W-:Y:S01]  /*6c40*/  IMAD.MOV.U32 R60, RZ, RZ, R63 ;  /* 0x000000ffff3c7224 */ /* 0x000fe200078e003f */
[----:B------:R-:W-:Y:S01]  /*6c50*/  F2FP.F16.F32.PACK_AB R44, R44, R61 ;  /* 0x0000003d2c2c723e */ /* 0x000fe200000000ff */
[----:B------:R-:W-:Y:S01]  /*6c60*/  IMAD.MOV.U32 R63, RZ, RZ, R66 ;  /* 0x000000ffff3f7224 */ /* 0x000fe200078e0042 */
[----:B------:R-:W-:Y:S01]  /*6c70*/  F2FP.F16.F32.PACK_AB R43, R43, R62 ;  /* 0x0000003e2b2b723e */ /* 0x000fe200000000ff */
[----:B------:R-:W-:-:S02]  /*6c80*/  IMAD.MOV.U32 R62, RZ, RZ, R65 ;  /* 0x000000ffff3e7224 */ /* 0x000fc400078e0041 */
[----:B------:R-:W-:Y:S02]  /*6c90*/  IMAD.MOV.U32 R66, RZ, RZ, R248 ;  /* 0x000000ffff427224 */ /* 0x000fe400078e00f8 */
[----:B------:R-:W-:Y:S02]  /*6ca0*/  IMAD.MOV.U32 R61, RZ, RZ, R64 ;  /* 0x000000ffff3d7224 */ /* 0x000fe400078e0040 */
[----:B------:R-:W-:Y:S02]  /*6cb0*/  IMAD.MOV.U32 R65, RZ, RZ, R250 ;  /* 0x000000ffff417224 */ /* 0x000fe400078e00fa */
[----:B------:R-:W-:Y:S01]  /*6cc0*/  IMAD.MOV.U32 R248, RZ, RZ, R240 ;  /* 0x000000fffff87224 */ /* 0x000fe200078e00f0 */
[----:B------:R-:W-:Y:S01]  /*6cd0*/  F2FP.F16.F32.PACK_AB R49, R49, R56 ;  /* 0x000000383131723e */ /* 0x000fe200000000ff */
[----:B------:R-:W-:Y:S02]  /*6ce0*/  IMAD.MOV.U32 R64, RZ, RZ, R67 ;  /* 0x000000ffff407224 */ /* 0x000fe400078e0043 */
[----:B------:R-:W-:-:S02]  /*6cf0*/  IMAD.MOV.U32 R240, RZ, RZ, R232 ;  /* 0x000000fffff07224 */ /* 0x000fc400078e00e8 */
[----:B------:R-:W-:Y:S02]  /*6d00*/  IMAD.MOV.U32 R250, RZ, RZ, R242 ;  /* 0x000000fffffa7224 */ /* 0x000fe400078e00f2 */
[----:B------:R-:W-:Y:S01]  /*6d10*/  IMAD.MOV.U32 R67, RZ, RZ, R244 ;  /* 0x000000ffff437224 */ /* 0x000fe200078e00f4 */
[----:B------:R-:W-:Y:S01]  /*6d20*/  F2FP.F16.F32.PACK_AB R50, R50, R55 ;  /* 0x000000373232723e */ /* 0x000fe200000000ff */
[----:B------:R-:W-:Y:S02]  /*6d30*/  IMAD.MOV.U32 R242, RZ, RZ, R234 ;  /* 0x000000fffff27224 */ /* 0x000fe400078e00ea */
[----:B------:R-:W-:Y:S01]  /*6d40*/  IMAD.MOV.U32 R244, RZ, RZ, R236 ;  /* 0x000000fffff47224 */ /* 0x000fe200078e00ec */
[----:B------:R-:W-:Y:S02]  /*6d50*/  F2FP.F16.F32.PACK_AB R51, R51, R54 ;  /* 0x000000363333723e */ /* 0x000fe400000000ff */
[----:B------:R-:W-:-:S05]  /*6d60*/  F2FP.F16.F32.PACK_AB R52, R52, R53 ;  /* 0x000000353434723e */ /* 0x000fca00000000ff */
        /* <DEDUP_REMOVED lines=9> */
[----:B------:R1:W-:Y:S04]  /*6e00*/  STL [R1+0x108], R43 ;  /* 0x0001082b01007387 */ /* 0x0003e80000100800 */
[----:B------:R-:W2:Y:S04]  /*6e10*/  LDL.LU R232, [R1+0x90] ;  /* 0x0000900001e87983 */ /* 0x000ea80000300800 */
[----:B------:R-:W3:Y:S04]  /*6e20*/  LDL.LU R234, [R1+0x8c] ;  /* 0x00008c0001ea7983 */ /* 0x000ee80000300800 */
[----:B------:R-:W4:Y:S04]  /*6e30*/  LDL.LU R236, [R1+0x88] ;  /* 0x0000880001ec7983 */ /* 0x000f280000300800 */
[----:B-1----:R-:W5:Y:S04]  /*6e40*/  LDL.LU R43, [R1+0xec] ;  /* 0x0000ec00012b7983 */ /* 0x002f680000300800 */
[----:B------:R-:W2:Y:S04]  /*6e50*/  LDL.LU R44, [R1+0xe8] ;  /* 0x0000e800012c7983 */ /* 0x000ea80000300800 */
[----:B------:R-:W3:Y:S04]  /*6e60*/  LDL.LU R45, [R1+0xe4] ;  /* 0x0000e400012d7983 */ /* 0x000ee80000300800 */
[----:B------:R-:W4:Y:S04]  /*6e70*/  LDL.LU R46, [R1+0xe0] ;  /* 0x0000e000012e7983 */ /* 0x000f280000300800 */
        /* <DEDUP_REMOVED lines=13> */
[----:B------:R0:W4:Y:S04]  /*6f50*/  LDL.LU R202, [R1+0x394] ;  /* 0x0003940001ca7983 */ /* 0x0001280000300800 */
        /* <DEDUP_REMOVED lines=11> */
[----:B------:R0:W4:Y:S01]  /*7010*/  LDL.LU R196, [R1+0x37c] ;  /* 0x00037c0001c47983 */ /* 0x0001220000300800 */
[----:B------:R-:W-:-:S02]  /*7020*/  F2FP.F16.F32.PACK_AB R204, R12, R60 ;  /* 0x0000003c0ccc723e */ /* 0x000fc400000000ff */
[----:B------:R-:W-:Y:S02]  /*7030*/  F2FP.F16.F32.PACK_AB R203, R11, R61 ;  /* 0x0000003d0bcb723e */ /* 0x000fe400000000ff */
[----:B-----5:R-:W-:Y:S02]  /*7040*/  F2FP.F16.F32.PACK_AB R225, R29, R43 ;  /* 0x0000002b1de1723e */ /* 0x020fe400000000ff */
[----:B--2---:R-:W-:Y:S02]  /*7050*/  F2FP.F16.F32.PACK_AB R223, R28, R44 ;  /* 0x0000002c1cdf723e */ /* 0x004fe400000000ff */
[----:B---3--:R-:W-:Y:S02]  /*7060*/  F2FP.F16.F32.PACK_AB R221, R27, R45 ;  /* 0x0000002d1bdd723e */ /* 0x008fe400000000ff */
[----:B----4-:R-:W-:Y:S02]  /*7070*/  F2FP.F16.F32.PACK_AB R219, R26, R46 ;  /* 0x0000002e1adb723e */ /* 0x010fe400000000ff */
[----:B------:R-:W-:-:S02]  /*7080*/  F2FP.F16.F32.PACK_AB R218, R25, R47 ;  /* 0x0000002f19da723e */ /* 0x000fc400000000ff */
[----:B------:R-:W-:Y:S02]  /*7090*/  F2FP.F16.F32.PACK_AB R217, R24, R48 ;  /* 0x0000003018d9723e */ /* 0x000fe400000000ff */
[----:B------:R-:W-:Y:S02]  /*70a0*/  F2FP.F16.F32.PACK_AB R216, R23, R49 ;  /* 0x0000003117d8723e */ /* 0x000fe400000000ff */
[----:B------:R-:W-:Y:S02]  /*70b0*/  F2FP.F16.F32.PACK_AB R215, R22, R50 ;  /* 0x0000003216d7723e */ /* 0x000fe400000000ff */
[----:B------:R-:W-:Y:S02]  /*70c0*/  F2FP.F16.F32.PACK_AB R213, R21, R51 ;  /* 0x0000003315d5723e */ /* 0x000fe400000000ff */
[----:B------:R-:W-:Y:S02]  /*70d0*/  F2FP.F16.F32.PACK_AB R212, R20, R52 ;  /* 0x0000003414d4723e */ /* 0x000fe400000000ff */
        /* <DEDUP_REMOVED lines=20> */
[----:B------:R-:W1:Y:S01]  /*7220*/  LDTM.x64 R4, tmem[UR18+0x140] ;  /* 0x00014012000479ee */ /* 0x000e620008340000 */
[----:B------:R-:W2:Y:S01]  /*7230*/  LDL.LU R238, [R1+0x84] ;  /* 0x0000840001ee7983 */ /* 0x000ea20000300800 */
[----:B-1----:R-:W-:-:S03]  /*7240*/  F2FP.F16.F32.PACK_AB R67, R67, R230 ;  /* 0x000000e64343723e */ /* 0x002fc600000000ff */
[----:B------:R-:W3:Y:S01]  /*7250*/  LDL.LU R230, [R1+0x378] ;  /* 0x0003780001e67983 */ /* 0x000ee20000300800 */
[C---:B------:R-:W-:Y:S02]  /*7260*/  PRMT R123, R67.reuse, 0x7610, R123 ;  /* 0x00007610437b7816 */ /* 0x040fe4000000007b */
[----:B------:R-:W-:Y:S01]  /*7270*/  PRMT R124, R67, 0x7632, R124 ;  /* 0x00007632437c7816 */ /* 0x000fe2000000007c */
[----:B------:R-:W-:Y:S02]  /*7280*/  IMAD.MOV.U32 R67, RZ, RZ, R248 ;  /* 0x000000ffff437224 */ /* 0x000fe400078e00f8 */
[----:B------:R-:W-:Y:S02]  /*7290*/  IMAD.MOV.U32 R248, RZ, RZ, R240 ;  /* 0x000000fffff87224 */ /* 0x000fe400078e00f0 */
[----:B------:R-:W4:Y:S01]  /*72a0*/  LDL.LU R240, [R1+0x80] ;  /* 0x0000800001f07983 */ /* 0x000f220000300800 */
[----:B------:R-:W-:Y:S02]  /*72b0*/  F2FP.F16.F32.PACK_AB R66, R66, R232 ;  /* 0x000000e84242723e */ /* 0x000fe400000000ff */
[----:B------:R-:W-:Y:S01]  /*72c0*/  F2FP.F16.F32.PACK_AB R65, R65, R234 ;  /* 0x000000ea4141723e */ /* 0x000fe200000000ff */
[----:B------:R-:W-:Y:S01]  /*72d0*/  STL [R1+0x250], R124 ;  /* 0x0002507c01007387 */ /* 0x000fe20000100800 */
[----:B------:R-:W-:-:S02]  /*72e0*/  PRMT R121, R66, 0x7610, R121 ;  /* 0x0000761042797816 */ /* 0x000fc40000000079 */
[----:B------:R-:W-:Y:S01]  /*72f0*/  PRMT R122, R66, 0x7632, R122 ;  /* 0x00007632427a7816 */ /* 0x000fe2000000007a */
[----:B------:R-:W-:Y:S01]  /*7300*/  IMAD.MOV.U32 R66, RZ, RZ, R67 ;  /* 0x000000ffff427224 */ /* 0x000fe200078e0043 */
[----:B------:R1:W-:Y:S01]  /*7310*/  STL [R1+0x24c], R123 ;  /* 0x00024c7b01007387 */ /* 0x0003e20000100800 */
[----:B------:R-:W-:Y:S01]  /*7320*/  IMAD.MOV.U32 R67, RZ, RZ, R250 ;  /* 0x000000ffff437224 */ /* 0x000fe200078e00fa */
[C---:B------:R-:W-:Y:S01]  /*7330*/  PRMT R120, R65.reuse, 0x7632, R120 ;  /* 0x0000763241787816 */ /* 0x040fe20000000078 */
[----:B------:R-:W-:Y:S01]  /*7340*/  IMAD.MOV.U32 R250, RZ, RZ, R242 ;  /* 0x000000fffffa7224 */ /* 0x000fe200078e00f2 */
[----:B------:R-:W5:Y:S01]  /*7350*/  LDL.LU R232, [R1+0x374] ;  /* 0x0003740001e87983 */ /* 0x000f620000300800 */
[----:B------:R-:W-:Y:S02]  /*7360*/  F2FP.F16.F32.PACK_AB R64, R64, R236 ;  /* 0x000000ec4040723e */ /* 0x000fe400000000ff */
[----:B------:R-:W-:Y:S01]  /*7370*/  PRMT R119, R65, 0x7610, R119 ;  /* 0x0000761041777816 */ /* 0x000fe20000000077 */
[----:B------:R-:W3:Y:S01]  /*7380*/  LDL.LU R242, [R1+0x7c] ;  /* 0x00007c0001f27983 */ /* 0x000ee20000300800 */
[----:B------:R-:W-:-:S03]  /*7390*/  IMAD.MOV.U32 R65, RZ, RZ, R244 ;  /* 0x000000ffff417224 */ /* 0x000fc600078e00f4 */
[----:B------:R-:W-:Y:S01]  /*73a0*/  STL [R1+0x258], R122 ;  /* 0x0002587a01007387 */ /* 0x000fe20000100800 */
[----:B------:R-:W-:-:S03]  /*73b0*/  PRMT R118, R64, 0x7632, R118 ;  /* 0x0000763240767816 */ /* 0x000fc60000000076 */
[----:B------:R0:W-:Y:S01]  /*73c0*/  STL [R1+0x254], R121 ;  /* 0x0002547901007387 */ /* 0x0001e20000100800 */
[----:B------:R-:W-:-:S03]  /*73d0*/  PRMT R117, R64, 0x7610, R117 ;  /* 0x0000761040757816 */ /* 0x000fc60000000075 */
[----:B------:R-:W5:Y:S01]  /*73e0*/  LDL.LU R234, [R1+0x370] ;  /* 0x0003700001ea7983 */ /* 0x000f620000300800 */
[----:B------:R-:W-:-:S03]  /*73f0*/  IMAD.MOV.U32 R64, RZ, RZ, R252 ;  /* 0x000000ffff407224 */ /* 0x000fc600078e00fc */
[----:B------:R-:W5:Y:S01]  /*7400*/  LDL.LU R244, [R1+0x78] ;  /* 0x0000780001f47983 */ /* 0x000f620000300800 */
[----:B------:R-:W-:-:S03]  /*7410*/  IMAD.MOV.U32 R252, RZ, RZ, R246 ;  /* 0x000000fffffc7224 */ /* 0x000fc600078e00f6 */
[----:B------:R-:W-:Y:S04]  /*7420*/  STL [R1+0x260], R120 ;  /* 0x0002607801007387 */ /* 0x000fe80000100800 */
[----:B------:R0:W-:Y:S04]  /*7430*/  STL [R1+0x25c], R119 ;  /* 0x00025c7701007387 */ /* 0x0001e80000100800 */
[----:B------:R-:W5:Y:S04]  /*7440*/  LDL.LU R236, [R1+0x36c] ;  /* 0x00036c0001ec7983 */ /* 0x000f680000300800 */
[----:B------:R-:W5:Y:S04]  /*7450*/  LDL.LU R246, [R1+0x74] ;  /* 0x0000740001f67983 */ /* 0x000f680000300800 */
[----:B------:R-:W-:Y:S04]  /*7460*/  STL [R1+0x268], R118 ;  /* 0x0002687601007387 */ /* 0x000fe80000100800 */
[----:B------:R0:W-:Y:S01]  /*7470*/  STL [R1+0x264], R117 ;  /* 0x0002647501007387 */ /* 0x0001e20000100800 */
[----:B--2---:R-:W-:-:S03]  /*7480*/  F2FP.F16.F32.PACK_AB R63, R63, R238 ;  /* 0x000000ee3f3f723e */ /* 0x004fc600000000ff */
[----:B------:R-:W2:Y:S01]  /*7490*/  LDL.LU R238, [R1+0x368] ;  /* 0x0003680001ee7983 */ /* 0x000ea20000300800 */
[C---:B------:R-:W-:Y:S02]  /*74a0*/  PRMT R115, R63.reuse, 0x7610, R115 ;  /* 0x000076103f737816 */ /* 0x040fe40000000073 */
[----:B------:R-:W-:Y:S01]  /*74b0*/  PRMT R116, R63, 0x7632, R116 ;  /* 0x000076323f747816 */ /* 0x000fe20000000074 */
[----:B------:R-:W-:Y:S02]  /*74c0*/  IMAD.MOV.U32 R63, RZ, RZ, R248 ;  /* 0x000000ffff3f7224 */ /* 0x000fe400078e00f8 */
[----:B------:R-:W2:Y:S04]  /*74d0*/  LDL.LU R248, [R1+0x70] ;  /* 0x0000700001f87983 */ /* 0x000ea80000300800 */
[----:B------:R-:W-:Y:S04]  /*74e0*/  STL [R1+0x270], R116 ;  /* 0x0002707401007387 */ /* 0x000fe80000100800 */
[----:B------:R0:W-:Y:S01]  /*74f0*/  STL [R1+0x26c], R115 ;  /* 0x00026c7301007387 */ /* 0x0001e20000100800 */
[----:B----4-:R-:W-:-:S03]  /*7500*/  F2FP.F16.F32.PACK_AB R62, R62, R240 ;  /* 0x000000f03e3e723e */ /* 0x010fc600000000ff */
[----:B------:R-:W4:Y:S01]  /*7510*/  LDL.LU R240, [R1+0x364] ;  /* 0x0003640001f07983 */ /* 0x000f220000300800 */
[C---:B------:R-:W-:Y:S02]  /*7520*/  PRMT R113, R62.reuse, 0x7610, R113 ;  /* 0x000076103e717816 */ /* 0x040fe40000000071 */
[----:B------:R-:W-:Y:S01]  /*7530*/  PRMT R114, R62, 0x7632, R114 ;  /* 0x000076323e727816 */ /* 0x000fe20000000072 */
[----:B------:R-:W-:Y:S02]  /*7540*/  IMAD.MOV.U32 R62, RZ, RZ, R63 ;  /* 0x000000ffff3e7224 */ /* 0x000fe400078e003f */
[----:B------:R-:W-:Y:S02]  /*7550*/  IMAD.MOV.U32 R63, RZ, RZ, R64 ;  /* 0x000000ffff3f7224 */ /* 0x000fe400078e0040 */
[----:B------:R-:W-:Y:S02]  /*7560*/  IMAD.MOV.U32 R64, RZ, RZ, R65 ;  /* 0x000000ffff407224 */ /* 0x000fe400078e0041 */
[----:B------:R-:W-:-:S02]  /*7570*/  IMAD.MOV.U32 R65, RZ, RZ, R66 ;  /* 0x000000ffff417224 */ /* 0x000fc400078e0042 */
[----:B------:R-:W-:Y:S02]  /*7580*/  IMAD.MOV.U32 R66, RZ, RZ, R67 ;  /* 0x000000ffff427224 */ /* 0x000fe400078e0043 */
[----:B------:R-:W-:Y:S02]  /*7590*/  IMAD.MOV.U32 R67, RZ, RZ, R250 ;  /* 0x000000ffff437224 */ /* 0x000fe400078e00fa */
[----:B------:R-:W4:Y:S01]  /*75a0*/  LDL.LU R250, [R1+0x6c] ;  /* 0x00006c0001fa7983 */ /* 0x000f220000300800 */
[----:B---3--:R-:W-:-:S03]  /*75b0*/  F2FP.F16.F32.PACK_AB R61, R61, R242 ;  /* 0x000000f23d3d723e */ /* 0x008fc600000000ff */
[----:B------:R-:W-:Y:S01]  /*75c0*/  STL [R1+0x278], R114 ;  /* 0x0002787201007387 */ /* 0x000fe20000100800 */
[C---:B------:R-:W-:Y:S02]  /*75d0*/  PRMT R112, R61.reuse, 0x7632, R112 ;  /* 0x000076323d707816 */ /* 0x040fe40000000070 */
[----:B------:R-:W-:Y:S01]  /*75e0*/  PRMT R111, R61, 0x7610, R111 ;  /* 0x000076103d6f7816 */ /* 0x000fe2000000006f */
[----:B------:R3:W-:Y:S04]  /*75f0*/  STL [R1+0x274], R113 ;  /* 0x0002747101007387 */ /* 0x0007e80000100800 */
[----:B------:R-:W3:Y:S01]  /*7600*/  LDL.LU R242, [R1+0x360] ;  /* 0x0003600001f27983 */ /* 0x000ee20000300800 */
[----:B-----5:R-:W-:-:S03]  /*7610*/  F2FP.F16.F32.PACK_AB R60, R60, R244 ;  /* 0x000000f43c3c723e */ /* 0x020fc600000000ff */
[----:B------:R-:W5:Y:S01]  /*7620*/  LDL.LU R61, [R1] ;  /* 0x00000000013d7983 */ /* 0x000f620000300800 */
[----:B------:R-:W-:-:S03]  /*7630*/  PRMT R110, R60, 0x7632, R110 ;  /* 0x000076323c6e7816 */ /* 0x000fc6000000006e */
[----:B------:R-:W-:Y:S01]  /*7640*/  STL [R1+0x280], R112 ;  /* 0x0002807001007387 */ /* 0x000fe20000100800 */
[----:B------:R-:W-:Y:S01]  /*7650*/  PRMT R109, R60, 0x7610, R109 ;  /* 0x000076103c6d7816 */ /* 0x000fe2000000006d */
[----:B------:R-:W-:Y:S02]  /*7660*/  IMAD.MOV.U32 R60, RZ, RZ, R252 ;  /* 0x000000ffff3c7224 */ /* 0x000fe400078e00fc */
[----:B------:R0:W-:Y:S04]  /*7670*/  STL [R1+0x27c], R111 ;  /* 0x00027c6f01007387 */ /* 0x0001e80000100800 */
[----:B------:R-:W3:Y:S01]  /*7680*/  LDL.LU R244, [R1+0x35c] ;  /* 0x00035c0001f47983 */ /* 0x000ee20000300800 */
[----:B------:R-:W-:-:S03]  /*7690*/  F2FP.F16.F32.PACK_AB R59, R59, R246 ;  /* 0x000000f63b3b723e */ /* 0x000fc600000000ff */
[----:B------:R-:W3:Y:S01]  /*76a0*/  LDL.LU R252, [R1+0x64] ;  /* 0x0000640001fc7983 */ /* 0x000ee20000300800 */
[----:B------:R-:W-:-:S03]  /*76b0*/  PRMT R108, R59, 0x7632, R108 ;  /* 0x000076323b6c7816 */ /* 0x000fc6000000006c */
[----:B------:R-:W-:Y:S01]  /*76c0*/  STL [R1+0x288], R110 ;  /* 0x0002886e01007387 */ /* 0x000fe20000100800 */
[----:B------:R-:W-:-:S03]  /*76d0*/  PRMT R107, R59, 0x7610, R107 ;  /* 0x000076103b6b7816 */ /* 0x000fc6000000006b */
        /* <DEDUP_REMOVED lines=8> */
[----:B------:R-:W-:Y:S02]  /*7760*/  PRMT R105, R58, 0x7610, R105 ;  /* 0x000076103a697816 */ /* 0x000fe40000000069 */
[----:B------:R-:W2:Y:S04]  /*7770*/  LDL.LU R58, [R1+0xc] ;  /* 0x00000c00013a7983 */ /* 0x000ea80000300800 */
[----:B------:R-:W-:Y:S04]  /*7780*/  STL [R1+0x298], R106 ;  /* 0x0002986a01007387 */ /* 0x000fe80000100800 */
[----:B------:R0:W-:Y:S01]  /*7790*/  STL [R1+0x294], R105 ;  /* 0x0002946901007387 */ /* 0x0001e20000100800 */
[----:B----4-:R-:W-:-:S03]  /*77a0*/  F2FP.F16.F32.PACK_AB R57, R57, R250 ;  /* 0x000000fa3939723e */ /* 0x010fc600000000ff */
[----:B------:R-:W4:Y:S01]  /*77b0*/  LDL.LU R250, [R1+0x350] ;  /* 0x0003500001fa7983 */ /* 0x000f220000300800 */
[C---:B------:R-:W-:Y:S02]  /*77c0*/  PRMT R103, R57.reuse, 0x7610, R103 ;  /* 0x0000761039677816 */ /* 0x040fe40000000067 */
[----:B------:R-:W-:Y:S02]  /*77d0*/  PRMT R104, R57, 0x7632, R104 ;  /* 0x0000763239687816 */ /* 0x000fe40000000068 */
[----:B------:R-:W2:Y:S04]  /*77e0*/  LDL.LU R57, [R1+0x68] ;  /* 0x0000680001397983 */ /* 0x000ea80000300800 */
[----:B------:R-:W-:Y:S04]  /*77f0*/  STL [R1+0x2a0], R104 ;  /* 0x0002a06801007387 */ /* 0x000fe80000100800 */
[----:B------:R0:W-:Y:S01]  /*7800*/  STL [R1+0x29c], R103 ;  /* 0x00029c6701007387 */ /* 0x0001e20000100800 */
[----:B---3--:R-:W-:-:S04]  /*7810*/  F2FP.F16.F32.PACK_AB R55, R55, R252 ;  /* 0x000000fc3737723e */ /* 0x008fc800000000ff */
[C---:B------:R-:W-:Y:S02]  /*7820*/  PRMT R99, R55.reuse, 0x7610, R99 ;  /* 0x0000761037637816 */ /* 0x040fe40000000063 */
[----:B------:R-:W-:Y:S02]  /*7830*/  PRMT R100, R55, 0x7632, R100 ;  /* 0x0000763237647816 */ /* 0x000fe40000000064 */
[----:B--2---:R-:W-:-:S04]  /*7840*/  F2FP.F16.F32.PACK_AB R56, R56, R57 ;  /* 0x000000393838723e */ /* 0x004fc800000000ff */
[C---:B------:R-:W-:Y:S02]  /*7850*/  PRMT R102, R56.reuse, 0x7632, R102 ;  /* 0x0000763238667816 */ /* 0x040fe40000000066 */
[----:B------:R-:W-:Y:S02]  /*7860*/  PRMT R101, R56, 0x7610, R101 ;  /* 0x0000761038657816 */ /* 0x000fe40000000065 */
[----:B------:R-:W2:Y:S04]  /*7870*/  LDL.LU R56, [R1+0x5c] ;  /* 0x00005c0001387983 */ /* 0x000ea80000300800 */
[----:B------:R-:W3:Y:S04]  /*7880*/  LDL.LU R57, [R1+0x58] ;  /* 0x0000580001397983 */ /* 0x000ee80000300800 */
[----:B------:R-:W-:Y:S04]  /*7890*/  STL [R1+0x2a8], R102 ;  /* 0x0002a86601007387 */ /* 0x000fe80000100800 */
[----:B------:R0:W-:Y:S04]  /*78a0*/  STL [R1+0x2a4], R101 ;  /* 0x0002a46501007387 */ /* 0x0001e80000100800 */
[----:B------:R-:W3:Y:S04]  /*78b0*/  LDL.LU R252, [R1+0x34c] ;  /* 0x00034c0001fc7983 */ /* 0x000ee80000300800 */
[----:B------:R-:W3:Y:S04]  /*78c0*/  LDL.LU R55, [R1+0x60] ;  /* 0x0000600001377983 */ /* 0x000ee80000300800 */
[----:B------:R-:W-:Y:S04]  /*78d0*/  STL [R1+0x2b0], R100 ;  /* 0x0002b06401007387 */ /* 0x000fe80000100800 */
[----:B------:R0:W-:Y:S01]  /*78e0*/  STL [R1+0x2ac], R99 ;  /* 0x0002ac6301007387 */ /* 0x0001e20000100800 */
[----:B--2---:R-:W-:-:S02]  /*78f0*/  F2FP.F16.F32.PACK_AB R53, R53, R56 ;  /* 0x000000383535723e */ /* 0x004fc400000000ff */
[----:B---3--:R-:W-:-:S04]  /*7900*/  F2FP.F16.F32.PACK_AB R54, R54, R55 ;  /* 0x000000373636723e */ /* 0x008fc800000000ff */
[C---:B------:R-:W-:Y:S02]  /*7910*/  PRMT R97, R54.reuse, 0x7610, R97 ;  /* 0x0000761036617816 */ /* 0x040fe40000000061 */
[----:B------:R-:W-:Y:S02]  /*7920*/  PRMT R98, R54, 0x7632, R98 ;  /* 0x0000763236627816 */ /* 0x000fe40000000062 */
[----:B------:R-:W2:Y:S04]  /*7930*/  LDL.LU R54, [R1+0x54] ;  /* 0x0000540001367983 */ /* 0x000ea80000300800 */
[----:B------:R-:W3:Y:S04]  /*7940*/  LDL.LU R55, [R1+0x50] ;  /* 0x0000500001377983 */ /* 0x000ee80000300800 */
[----:B------:R-:W-:Y:S04]  /*7950*/  STL [R1+0x2b8], R98 ;  /* 0x0002b86201007387 */ /* 0x000fe80000100800 */
[----:B------:R0:W-:Y:S04]  /*7960*/  STL [R1+0x2b4], R97 ;  /* 0x0002b46101007387 */ /* 0x0001e80000100800 */
[----:B------:R-:W4:Y:S01]  /*7970*/  LDL.LU R56, [R1+0x4c] ;  /* 0x00004c0001387983 */ /* 0x000f220000300800 */
[----:B------:R-:W-:-:S02]  /*7980*/  PRMT R96, R53, 0x7632, R96 ;  /* 0x0000763235607816 */ /* 0x000fc40000000060 */
[----:B------:R-:W-:Y:S02]  /*7990*/  PRMT R95, R53, 0x7610, R95 ;  /* 0x00007610355f7816 */ /* 0x000fe4000000005f */
[----:B------:R-:W-:Y:S01]  /*79a0*/  F2FP.F16.F32.PACK_AB R52, R52, R57 ;  /* 0x000000393434723e */ /* 0x000fe200000000ff */
[----:B------:R-:W-:Y:S04]  /*79b0*/  STL [R1+0x2c0], R96 ;  /* 0x0002c06001007387 */ /* 0x000fe80000100800 */
[----:B------:R0:W-:Y:S04]  /*79c0*/  STL [R1+0x2bc], R95 ;  /* 0x0002bc5f01007387 */ /* 0x0001e80000100800 */
[----:B------:R-:W5:Y:S01]  /*79d0*/  LDL.LU R57, [R1+0x48] ;  /* 0x0000480001397983 */ /* 0x000f620000300800 */
[----:B------:R-:W-:-:S02]  /*79e0*/  PRMT R94, R52, 0x7632, R94 ;  /* 0x00007632345e7816 */ /* 0x000fc4000000005e */
[----:B------:R-:W-:-:S03]  /*79f0*/  PRMT R93, R52, 0x7610, R93 ;  /* 0x00007610345d7816 */ /* 0x000fc6000000005d */
[----:B------:R-:W-:Y:S04]  /*7a00*/  STL [R1+0x2c8], R94 ;  /* 0x0002c85e01007387 */ /* 0x000fe80000100800 */
[----:B------:R0:W-:Y:S04]  /*7a10*/  STL [R1+0x2c4], R93 ;  /* 0x0002c45d01007387 */ /* 0x0001e80000100800 */
[----:B------:R-:W5:Y:S01]  /*7a20*/  LDL.LU R53, [R1+0x44] ;  /* 0x0000440001357983 */ /* 0x000f620000300800 */
[----:B--2---:R-:W-:-:S04]  /*7a30*/  F2FP.F16.F32.PACK_AB R51, R51, R54 ;  /* 0x000000363333723e */ /* 0x004fc800000000ff */
[C---:B------:R-:W-:Y:S02]  /*7a40*/  PRMT R92, R51.reuse, 0x7632, R92 ;  /* 0x00007632335c7816 */ /* 0x040fe4000000005c */
[----:B------:R-:W-:Y:S02]  /*7a50*/  PRMT R91, R51, 0x7610, R91 ;  /* 0x00007610335b7816 */ /* 0x000fe4000000005b */
[----:B---3--:R-:W-:Y:S01]  /*7a60*/  F2FP.F16.F32.PACK_AB R50, R50, R55 ;  /* 0x000000373232723e */ /* 0x008fe200000000ff */
[----:B------:R-:W-:Y:S04]  /*7a70*/  STL [R1+0x2d0], R92 ;  /* 0x0002d05c01007387 */ /* 0x000fe80000100800 */
[----:B------:R2:W-:Y:S01]  /*7a80*/  STL [R1+0x2cc], R91 ;  /* 0x0002cc5b01007387 */ /* 0x0005e20000100800 */
[----:B------:R-:W-:-:S02]  /*7a90*/  PRMT R90, R50, 0x7632, R90 ;  /* 0x00007632325a7816 */ /* 0x000fc4000000005a */
[----:B----4-:R-:W-:Y:S01]  /*7aa0*/  F2FP.F16.F32.PACK_AB R49, R49, R56 ;  /* 0x000000383131723e */ /* 0x010fe200000000ff */
[----:B------:R-:W3:Y:S01]  /*7ab0*/  LDL.LU R54, [R1+0x40] ;  /* 0x0000400001367983 */ /* 0x000ee20000300800 */
[----:B------:R-:W-:Y:S02]  /*7ac0*/  PRMT R89, R50, 0x7610, R89 ;  /* 0x0000761032597816 */ /* 0x000fe40000000059 */
[C---:B------:R-:W-:Y:S01]  /*7ad0*/  PRMT R88, R49.reuse, 0x7632, R88 ;  /* 0x0000763231587816 */ /* 0x040fe20000000058 */
[----:B------:R-:W-:Y:S01]  /*7ae0*/  STL [R1+0x2d8], R90 ;  /* 0x0002d85a01007387 */ /* 0x000fe20000100800 */
[----:B------:R-:W-:-:S03]  /*7af0*/  PRMT R87, R49, 0x7610, R87 ;  /* 0x0000761031577816 */ /* 0x000fc60000000057 */
[----:B------:R4:W-:Y:S04]  /*7b00*/  STL [R1+0x2d4], R89 ;  /* 0x0002d45901007387 */ /* 0x0009e80000100800 */
[----:B------:R-:W2:Y:S01]  /*7b10*/  LDL.LU R55, [R1+0x3c] ;  /* 0x00003c0001377983 */ /* 0x000ea20000300800 */
[----:B-----5:R-:W-:-:S03]  /*7b20*/  F2FP.F16.F32.PACK_AB R48, R48, R57 ;  /* 0x000000393030723e */ /* 0x020fc600000000ff */
[----:B------:R-:W-:Y:S04]  /*7b30*/  STL [R1+0x2e0], R88 ;  /* 0x0002e05801007387 */ /* 0x000fe80000100800 */
[----:B------:R5:W-:Y:S04]  /*7b40*/  STL [R1+0x2dc], R87 ;  /* 0x0002dc5701007387 */ /* 0x000be80000100800 */
[----:B------:R-:W4:Y:S04]  /*7b50*/  LDL.LU R56, [R1+0x38] ;  /* 0x0000380001387983 */ /* 0x000f280000300800 */
[----:B------:R-:W5:Y:S01]  /*7b60*/  LDL.LU R57, [R1+0x34] ;  /* 0x0000340001397983 */ /* 0x000f620000300800 */
[----:B------:R-:W-:-:S02]  /*7b70*/  PRMT R86, R48, 0x7632, R86 ;  /* 0x0000763230567816 */ /* 0x000fc40000000056 */
[----:B------:R-:W-:Y:S02]  /*7b80*/  F2FP.F16.F32.PACK_AB R47, R47, R53 ;  /* 0x000000352f2f723e */ /* 0x000fe400000000ff */
[----:B------:R-:W-:Y:S01]  /*7b90*/  PRMT R85, R48, 0x7610, R85 ;  /* 0x0000761030557816 */ /* 0x000fe20000000055 */
[----:B------:R-:W-:Y:S01]  /*7ba0*/  STL [R1+0x2e8], R86 ;  /* 0x0002e85601007387 */ /* 0x000fe20000100800 */
[C---:B------:R-:W-:Y:S02]  /*7bb0*/  PRMT R84, R47.reuse, 0x7632, R84 ;  /* 0x000076322f547816 */ /* 0x040fe40000000054 */
[----:B------:R-:W-:Y:S01]  /*7bc0*/  PRMT R83, R47, 0x7610, R83 ;  /* 0x000076102f537816 */ /* 0x000fe20000000053 */
[----:B------:R0:W-:Y:S04]  /*7bd0*/  STL [R1+0x2e4], R85 ;  /* 0x0002e45501007387 */ /* 0x0001e80000100800 */
[----:B------:R-:W5:Y:S04]  /*7be0*/  LDL.LU R50, [R1+0x30] ;  /* 0x0000300001327983 */ /* 0x000f680000300800 */
[----:B------:R-:W5:Y:S04]  /*7bf0*/  LDL.LU R51, [R1+0x2c] ;  /* 0x00002c0001337983 */ /* 0x000f680000300800 */
[----:B------:R-:W-:Y:S04]  /*7c00*/  STL [R1+0x2f0], R84 ;  /* 0x0002f05401007387 */ /* 0x000fe80000100800 */
[----:B------:R0:W-:Y:S04]  /*7c10*/  STL [R1+0x2ec], R83 ;  /* 0x0002ec5301007387 */ /* 0x0001e80000100800 */
[----:B------:R-:W5:Y:S04]  /*7c20*/  LDL.LU R52, [R1+0x28] ;  /* 0x0000280001347983 */ /* 0x000f680000300800 */
[----:B------:R-:W5:Y:S01]  /*7c30*/  LDL.LU R53, [R1+0x24] ;  /* 0x0000240001357983 */ /* 0x000f620000300800 */
        /* <DEDUP_REMOVED lines=8> */
[----:B---3--:R-:W-:-:S04]  /*7cc0*/  F2FP.F16.F32.PACK_AB R46, R46, R54 ;  /* 0x000000362e2e723e */ /* 0x008fc800000000ff */
[----:B------:R-:W-:-:S05]  /*7cd0*/  PRMT R81, R46, 0x7610, R81 ;  /* 0x000076102e517816 */ /* 0x000fca0000000051 */
[----:B------:R3:W-:Y:S01]  /*7ce0*/  STL [R1+0x2f4], R81 ;  /* 0x0002f45101007387 */ /* 0x0007e20000100800 */
[----:B--2---:R-:W-:-:S03]  /*7cf0*/  F2FP.F16.F32.PACK_AB R45, R45, R55 ;  /* 0x000000372d2d723e */ /* 0x004fc600000000ff */
[----:B------:R-:W2:Y:S04]  /*7d00*/  LDL.LU R54, [R1+0x20] ;  /* 0x0000200001367983 */ /* 0x000ea80000300800 */
[----:B------:R-:W2:Y:S01]  /*7d10*/  LDL.LU R55, [R1+0x1c] ;  /* 0x00001c0001377983 */ /* 0x000ea20000300800 */
[----:B----4-:R-:W-:-:S03]  /*7d20*/  F2FP.F16.F32.PACK_AB R44, R44, R56 ;  /* 0x000000382c2c723e */ /* 0x010fc600000000ff */
[----:B------:R-:W4:Y:S01]  /*7d30*/  LDL.LU R56, [R1+0x18] ;  /* 0x0000180001387983 */ /* 0x000f220000300800 */
[----:B-----5:R-:W-:-:S03]  /*7d40*/  F2FP.F16.F32.PACK_AB R43, R43, R57 ;  /* 0x000000392b2b723e */ /* 0x020fc600000000ff */
[----:B------:R-:W5:Y:S04]  /*7d50*/  LDL.LU R57, [R1+0x10] ;  /* 0x0000100001397983 */ /* 0x000f680000300800 */
[----:B------:R0:W2:Y:S04]  /*7d60*/  LDL.LU R252, [R1+0x348] ;  /* 0x0003480001fc7983 */ /* 0x0000a80000300800 */
[----:B------:R0:W3:Y:S04]  /*7d70*/  LDL.LU R250, [R1+0x344] ;  /* 0x0003440001fa7983 */ /* 0x0000e80000300800 */
[----:B------:R0:W4:Y:S04]  /*7d80*/  LDL.LU R248, [R1+0x340] ;  /* 0x0003400001f87983 */ /* 0x0001280000300800 */
[----:B------:R0:W5:Y:S04]  /*7d90*/  LDL.LU R246, [R1+0x33c] ;  /* 0x00033c0001f67983 */ /* 0x0001680000300800 */
[----:B------:R0:W5:Y:S04]  /*7da0*/  LDL.LU R244, [R1+0x338] ;  /* 0x0003380001f47983 */ /* 0x0001680000300800 */
[----:B------:R0:W5:Y:S04]  /*7db0*/  LDL.LU R242, [R1+0x334] ;  /* 0x0003340001f27983 */ /* 0x0001680000300800 */
[----:B------:R0:W5:Y:S04]  /*7dc0*/  LDL.LU R240, [R1+0x330] ;  /* 0x0003300001f07983 */ /* 0x0001680000300800 */
[----:B------:R0:W5:Y:S01]  /*7dd0*/  LDL.LU R238, [R1+0x32c] ;  /* 0x00032c0001ee7983 */ /* 0x0001620000300800 */
[----:B------:R-:W-:-:S02]  /*7de0*/  F2FP.F16.F32.PACK_AB R26, R26, R236 ;  /* 0x000000ec1a1a723e */ /* 0x000fc400000000ff */
[----:B------:R-:W-:Y:S01]  /*7df0*/  F2FP.F16.F32.PACK_AB R25, R25, R234 ;  /* 0x000000ea1919723e */ /* 0x000fe200000000ff */
[----:B------:R0:W5:Y:S01]  /*7e00*/  LDL.LU R236, [R1+0x328] ;  /* 0x0003280001ec7983 */ /* 0x0001620000300800 */
[----:B------:R-:W-:Y:S02]  /*7e10*/  F2FP.F16.F32.PACK_AB R24, R24, R232 ;  /* 0x000000e81818723e */ /* 0x000fe400000000ff */
[----:B------:R-:W-:Y:S01]  /*7e20*/  F2FP.F16.F32.PACK_AB R23, R23, R230 ;  /* 0x000000e61717723e */ /* 0x000fe200000000ff */
[----:B------:R0:W5:Y:S01]  /*7e30*/  LDL.LU R234, [R1+0x324] ;  /* 0x0003240001ea7983 */ /* 0x0001620000300800 */
[----:B------:R-:W-:-:S03]  /*7e40*/  F2FP.F16.F32.PACK_AB R22, R22, R228 ;  /* 0x000000e41616723e */ /* 0x000fc600000000ff */
[----:B------:R0:W5:Y:S04]  /*7e50*/  LDL.LU R232, [R1+0x320] ;  /* 0x0003200001e87983 */ /* 0x0001680000300800 */
[----:B------:R0:W5:Y:S04]  /*7e60*/  LDL.LU R230, [R1+0x31c] ;  /* 0x00031c0001e67983 */ /* 0x0001680000300800 */
[----:B------:R0:W5:Y:S01]  /*7e70*/  LDL.LU R228, [R1+0x318] ;  /* 0x0003180001e47983 */ /* 0x0001620000300800 */
[----:B--2---:R-:W-:-:S03]  /*7e80*/  F2FP.F16.F32.PACK_AB R252, R21, R226 ;  /* 0x000000e215fc723e */ /* 0x004fc600000000ff */
[----:B------:R2:W2:Y:S01]  /*7e90*/  LDL.LU R226, [R1+0x314] ;  /* 0x0003140001e27983 */ /* 0x0004a20000300800 */
[----:B---3--:R-:W-:-:S03]  /*7ea0*/  F2FP.F16.F32.PACK_AB R250, R20, R224 ;  /* 0x000000e014fa723e */ /* 0x008fc600000000ff */
[----:B------:R3:W3:Y:S01]  /*7eb0*/  LDL.LU R224, [R1+0x310] ;  /* 0x0003100001e07983 */ /* 0x0006e20000300800 */
[----:B----4-:R-:W-:-:S03]  /*7ec0*/  F2FP.F16.F32.PACK_AB R248, R19, R222 ;  /* 0x000000de13f8723e */ /* 0x010fc600000000ff */
[----:B------:R4:W4:Y:S01]  /*7ed0*/  LDL.LU R222, [R1+0x30c] ;  /* 0x00030c0001de7983 */ /* 0x0009220000300800 */
[----:B-----5:R-:W-:-:S03]  /*7ee0*/  F2FP.F16.F32.PACK_AB R246, R18, R220 ;  /* 0x000000dc12f6723e */ /* 0x020fc600000000ff */
[----:B------:R0:W5:Y:S01]  /*7ef0*/  LDL.LU R220, [R1+0x308] ;  /* 0x0003080001dc7983 */ /* 0x0001620000300800 */
[----:B------:R-:W-:-:S03]  /*7f00*/  F2FP.F16.F32.PACK_AB R244, R17, R214 ;  /* 0x000000d611f4723e */ /* 0x000fc600000000ff */
[----:B------:R0:W5:Y:S01]  /*7f10*/  LDL.LU R214, [R1+0x304] ;  /* 0x0003040001d67983 */ /* 0x0001620000300800 */
[----:B------:R-:W-:-:S03]  /*7f20*/  F2FP.F16.F32.PACK_AB R242, R16, R2 ;  /* 0x0000000210f2723e */ /* 0x000fc600000000ff */
[----:B------:R-:W5:Y:S01]  /*7f30*/  LDL.LU R2, [R1+0x300] ;  /* 0x0003000001027983 */ /* 0x000f620000300800 */
[----:B------:R-:W-:-:S03]  /*7f40*/  F2FP.F16.F32.PACK_AB R240, R15, R0 ;  /* 0x000000000ff0723e */ /* 0x000fc600000000ff */
[----:B------:R-:W5:Y:S01]  /*7f50*/  LDL.LU R0, [R1+0x2fc] ;  /* 0x0002fc0001007983 */ /* 0x000f620000300800 */
[----:B------:R-:W-:-:S03]  /*7f60*/  F2FP.F16.F32.PACK_AB R238, R14, R3 ;  /* 0x000000030eee723e */ /* 0x000fc600000000ff */
[----:B------:R-:W5:Y:S01]  /*7f70*/  LDL.LU R3, [R1+0x2f8] ;  /* 0x0002f80001037983 */ /* 0x000f620000300800 */
        /* <DEDUP_REMOVED lines=8> */
[----:B------:R-:W-:Y:S02]  /*8000*/  PRMT R82, R46, 0x7632, R82 ;  /* 0x000076322e527816 */ /* 0x000fe40000000052 */
[C---:B------:R-:W-:Y:S02]  /*8010*/  PRMT R79, R45.reuse, 0x7610, R79 ;  /* 0x000076102d4f7816 */ /* 0x040fe4000000004f */
[----:B------:R-:W-:Y:S02]  /*8020*/  PRMT R80, R45, 0x7632, R80 ;  /* 0x000076322d507816 */ /* 0x000fe40000000050 */
[----:B------:R-:W-:-:S02]  /*8030*/  PRMT R77, R44, 0x7610, R77 ;  /* 0x000076102c4d7816 */ /* 0x000fc4000000004d */
[----:B------:R-:W-:Y:S02]  /*8040*/  PRMT R78, R44, 0x7632, R78 ;  /* 0x000076322c4e7816 */ /* 0x000fe4000000004e */
[C---:B-1----:R-:W-:Y:S02]  /*8050*/  PRMT R123, R43.reuse, 0x7610, R123 ;  /* 0x000076102b7b7816 */ /* 0x042fe4000000007b */
[----:B------:R-:W-:Y:S02]  /*8060*/  PRMT R76, R43, 0x7632, R76 ;  /* 0x000076322b4c7816 */ /* 0x000fe4000000004c */
[C---:B0-----:R-:W-:Y:S02]  /*8070*/  PRMT R121, R42.reuse, 0x7610, R121 ;  /* 0x000076102a797816 */ /* 0x041fe40000000079 */
[----:B------:R-:W-:Y:S02]  /*8080*/  PRMT R124, R42, 0x7632, R124 ;  /* 0x000076322a7c7816 */ /* 0x000fe4000000007c */
[----:B------:R-:W-:-:S02]  /*8090*/  PRMT R119, R41, 0x7610, R119 ;  /* 0x0000761029777816 */ /* 0x000fc40000000077 */
[----:B------:R-:W-:Y:S02]  /*80a0*/  PRMT R122, R41, 0x7632, R122 ;  /* 0x00007632297a7816 */ /* 0x000fe4000000007a */
[C---:B------:R-:W-:Y:S02]  /*80b0*/  PRMT R117, R40.reuse, 0x7610, R117 ;  /* 0x0000761028757816 */ /* 0x040fe40000000075 */
[----:B------:R-:W-:Y:S02]  /*80c0*/  PRMT R120, R40, 0x7632, R120 ;  /* 0x0000763228787816 */ /* 0x000fe40000000078 */
[C---:B------:R-:W-:Y:S02]  /*80d0*/  PRMT R115, R39.reuse, 0x7610, R115 ;  /* 0x0000761027737816 */ /* 0x040fe40000000073 */
        /* <DEDUP_REMOVED lines=35> */
[----:B------:R-:W-:Y:S02]  /*8310*/  F2FP.F16.F32.PACK_AB R236, R13, R58 ;  /* 0x0000003a0dec723e */ /* 0x000fe400000000ff */
[----:B------:R-:W-:Y:S02]  /*8320*/  F2FP.F16.F32.PACK_AB R234, R12, R59 ;  /* 0x0000003b0cea723e */ /* 0x000fe400000000ff */
[----:B------:R-:W-:-:S02]  /*8330*/  F2FP.F16.F32.PACK_AB R232, R11, R60 ;  /* 0x0000003c0be8723e */ /* 0x000fc400000000ff */
[----:B------:R-:W-:Y:S02]  /*8340*/  F2FP.F16.F32.PACK_AB R230, R10, R61 ;  /* 0x0000003d0ae6723e */ /* 0x000fe400000000ff */
[----:B------:R-:W-:Y:S02]  /*8350*/  F2FP.F16.F32.PACK_AB R228, R9, R62 ;  /* 0x0000003e09e4723e */ /* 0x000fe400000000ff */
[----:B--2---:R-:W-:Y:S02]  /*8360*/  F2FP.F16.F32.PACK_AB R226, R8, R63 ;  /* 0x0000003f08e2723e */ /* 0x004fe400000000ff */
[----:B---3--:R-:W-:Y:S02]  /*8370*/  F2FP.F16.F32.PACK_AB R224, R7, R64 ;  /* 0x0000004007e0723e */ /* 0x008fe400000000ff */
[----:B----4-:R-:W-:Y:S02]  /*8380*/  F2FP.F16.F32.PACK_AB R222, R6, R65 ;  /* 0x0000004106de723e */ /* 0x010fe400000000ff */
[----:B-----5:R-:W-:-:S02]  /*8390*/  F2FP.F16.F32.PACK_AB R220, R5, R66 ;  /* 0x0000004205dc723e */ /* 0x020fc400000000ff */
[----:B------:R-:W-:Y:S02]  /*83a0*/  F2FP.F16.F32.PACK_AB R214, R4, R67 ;  /* 0x0000004304d6723e */ /* 0x000fe400000000ff */
[----:B------:R-:W0:Y:S02]  /*83b0*/  LDTM.x64 R4, tmem[UR18+0x180] ;  /* 0x00018012000479ee */ /* 0x000e240008340000 */
[----:B0-----:R-:W-:Y:S02]  /*83c0*/  F2FP.F16.F32.PACK_AB R67, R67, R195 ;  /* 0x000000c34343723e */ /* 0x001fe400000000ff */
[----:B------:R-:W-:Y:S02]  /*83d0*/  F2FP.F16.F32.PACK_AB R66, R66, R194 ;  /* 0x000000c24242723e */ /* 0x000fe400000000ff */
[----:B------:R-:W-:Y:S02]  /*83e0*/  F2FP.F16.F32.PACK_AB R65, R65, R193 ;  /* 0x000000c14141723e */ /* 0x000fe400000000ff */
[----:B------:R-:W-:-:S02]  /*83f0*/  F2FP.F16.F32.PACK_AB R194, R63, R191 ;  /* 0x000000bf3fc2723e */ /* 0x000fc400000000ff */
[----:B------:R-:W-:Y:S02]  /*8400*/  F2FP.F16.F32.PACK_AB R193, R62, R190 ;  /* 0x000000be3ec1723e */ /* 0x000fe400000000ff */
[----:B------:R-:W-:Y:S02]  /*8410*/  F2FP.F16.F32.PACK_AB R195, R64, R192 ;  /* 0x000000c040c3723e */ /* 0x000fe400000000ff */
[----:B------:R-:W-:Y:S02]  /*8420*/  F2FP.F16.F32.PACK_AB R191, R60, R188 ;  /* 0x000000bc3cbf723e */ /* 0x000fe400000000ff */
[----:B------:R-:W-:Y:S02]  /*8430*/  F2FP.F16.F32.PACK_AB R190, R59, R187 ;  /* 0x000000bb3bbe723e */ /* 0x000fe400000000ff */
[C---:B------:R-:W-:Y:S02]  /*8440*/  PRMT R129, R67.reuse, 0x7610, R129 ;  /* 0x0000761043817816 */ /* 0x040fe40000000081 */
[----:B------:R-:W-:-:S02]  /*8450*/  PRMT R130, R67, 0x7632, R130 ;  /* 0x0000763243827816 */ /* 0x000fc40000000082 */
[C---:B------:R-:W-:Y:S02]  /*8460*/  PRMT R127, R66.reuse, 0x7610, R127 ;  /* 0x00007610427f7816 */ /* 0x040fe4000000007f */
[----:B------:R-:W-:Y:S02]  /*8470*/  PRMT R128, R66, 0x7632, R128 ;  /* 0x0000763242807816 */ /* 0x000fe40000000080 */
[C---:B------:R-:W-:Y:S02]  /*8480*/  PRMT R125, R65.reuse, 0x7610, R125 ;  /* 0x00007610417d7816 */ /* 0x040fe4000000007d */
[----:B------:R-:W-:Y:S02]  /*8490*/  PRMT R126, R65, 0x7632, R126 ;  /* 0x00007632417e7816 */ /* 0x000fe4000000007e */
        /* <DEDUP_REMOVED lines=56> */
[----:B------:R-:W0:Y:S01]  /*8820*/  LDTM.x64 R4, tmem[UR18+0x1c0] ;  /* 0x0001c012000479ee */ /* 0x000e220008340000 */
[----:B------:R-:W-:Y:S01]  /*8830*/  ISETP.GE.AND P0, PT, R2, UR14, PT ;  /* 0x0000000e02007c0c */ /* 0x000fe2000bf06270 */
[----:B------:R-:W-:Y:S01]  /*8840*/  NOP ;  /* 0x0000000000007918 */ /* 0x000fe20000000000 */
[----:B------:R-:W1:Y:S01]  /*8850*/  LDCU.64 UR18, c[0x0][0x398] ;  /* 0x00007300ff1277ac */ /* 0x000e620008000a00 */
[----:B0-----:R-:W-:Y:S02]  /*8860*/  F2FP.F16.F32.PACK_AB R10, R10, R74 ;  /* 0x0000004a0a0a723e */ /* 0x001fe400000000ff */
[----:B------:R-:W0:Y:S01]  /*8870*/  LDC R74, c[0x0][0x3b4] ;  /* 0x0000ed00ff4a7b82 */ /* 0x000e220000000800 */
[----:B------:R-:W-:Y:S02]  /*8880*/  F2FP.F16.F32.PACK_AB R71, R7, R71 ;  /* 0x000000470747723e */ /* 0x000fe400000000ff */
[----:B------:R-:W-:Y:S02]  /*8890*/  F2FP.F16.F32.PACK_AB R70, R6, R70 ;  /* 0x000000460646723e */ /* 0x000fe400000000ff */
[----:B------:R-:W-:Y:S01]  /*88a0*/  ISETP.LT.AND P0, PT, R0, UR33, !P0 ;  /* 0x0000002100007c0c */ /* 0x000fe2000c701270 */
[----:B------:R-:W2:Y:S01]  /*88b0*/  LDCU UR33, c[0x0][0x398] ;  /* 0x00007300ff2177ac */ /* 0x000ea20008000800 */
[----:B------:R-:W-:-:S02]  /*88c0*/  F2FP.F16.F32.PACK_AB R69, R5, R69 ;  /* 0x000000450545723e */ /* 0x000fc400000000ff */
[----:B------:R-:W-:Y:S02]  /*88d0*/  F2FP.F16.F32.PACK_AB R73, R9, R73 ;  /* 0x000000490949723e */ /* 0x000fe400000000ff */
[----:B------:R-:W-:Y:S01]  /*88e0*/  F2FP.F16.F32.PACK_AB R72, R8, R72 ;  /* 0x000000480848723e */ /* 0x000fe200000000ff */
[----:B0-----:R-:W-:-:S05]  /*88f0*/  IMAD R7, R2, R74, RZ ;  /* 0x0000004a02077224 */ /* 0x001fca00078e02ff */
[C---:B------:R-:W-:Y:S01]  /*8900*/  LEA R6, P2, R7.reuse, UR12, 0x1 ;  /* 0x0000000c07067c11 */ /* 0x040fe2000f8408ff */
[----:B------:R-:W-:Y:S02]  /*8910*/  IMAD R5, R74, 0x80, R7 ;  /* 0x000000804a057824 */ /* 0x000fe400078e0207 */
[----:B------:R-:W-:Y:S01]  /*8920*/  IMAD R74, R0, UR30, RZ ;  /* 0x0000001e004a7c24 */ /* 0x000fe2000f8e02ff */
[----:B------:R-:W-:-:S03]  /*8930*/  LEA.HI.X.SX32 R7, R7, UR13, 0x1, P2 ;  /* 0x0000000d07077c11 */ /* 0x000fc600090f0eff */
[----:B------:R-:W-:Y:S01]  /*8940*/  IMAD.WIDE R8, R74, 0x2, R6 ;  /* 0x000000024a087825 */ /* 0x000fe200078e0206 */
[----:B------:R-:W-:-:S04]  /*8950*/  F2FP.F16.F32.PACK_AB R68, R4, R68 ;  /* 0x000000440444723e */ /* 0x000fc800000000ff */
[----:B------:R0:W-:Y:S01]  /*8960*/  @P0 STG.E.U16 desc[UR22][R8.64], R196 ;  /* 0x000000c408000986 */ /* 0x0001e2000c101516 */
[----:B------:R-:W-:Y:S01]  /*8970*/  ISETP.GE.AND P0, PT, R0, UR15, PT ;  /* 0x0000000f00007c0c */ /* 0x000fe2000bf06270 */
[----:B------:R-:W3:Y:S01]  /*8980*/  LDCU.64 UR14, c[0x0][0x398] ;  /* 0x00007300ff0e77ac */ /* 0x000ee20008000a00 */
[----:B------:R-:W-:Y:S02]  /*8990*/  LEA R4, P1, R5, UR12, 0x1 ;  /* 0x0000000c05047c11 */ /* 0x000fe4000f8208ff */
[----:B------:R-:W-:Y:S01]  /*89a0*/  ISETP.LT.AND P0, PT, R3, UR4, !P0 ;  /* 0x0000000403007c0c */ /* 0x000fe2000c701270 */
[----:B------:R-:W4:Y:S01]  /*89b0*/  LDCU UR4, c[0x0][0x39c] ;  /* 0x00007380ff0477ac */ /* 0x000f220008000800 */
[----:B------:R-:W-:Y:S02]  /*89c0*/  LEA.HI.X.SX32 R5, R5, UR13, 0x1, P1 ;  /* 0x0000000d05057c11 */ /* 0x000fe400088f0eff */
[----:B------:R-:W-:Y:S01]  /*89d0*/  F2FP.F16.F32.PACK_AB R11, R11, R75 ;  /* 0x0000004b0b0b723e */ /* 0x000fe200000000ff */
[----:B------:R-:W5:Y:S01]  /*89e0*/  LDCU.64 UR12, c[0x0][0x398] ;  /* 0x00007300ff0c77ac */ /* 0x000f620008000a00 */
[----:B------:R-:W-:Y:S01]  /*89f0*/  PRMT R75, R196, 0x7632, R75 ;  /* 0x00007632c44b7816 */ /* 0x000fe2000000004b */
[----:B0-----:R-:W-:-:S06]  /*8a00*/  IMAD.WIDE R8, R74, 0x2, R4 ;  /* 0x000000024a087825 */ /* 0x001fcc00078e0204 */
[----:B------:R0:W-:Y:S02]  /*8a10*/  @P0 STG.E.U16 desc[UR22][R8.64], R75 ;  /* 0x0000004b08000986 */ /* 0x0001e4000c101516 */
[----:B0-----:R-:W-:-:S05]  /*8a20*/  VIADD R8, R0, 0x1 ;  /* 0x0000000100087836 */ /* 0x001fca0000000000 */
[----:B------:R-:W-:Y:S01]  /*8a30*/  ISETP.GE.AND P0, PT, R8, UR6, PT ;  /* 0x0000000608007c0c */ /* 0x000fe2000bf06270 */
[----:B------:R-:W-:Y:S01]  /*8a40*/  VIADD R74, R74, UR30 ;  /* 0x0000001e4a4a7c36 */ /* 0x000fe20008000000 */
[----:B------:R-:W-:Y:S01]  /*8a50*/  PRMT R75, R197, 0x7632, R75 ;  /* 0x00007632c54b7816 */ /* 0x000fe2000000004b */
[----:B------:R-:W0:Y:S01]  /*8a60*/  LDCU.64 UR6, c[0x0][0x398] ;  /* 0x00007300ff0677ac */ /* 0x000e220008000a00 */
[----:B---3--:R-:W-:Y:S02]  /*8a70*/  ISETP.LT.AND P1, PT, R2, UR14, !P0 ;  /* 0x0000000e02007c0c */ /* 0x008fe4000c721270 */
[----:B------:R-:W-:Y:S01]  /*8a80*/  ISETP.LT.AND P0, PT, R3, UR26, !P0 ;  /* 0x0000001a03007c0c */ /* 0x000fe2000c701270 */
[----:B------:R-:W-:Y:S01]  /*8a90*/  IMAD.WIDE R8, R74, 0x2, R6 ;  /* 0x000000024a087825 */ /* 0x000fe200078e0206 */
[----:B------:R-:W-:Y:S01]  /*8aa0*/  F2FP.F16.F32.PACK_AB R67, R67, R131 ;  /* 0x000000834343723e */ /* 0x000fe200000000ff */
[----:B------:R-:W3:Y:S01]  /*8ab0*/  LDCU UR26, c[0x0][0x398] ;  /* 0x00007300ff1a77ac */ /* 0x000ee20008000800 */
[----:B------:R-:W-:Y:S01]  /*8ac0*/  PRMT R185, R221, 0x7632, R185 ;  /* 0x00007632ddb97816 */ /* 0x000fe200000000b9 */
[----:B------:R-:W-:Y:S01]  /*8ad0*/  VIADD R186, R0, 0x1c ;  /* 0x0000001c00ba7836 */ /* 0x000fe20000000000 */
[----:B------:R-:W0:Y:S05]  /*8ae0*/  LDCU UR14, c[0x0][0x398] ;  /* 0x00007300ff0e77ac */ /* 0x000e2a0008000800 */
[----:B------:R1:W-:Y:S02]  /*8af0*/  @P1 STG.E.U16 desc[UR22][R8.64], R197 ;  /* 0x000000c508001986 */ /* 0x0003e4000c101516 */
[----:B-1----:R-:W-:-:S05]  /*8b00*/  IMAD.WIDE R8, R74, 0x2, R4 ;  /* 0x000000024a087825 */ /* 0x002fca00078e0204 */
[----:B------:R1:W-:Y:S02]  /*8b10*/  @P0 STG.E.U16 desc[UR22][R8.64], R75 ;  /* 0x0000004b08000986 */ /* 0x0003e4000c101516 */
[----:B-1----:R-:W-:-:S05]  /*8b20*/  VIADD R8, R0, 0x2 ;  /* 0x0000000200087836 */ /* 0x002fca0000000000 */
[----:B----4-:R-:W-:Y:S01]  /*8b30*/  ISETP.GE.AND P0, PT, R8, UR4, PT ;  /* 0x0000000408007c0c */ /* 0x010fe2000bf06270 */
[----:B------:R-:W-:Y:S01]  /*8b40*/  VIADD R74, R74, UR30 ;  /* 0x0000001e4a4a7c36 */ /* 0x000fe20008000000 */
[----:B------:R-:W1:Y:S02]  /*8b50*/  LDCU UR4, c[0x0][0x39c] ;  /* 0x00007380ff0477ac */ /* 0x000e640008000800 */
[----:B------:R-:W-:Y:S02]  /*8b60*/  ISETP.LT.AND P1, PT, R2, UR20, !P0 ;  /* 0x0000001402007c0c */ /* 0x000fe4000c721270 */
[----:B-----5:R-:W-:Y:S01]  /*8b70*/  ISETP.LT.AND P0, PT, R3, UR12, !P0 ;  /* 0x0000000c03007c0c */ /* 0x020fe2000c701270 */
[----:B------:R-:W-:Y:S01]  /*8b80*/  IMAD.WIDE R8, R74, 0x2, R6 ;  /* 0x000000024a087825 */ /* 0x000fe200078e0206 */
[----:B------:R-:W-:Y:S01]  /*8b90*/  PRMT R75, R198, 0x7632, R75 ;  /* 0x00007632c64b7816 */ /* 0x000fe2000000004b */
[----:B------:R-:W4:Y:S01]  /*8ba0*/  LDCU UR20, c[0x0][0x398] ;  /* 0x00007300ff1477ac */ /* 0x000f220008000800 */
[----:B------:R-:W-:Y:S01]  /*8bb0*/  PRMT R131, R218, 0x7632, R131 ;  /* 0x00007632da837816 */ /* 0x000fe20000000083 */
[----:B------:R-:W5:Y:S06]  /*8bc0*/  LDCU UR12, c[0x0][0x398] ;  /* 0x00007300ff0c77ac */ /* 0x000f6c0008000800 */
[----:B------:R0:W-:Y:S02]  /*8bd0*/  @P1 STG.E.U16 desc[UR22][R8.64], R198 ;  /* 0x000000c608001986 */ /* 0x0001e4000c101516 */
[----:B0-----:R-:W-:-:S05]  /*8be0*/  IMAD.WIDE R8, R74, 0x2, R4 ;  /* 0x000000024a087825 */ /* 0x001fca00078e0204 */
[----:B------:R0:W-:Y:S02]  /*8bf0*/  @P0 STG.E.U16 desc[UR22][R8.64], R75 ;  /* 0x0000004b08000986 */ /* 0x0001e4000c101516 */
[----:B0-----:R-:W-:-:S05]  /*8c00*/  VIADD R8, R0, 0x3 ;  /* 0x0000000300087836 */ /* 0x001fca0000000000 */
[----:B-1----:R-:W-:Y:S01]  /*8c10*/  ISETP.GE.AND P0, PT, R8, UR4, PT ;  /* 0x0000000408007c0c */ /* 0x002fe2000bf06270 */
[----:B------:R-:W-:Y:S01]  /*8c20*/  VIADD R74, R74, UR30 ;  /* 0x0000001e4a4a7c36 */ /* 0x000fe20008000000 */
[----:B------:R-:W0:Y:S02]  /*8c30*/  LDCU UR4, c[0x0][0x39c] ;  /* 0x00007380ff0477ac */ /* 0x000e240008000800 */
[----:B------:R-:W-:Y:S02]  /*8c40*/  ISETP.LT.AND P1, PT, R2, UR6, !P0 ;  /* 0x0000000602007c0c */ /* 0x000fe4000c721270 */
[----:B------:R-:W-:Y:S01]  /*8c50*/  ISETP.LT.AND P0, PT, R3, UR24, !P0 ;  /* 0x0000001803007c0c */ /* 0x000fe2000c701270 */
[C---:B------:R-:W-:Y:S01]  /*8c60*/  IMAD.WIDE R8, R74.reuse, 0x2, R6 ;  /* 0x000000024a087825 */ /* 0x040fe200078e0206 */
[----:B------:R-:W-:Y:S01]  /*8c70*/  PRMT R75, R199, 0x7632, R75 ;  /* 0x00007632c74b7816 */ /* 0x000fe2000000004b */
[----:B------:R-:W1:Y:S01]  /*8c80*/  LDCU UR6, c[0x0][0x398] ;  /* 0x00007300ff0677ac */ /* 0x000e620008000800 */
[----:B------:R-:W0:Y:S07]  /*8c90*/  LDCU UR24, c[0x0][0x398] ;  /* 0x00007300ff1877ac */ /* 0x000e2e0008000800 */
[----:B------:R0:W-:Y:S02]  /*8ca0*/  @P1 STG.E.U16 desc[UR22][R8.64], R199 ;  /* 0x000000c708001986 */ /* 0x0001e4000c101516 */
[----:B0-----:R-:W-:-:S05]  /*8cb0*/  IMAD.WIDE R8, R74, 0x2, R4 ;  /* 0x000000024a087825 */ /* 0x001fca00078e0204 */
[----:B------:R0:W-:Y:S02]  /*8cc0*/  @P0 STG.E.U16 desc[UR22][R8.64], R75 ;  /* 0x0000004b08000986 */ /* 0x0001e4000c101516 */
[----:B0-----:R-:W-:-:S05]  /*8cd0*/  VIADD R8, R0, 0x4 ;  /* 0x0000000400087836 */ /* 0x001fca0000000000 */
[----:B------:R-:W-:Y:S01]  /*8ce0*/  ISETP.GE.AND P0, PT, R8, UR4, PT ;  /* 0x0000000408007c0c */ /* 0x000fe2000bf06270 */
[----:B------:R-:W-:Y:S01]  /*8cf0*/  VIADD R74, R74, UR30 ;  /* 0x0000001e4a4a7c36 */ /* 0x000fe20008000000 */
[----:B------:R-:W0:Y:S02]  /*8d00*/  LDCU UR4, c[0x0][0x39c] ;  /* 0x00007380ff0477ac */ /* 0x000e240008000800 */
[----:B------:R-:W-:Y:S02]  /*8d10*/  ISETP.LT.AND P1, PT, R2, UR28, !P0 ;  /* 0x0000001c02007c0c */ /* 0x000fe4000c721270 */
[----:B------:R-:W-:Y:S01]  /*8d20*/  ISETP.LT.AND P0, PT, R3, UR16, !P0 ;  /* 0x0000001003007c0c */ /* 0x000fe2000c701270 */
[----:B------:R-:W-:Y:S01]  /*8d30*/  IMAD.WIDE R8, R74, 0x2, R6 ;  /* 0x000000024a087825 */ /* 0x000fe200078e0206 */
[----:B------:R-:W-:Y:S01]  /*8d40*/  PRMT R75, R200, 0x7632, R75 ;  /* 0x00007632c84b7816 */ /* 0x000fe2000000004b */
[----:B------:R-:W0:Y:S01]  /*8d50*/  LDCU UR28, c[0x0][0x39c] ;  /* 0x00007380ff1c77ac */ /* 0x000e220008000800 */
[----:B------:R-:W0:Y:S07]  /*8d60*/  LDCU UR16, c[0x0][0x398] ;  /* 0x00007300ff1077ac */ /* 0x000e2e0008000800 */
[----:B------:R0:W-:Y:S02]  /*8d70*/  @P1 STG.E.U16 desc[UR22][R8.64], R200 ;  /* 0x000000c808001986 */ /* 0x0001e4000c101516 */
[----:B0-----:R-:W-:-:S02]  /*8d80*/  IMAD.WIDE R8, R74, 0x2, R4 ;  /* 0x000000024a087825 */ /* 0x001fc400078e0204 */
[----:B------:R-:W2:Y:S04]  /*8d90*/  LDL.S16 R200, [R1+0x112] ;  /* 0x0001120001c87983 */ /* 0x000ea80000100600 */
[----:B------:R0:W-:Y:S02]  /*8da0*/  @P0 STG.E.U16 desc[UR22][R8.64], R75 ;  /* 0x0000004b08000986 */ /* 0x0001e4000c101516 */
[----:B0-----:R-:W-:-:S05]  /*8db0*/  VIADD R8, R0, 0x5 ;  /* 0x0000000500087836 */ /* 0x001fca0000000000 */
[----:B------:R-:W-:Y:S01]  /*8dc0*/  ISETP.GE.AND P0, PT, R8, UR4, PT ;  /* 0x0000000408007c0c */ /* 0x000fe2000bf06270 */
[----:B------:R-:W-:Y:S01]  /*8dd0*/  VIADD R74, R74, UR30 ;  /* 0x0000001e4a4a7c36 */ /* 0x000fe20008000000 */
[----:B------:R-:W0:Y:S02]  /*8de0*/  LDCU UR4, c[0x0][0x39c] ;  /* 0x00007380ff0477ac */ /* 0x000e240008000800 */
[----:B------:R-:W-:Y:S02]  /*8df0*/  ISETP.LT.AND P1, PT, R2, UR10, !P0 ;  /* 0x0000000a02007c0c */ /* 0x000fe4000c721270 */
[----:B------:R-:W-:Y:S01]  /*8e00*/  ISETP.LT.AND P0, PT, R3, UR18, !P0 ;  /* 0x0000001203007c0c */ /* 0x000fe2000c701270 */
[C---:B------:R-:W-:Y:S01]  /*8e10*/  IMAD.WIDE R8, R74.reuse, 0x2, R6 ;  /* 0x000000024a087825 */ /* 0x040fe200078e0206 */
        /* <DEDUP_REMOVED lines=12> */
[----:B-1----:R-:W-:Y:S01]  /*8ee0*/  ISETP.LT.AND P0, PT, R3, UR6, !P0 ;  /* 0x0000000603007c0c */ /* 0x002fe2000c701270 */
[----:B------:R-:W-:Y:S01]  /*8ef0*/  IMAD.WIDE R8, R74, 0x2, R6 ;  /* 0x000000024a087825 */ /* 0x000fe200078e0206 */
[----:B------:R-:W1:Y:S01]  /*8f00*/  LDCU UR6, c[0x0][0x398] ;  /* 0x00007300ff0677ac */ /* 0x000e620008000800 */
[----:B------:R-:W-:Y:S01]  /*8f10*/  PRMT R75, R202, 0x7632, R75 ;  /* 0x00007632ca4b7816 */ /* 0x000fe2000000004b */
[----:B------:R-:W0:Y:S07]  /*8f20*/  LDCU UR32, c[0x0][0x398] ;  /* 0x00007300ff2077ac */ /* 0x000e2e0008000800 */
[----:B------:R0:W-:Y:S02]  /*8f30*/  @P1 STG.E.U16 desc[UR22][R8.64], R202 ;  /* 0x000000ca08001986 */ /* 0x0001e4000c101516 */
[----:B0-----:R-:W-:-:S02]  /*8f40*/  IMAD.WIDE R8, R74, 0x2, R4 ;  /* 0x000000024a087825 */ /* 0x001fc400078e0204 */
[----:B------:R-:W2:Y:S04]  /*8f50*/  LDL.LU.S16 R202, [R1+0x108] ;  /* 0x0001080001ca7983 */ /* 0x000ea80000300600 */
[----:B------:R0:W-:Y:S02]  /*8f60*/  @P0 STG.E.U16 desc[UR22][R8.64], R75 ;  /* 0x0000004b08000986 */ /* 0x0001e4000c101516 */
[----:B0-----:R-:W-:-:S05]  /*8f70*/  VIADD R8, R0, 0x7 ;  /* 0x0000000700087836 */ /* 0x001fca0000000000 */
[----:B------:R-:W-:Y:S01]  /*8f80*/  ISETP.GE.AND P0, PT, R8, UR4, PT ;  /* 0x0000000408007c0c */ /* 0x000fe2000bf06270 */
[----:B------:R-:W-:Y:S01]  /*8f90*/  VIADD R74, R74, UR30 ;  /* 0x0000001e4a4a7c36 */ /* 0x000fe20008000000 */
[----:B------:R-:W0:Y:S02]  /*8fa0*/  LDCU UR4, c[0x0][0x39c] ;  /* 0x00007380ff0477ac */ /* 0x000e240008000800 */
[----:B-1----:R-:W-:Y:S02]  /*8fb0*/  ISETP.LT.AND P1, PT, R2, UR6, !P0 ;  /* 0x0000000602007c0c */ /* 0x002fe4000c721270 */
[----:B------:R-:W-:Y:S01]  /*8fc0*/  ISETP.LT.AND P0, PT, R3, UR9, !P0 ;  /* 0x0000000903007c0c */ /* 0x000fe2000c701270 */
[C---:B------:R-:W-:Y:S01]  /*8fd0*/  IMAD.WIDE R8, R74.reuse, 0x2, R6 ;  /* 0x000000024a087825 */ /* 0x040fe200078e0206 */
[----:B------:R-:W1:Y:S01]  /*8fe0*/  LDCU UR6, c[0x0][0x398] ;  /* 0x00007300ff0677ac */ /* 0x000e620008000800 */
[----:B------:R-:W-:Y:S01]  /*8ff0*/  PRMT R75, R203, 0x7632, R75 ;  /* 0x00007632cb4b7816 */ /* 0x000fe2000000004b */
        /* <DEDUP_REMOVED lines=9> */
[----:B-1----:R-:W-:Y:S02]  /*9090*/  ISETP.LT.AND P1, PT, R2, UR6, !P0 ;  /* 0x0000000602007c0c */ /* 0x002fe4000c721270 */
[----:B------:R-:W-:Y:S01]  /*90a0*/  ISETP.LT.AND P0, PT, R3, UR9, !P0 ;  /* 0x0000000903007c0c */ /* 0x000fe2000c701270 */
        /* <DEDUP_REMOVED lines=141> */
[----:B------:R-:W-:Y:S01]  /*9980*/  PRMT R75, R216, 0x7632, R75 ;  /* 0x00007632d84b7816 */ /* 0x000fe2000000004b */
[----:B------:R-:W0:Y:S01]  /*9990*/  LDCU UR4, c[0x0][0x398] ;  /* 0x00007300ff0477ac */ /* 0x000e220008000800 */
[----:B-1----:R-:W-:Y:S02]  /*99a0*/  ISETP.LT.AND P1, PT, R2, UR6, !P0 ;  /* 0x0000000602007c0c */ /* 0x002fe4000c721270 */
[----:B------:R-:W-:Y:S01]  /*99b0*/  ISETP.LT.AND P0, PT, R3, UR9, !P0 ;  /* 0x0000000903007c0c */ /* 0x000fe2000c701270 */
[C---:B------:R-:W-:Y:S01]  /*99c0*/  IMAD.WIDE R8, R74.reuse, 0x2, R6 ;  /* 0x000000024a087825 */ /* 0x040fe200078e0206 */
[----:B------:R-:W1:Y:S01]  /*99d0*/  LDCU UR9, c[0x0][0x39c] ;  /* 0x00007380ff0977ac */ /* 0x000e620008000800 */
[----:B------:R-:W0:Y:S08]  /*99e0*/  LDCU UR6, c[0x0][0x398] ;  /* 0x00007300ff0677ac */ /* 0x000e300008000800 */
        /* <DEDUP_REMOVED lines=8> */
[----:B------:R-:W-:Y:S01]  /*9a70*/  ISETP.LT.AND P1, PT, R2, UR44, !P0 ;  /* 0x0000002c02007c0c */ /* 0x000fe2000c721270 */
[----:B------:R-:W-:Y:S01]  /*9a80*/  IMAD.WIDE R8, R74, 0x2, R6 ;  /* 0x000000024a087825 */ /* 0x000fe200078e0206 */
[----:B------:R-:W-:Y:S01]  /*9a90*/  ISETP.LT.AND P3, PT, R3, UR38, !P0 ;  /* 0x0000002603007c0c */ /* 0x000fe2000c761270 */
[----:B------:R-:W0:Y:S01]  /*9aa0*/  LDCU UR44, c[0x0][0x39c] ;  /* 0x00007380ff2c77ac */ /* 0x000e220008000800 */
[----:B--2---:R-:W-:Y:S01]  /*9ab0*/  PRMT R189, R202, 0x7610, R189 ;  /* 0x00007610cabd7816 */ /* 0x004fe200000000bd */
[----:B------:R-:W2:Y:S08]  /*9ac0*/  LDCU UR38, c[0x0][0x398] ;  /* 0x00007300ff2677ac */ /* 0x000eb00008000800 */
[----:B------:R0:W-:Y:S02]  /*9ad0*/  @P1 STG.E.U16 desc[UR22][R8.64], R217 ;  /* 0x000000d908001986 */ /* 0x0001e4000c101516 */
[----:B0-----:R-:W-:-:S05]  /*9ae0*/  VIADD R8, R0, 0x15 ;  /* 0x0000001500087836 */ /* 0x001fca0000000000 */
[----:B------:R-:W-:Y:S01]  /*9af0*/  ISETP.GE.AND P2, PT, R8, UR18, PT ;  /* 0x0000001208007c0c */ /* 0x000fe2000bf46270 */
[----:B------:R-:W-:Y:S01]  /*9b00*/  VIADD R8, R0, 0x16 ;  /* 0x0000001600087836 */ /* 0x000fe20000000000 */
[----:B------:R-:W0:Y:S02]  /*9b10*/  LDCU UR18, c[0x0][0x398] ;  /* 0x00007300ff1277ac */ /* 0x000e240008000800 */
[----:B------:R-:W-:Y:S02]  /*9b20*/  ISETP.LT.AND P0, PT, R2, UR68, !P2 ;  /* 0x0000004402007c0c */ /* 0x000fe4000d701270 */
[----:B------:R-:W-:Y:S01]  /*9b30*/  ISETP.GE.AND P1, PT, R8, UR75, PT ;  /* 0x0000004b08007c0c */ /* 0x000fe2000bf26270 */
[C---:B------:R-:W-:Y:S01]  /*9b40*/  IMAD.WIDE R8, R74.reuse, 0x2, R4 ;  /* 0x000000024a087825 */ /* 0x040fe200078e0204 */
[----:B------:R-:W-:Y:S01]  /*9b50*/  ISETP.LT.AND P2, PT, R3, UR34, !P2 ;  /* 0x0000002203007c0c */ /* 0x000fe2000d741270 */
[----:B------:R-:W0:Y:S02]  /*9b60*/  LDCU UR68, c[0x0][0x39c] ;  /* 0x00007380ff4477ac */ /* 0x000e240008000800 */
[----:B------:R-:W-:Y:S01]  /*9b70*/  VIADD R74, R74, UR30 ;  /* 0x0000001e4a4a7c36 */ /* 0x000fe20008000000 */
[----:B------:R1:W-:Y:S01]  /*9b80*/  @P3 STG.E.U16 desc[UR22][R8.64], R75 ;  /* 0x0000004b08003986 */ /* 0x0003e2000c101516 */
[----:B------:R-:W-:Y:S01]  /*9b90*/  ISETP.LT.AND P3, PT, R2, UR67, !P1 ;  /* 0x0000004302007c0c */ /* 0x000fe2000cf61270 */
[----:B------:R-:W0:Y:S01]  /*9ba0*/  LDCU UR67, c[0x0][0x39c] ;  /* 0x00007380ff4377ac */ /* 0x000e220008000800 */
[----:B------:R-:W0:Y:S01]  /*9bb0*/  LDCU UR34, c[0x0][0x398] ;  /* 0x00007300ff2277ac */ /* 0x000e220008000800 */
[----:B------:R-:W0:Y:S01]  /*9bc0*/  LDCU UR75, c[0x0][0x398] ;  /* 0x00007300ff4b77ac */ /* 0x000e220008000800 */
[----:B-1----:R-:W-:-:S05]  /*9bd0*/  IMAD.WIDE R8, R74, 0x2, R6 ;  /* 0x000000024a087825 */ /* 0x002fca00078e0206 */
[----:B------:R1:W-:Y:S01]  /*9be0*/  @P0 STG.E.U16 desc[UR22][R8.64], R218 ;  /* 0x000000da08000986 */ /* 0x0003e2000c101516 */
[----:B------:R-:W-:Y:S01]  /*9bf0*/  ISETP.LT.AND P1, PT, R3, UR43, !P1 ;  /* 0x0000002b03007c0c */ /* 0x000fe2000cf21270 */
[----:B------:R-:W-:Y:S01]  /*9c00*/  VIADD R75, R0, 0x17 ;  /* 0x00000017004b7836 */ /* 0x000fe20000000000 */
[----:B------:R-:W0:Y:S01]  /*9c10*/  LDCU UR43, c[0x0][0x398] ;  /* 0x00007300ff2b77ac */ /* 0x000e220008000800 */
[----:B-1----:R-:W-:-:S04]  /*9c20*/  IMAD.WIDE R8, R74, 0x2, R4 ;  /* 0x000000024a087825 */ /* 0x002fc800078e0204 */
[----:B------:R-:W-:Y:S01]  /*9c30*/  VIADD R74, R74, UR30 ;  /* 0x0000001e4a4a7c36 */ /* 0x000fe20008000000 */
[----:B------:R1:W-:Y:S01]  /*9c40*/  @P2 STG.E.U16 desc[UR22][R8.64], R131 ;  /* 0x0000008308002986 */ /* 0x0003e2000c101516 */
[----:B------:R-:W-:Y:S01]  /*9c50*/  ISETP.GE.AND P5, PT, R75, UR48, PT ;  /* 0x000000304b007c0c */ /* 0x000fe2000bfa6270 */
[----:B------:R-:W-:Y:S01]  /*9c60*/  VIADD R75, R0, 0x18 ;  /* 0x00000018004b7836 */ /* 0x000fe20000000000 */
[----:B------:R-:W0:Y:S01]  /*9c70*/  LDCU UR48, c[0x0][0x398] ;  /* 0x00007300ff3077ac */ /* 0x000e220008000800 */
[----:B-1----:R-:W-:Y:S01]  /*9c80*/  IMAD.WIDE R8, R74, 0x2, R6 ;  /* 0x000000024a087825 */ /* 0x002fe200078e0206 */
[----:B------:R-:W-:-:S04]  /*9c90*/  PRMT R131, R219, 0x7632, R131 ;  /* 0x00007632db837816 */ /* 0x000fc80000000083 */
[----:B------:R1:W-:Y:S01]  /*9ca0*/  @P3 STG.E.U16 desc[UR22][R8.64], R219 ;  /* 0x000000db08003986 */ /* 0x0003e2000c101516 */
[----:B------:R-:W-:Y:S01]  /*9cb0*/  ISETP.LT.AND P0, PT, R2, UR24, !P5 ;  /* 0x0000001802007c0c */ /* 0x000fe2000ef01270 */
[----:B------:R-:W0:Y:S01]  /*9cc0*/  LDCU UR24, c[0x0][0x39c] ;  /* 0x00007380ff1877ac */ /* 0x000e220008000800 */
[----:B------:R-:W-:Y:S02]  /*9cd0*/  ISETP.LT.AND P5, PT, R3, UR33, !P5 ;  /* 0x0000002103007c0c */ /* 0x000fe4000efa1270 */
[----:B------:R-:W-:Y:S01]  /*9ce0*/  ISETP.GE.AND P4, PT, R75, UR52, PT ;  /* 0x000000344b007c0c */ /* 0x000fe2000bf86270 */
[----:B-1----:R-:W-:Y:S01]  /*9cf0*/  IMAD.WIDE R8, R74, 0x2, R4 ;  /* 0x000000024a087825 */ /* 0x002fe200078e0204 */
[----:B------:R-:W1:Y:S04]  /*9d00*/  LDCU UR33, c[0x0][0x398] ;  /* 0x00007300ff2177ac */ /* 0x000e680008000800 */
[----:B------:R0:W-:Y:S01]  /*9d10*/  @P1 STG.E.U16 desc[UR22][R8.64], R131 ;  /* 0x0000008308001986 */ /* 0x0001e2000c101516 */
[----:B------:R-:W-:Y:S01]  /*9d20*/  VIADD R75, R0, 0x19 ;  /* 0x00000019004b7836 */ /* 0x000fe20000000000 */
[----:B------:R-:W-:Y:S01]  /*9d30*/  ISETP.LT.AND P2, PT, R2, UR66, !P4 ;  /* 0x0000004202007c0c */ /* 0x000fe2000e741270 */
[----:B------:R-:W1:Y:S03]  /*9d40*/  LDCU UR66, c[0x0][0x39c] ;  /* 0x00007380ff4277ac */ /* 0x000e660008000800 */
[----:B------:R-:W-:Y:S01]  /*9d50*/  ISETP.GE.AND P3, PT, R75, UR76, PT ;  /* 0x0000004c4b007c0c */ /* 0x000fe2000bf66270 */
[----:B------:R-:W1:Y:S01]  /*9d60*/  LDCU UR52, c[0x0][0x398] ;  /* 0x00007300ff3477ac */ /* 0x000e620008000800 */
[----:B0-----:R-:W-:-:S02]  /*9d70*/  VIADD R8, R0, 0x1a ;  /* 0x0000001a00087836 */ /* 0x001fc40000000000 */
[----:B------:R-:W-:Y:S01]  /*9d80*/  VIADD R131, R74, UR30 ;  /* 0x0000001e4a837c36 */ /* 0x000fe20008000000 */
[----:B------:R-:W-:Y:S01]  /*9d90*/  ISETP.LT.AND P4, PT, R3, UR77, !P4 ;  /* 0x0000004d03007c0c */ /* 0x000fe2000e781270 */
[----:B------:R-:W0:Y:S01]  /*9da0*/  LDCU UR77, c[0x0][0x398] ;  /* 0x00007300ff4d77ac */ /* 0x000e220008000800 */
[----:B------:R-:W-:Y:S01]  /*9db0*/  ISETP.GE.AND P6, PT, R8, UR35, PT ;  /* 0x0000002308007c0c */ /* 0x000fe2000bfc6270 */
[C---:B------:R-:W-:Y:S01]  /*9dc0*/  IMAD.WIDE R8, R131.reuse, 0x2, R6 ;  /* 0x0000000283087825 */ /* 0x040fe200078e0206 */
[----:B------:R-:W-:Y:S01]  /*9dd0*/  ISETP.LT.AND P1, PT, R2, UR53, !P3 ;  /* 0x0000003502007c0c */ /* 0x000fe2000df21270 */
[----:B------:R-:W0:Y:S02]  /*9de0*/  LDCU UR53, c[0x0][0x39c] ;  /* 0x00007380ff3577ac */ /* 0x000e240008000800 */
[----:B------:R-:W-:Y:S01]  /*9df0*/  IMAD.WIDE R74, R131, 0x2, R4 ;  /* 0x00000002834a7825 */ /* 0x000fe200078e0204 */
[----:B------:R-:W-:Y:S01]  /*9e00*/  @P0 STG.E.U16 desc[UR22][R8.64], R221 ;  /* 0x000000dd08000986 */ /* 0x000fe2000c101516 */
[----:B------:R-:W0:Y:S03]  /*9e10*/  LDCU UR76, c[0x0][0x398] ;  /* 0x00007300ff4c77ac */ /* 0x000e260008000800 */
[----:B------:R1:W-:Y:S01]  /*9e20*/  @P5 STG.E.U16 desc[UR22][R74.64], R185 ;  /* 0x000000b94a005986 */ /* 0x0003e2000c101516 */
[----:B------:R-:W-:Y:S01]  /*9e30*/  ISETP.LT.AND P3, PT, R3, UR32, !P3 ;  /* 0x0000002003007c0c */ /* 0x000fe2000df61270 */
[----:B------:R-:W0:Y:S01]  /*9e40*/  LDCU UR32, c[0x0][0x398] ;  /* 0x00007300ff2077ac */ /* 0x000e220008000800 */
[----:B------:R-:W0:Y:S01]  /*9e50*/  LDCU UR35, c[0x0][0x398] ;  /* 0x00007300ff2377ac */ /* 0x000e220008000800 */
[----:B-1----:R-:W-:-:S04]  /*9e60*/  VIADD R74, R131, UR30 ;  /* 0x0000001e834a7c36 */ /* 0x002fc80008000000 */
[----:B------:R-:W-:Y:S01]  /*9e70*/  IMAD.WIDE R8, R74, 0x2, R6 ;  /* 0x000000024a087825 */ /* 0x000fe200078e0206 */
[----:B------:R-:W-:-:S03]  /*9e80*/  PRMT R131, R223, 0x7632, R131 ;  /* 0x00007632df837816 */ /* 0x000fc60000000083 */
[----:B------:R-:W-:Y:S01]  /*9e90*/  VIADD R75, R0, 0x1b ;  /* 0x0000001b004b7836 */ /* 0x000fe20000000000 */
[----:B------:R1:W-:Y:S01]  /*9ea0*/  @P2 STG.E.U16 desc[UR22][R8.64], R223 ;  /* 0x000000df08002986 */ /* 0x0003e2000c101516 */
[----:B------:R-:W-:Y:S01]  /*9eb0*/  VIADD R185, R74, UR30 ;  /* 0x0000001e4ab97c36 */ /* 0x000fe20008000000 */
[----:B----4-:R-:W-:Y:S01]  /*9ec0*/  ISETP.LT.AND P0, PT, R2, UR20, !P6 ;  /* 0x0000001402007c0c */ /* 0x010fe2000f701270 */
[----:B------:R-:W4:Y:S01]  /*9ed0*/  LDCU UR20, c[0x0][0x39c] ;  /* 0x00007380ff1477ac */ /* 0x000f220008000800 */
[----:B------:R-:W-:Y:S02]  /*9ee0*/  ISETP.GE.AND P5, PT, R75, UR59, PT ;  /* 0x0000003b4b007c0c */ /* 0x000fe4000bfa6270 */
[----:B------:R-:W-:Y:S01]  /*9ef0*/  ISETP.LT.AND P6, PT, R3, UR51, !P6 ;  /* 0x0000003303007c0c */ /* 0x000fe2000f7c1270 */
[----:B------:R-:W0:Y:S01]  /*9f00*/  LDCU UR51, c[0x0][0x398] ;  /* 0x00007300ff3377ac */ /* 0x000e220008000800 */
[----:B-1----:R-:W-:Y:S01]  /*9f10*/  IMAD.WIDE R8, R74, 0x2, R4 ;  /* 0x000000024a087825 */ /* 0x002fe200078e0204 */
[----:B------:R-:W1:Y:S03]  /*9f20*/  LDCU UR59, c[0x0][0x398] ;  /* 0x00007300ff3b77ac */ /* 0x000e660008000800 */
[C---:B------:R-:W-:Y:S01]  /*9f30*/  IMAD.WIDE R74, R185.reuse, 0x2, R6 ;  /* 0x00000002b94a7825 */ /* 0x040fe200078e0206 */
[----:B------:R0:W-:Y:S01]  /*9f40*/  @P4 STG.E.U16 desc[UR22][R8.64], R131 ;  /* 0x0000008308004986 */ /* 0x0001e2000c101516 */
[----:B------:R-:W-:Y:S01]  /*9f50*/  ISETP.GE.AND P4, PT, R186, UR42, PT ;  /* 0x0000002aba007c0c */ /* 0x000fe2000bf86270 */
[----:B------:R-:W1:Y:S01]  /*9f60*/  LDCU UR42, c[0x0][0x398] ;  /* 0x00007300ff2a77ac */ /* 0x000e620008000800 */
[----:B------:R-:W-:Y:S01]  /*9f70*/  VIADD R186, R185, UR30 ;  /* 0x0000001eb9ba7c36 */ /* 0x000fe20008000000 */
[----:B------:R1:W-:Y:S01]  /*9f80*/  @P1 STG.E.U16 desc[UR22][R74.64], R225 ;  /* 0x000000e14a001986 */ /* 0x0003e2000c101516 */
[----:B------:R-:W-:Y:S01]  /*9f90*/  ISETP.LT.AND P2, PT, R2, UR65, !P5 ;  /* 0x0000004102007c0c */ /* 0x000fe2000ef41270 */
[----:B------:R-:W2:Y:S01]  /*9fa0*/  LDCU UR65, c[0x0][0x39c] ;  /* 0x00007380ff4177ac */ /* 0x000ea20008000800 */
[----:B0-----:R-:W-:Y:S01]  /*9fb0*/  PRMT R131, R225, 0x7632, R131 ;  /* 0x00007632e1837816 */ /* 0x001fe20000000083 */
[----:B------:R-:W-:-:S04]  /*9fc0*/  IMAD.WIDE R8, R185, 0x2, R4 ;  /* 0x00000002b9087825 */ /* 0x000fc800078e0204 */
[----:B------:R-:W-:Y:S01]  /*9fd0*/  VIADD R185, R0, 0x1d ;  /* 0x0000001d00b97836 */ /* 0x000fe20000000000 */
[----:B------:R0:W-:Y:S01]  /*9fe0*/  @P3 STG.E.U16 desc[UR22][R8.64], R131 ;  /* 0x0000008308003986 */ /* 0x0001e2000c101516 */
[----:B-----5:R-:W-:Y:S01]  /*9ff0*/  ISETP.LT.AND P5, PT, R3, UR12, !P5 ;  /* 0x0000000c03007c0c */ /* 0x020fe2000efa1270 */
[----:B-1----:R-:W-:Y:S01]  /*a000*/  IMAD.WIDE R74, R186, 0x2, R6 ;  /* 0x00000002ba4a7825 */ /* 0x002fe200078e0206 */
[----:B------:R-:W-:Y:S01]  /*a010*/  ISETP.LT.AND P1, PT, R2, UR10, !P4 ;  /* 0x0000000a02007c0c */ /* 0x000fe2000e721270 */
[----:B------:R-:W1:Y:S01]  /*a020*/  LDCU UR10, c[0x0][0x39c] ;  /* 0x00007380ff0a77ac */ /* 0x000e620008000800 */
[----:B------:R-:W-:Y:S01]  /*a030*/  ISETP.GE.AND P3, PT, R185, UR74, PT ;  /* 0x0000004ab9007c0c */ /* 0x000fe2000bf66270 */
[C---:B------:R-:W-:Y:S01]  /*a040*/  VIADD R185, R186.reuse, UR30 ;  /* 0x0000001ebab97c36 */ /* 0x040fe20008000000 */
[----:B------:R5:W-:Y:S01]  /*a050*/  @P0 STG.E.U16 desc[UR22][R74.64], R227 ;  /* 0x000000e34a000986 */ /* 0x000be2000c101516 */
[----:B0-----:R-:W-:Y:S01]  /*a060*/  PRMT R131, R227, 0x7632, R131 ;  /* 0x00007632e3837816 */ /* 0x001fe20000000083 */
[----:B------:R-:W-:Y:S01]  /*a070*/  IMAD.WIDE R8, R186, 0x2, R4 ;  /* 0x00000002ba087825 */ /* 0x000fe200078e0204 */
[----:B------:R-:W-:Y:S01]  /*a080*/  ISETP.LT.AND P4, PT, R3, UR37, !P4 ;  /* 0x0000002503007c0c */ /* 0x000fe2000e781270 */
[----:B------:R-:W0:Y:S02]  /*a090*/  LDCU UR12, c[0x0][0x398] ;  /* 0x00007300ff0c77ac */ /* 0x000e240008000800 */
[----:B------:R-:W-:Y:S01]  /*a0a0*/  VIADD R186, R0, 0x1e ;  /* 0x0000001e00ba7836 */ /* 0x000fe20000000000 */
[----:B------:R1:W-:Y:S01]  /*a0b0*/  @P6 STG.E.U16 desc[UR22][R8.64], R131 ;  /* 0x0000008308006986 */ /* 0x0003e2000c101516 */
[C---:B-----5:R-:W-:Y:S01]  /*a0c0*/  IMAD.WIDE R74, R185.reuse, 0x2, R6 ;  /* 0x00000002b94a7825 */ /* 0x060fe200078e0206 */
[----:B------:R-:W-:Y:S01]  /*a0d0*/  ISETP.LT.AND P0, PT, R2, UR57, !P3 ;  /* 0x0000003902007c0c */ /* 0x000fe2000df01270 */
[----:B------:R-:W5:Y:S01]  /*a0e0*/  LDCU UR57, c[0x0][0x39c] ;  /* 0x00007380ff3977ac */ /* 0x000f620008000800 */
[----:B------:R-:W-:Y:S01]  /*a0f0*/  ISETP.GE.AND P6, PT, R186, UR9, PT ;  /* 0x00000009ba007c0c */ /* 0x000fe2000bfc6270 */
[----:B------:R-:W-:Y:S01]  /*a100*/  VIADD R186, R185, UR30 ;  /* 0x0000001eb9ba7c36 */ /* 0x000fe20008000000 */
[----:B------:R0:W-:Y:S01]  /*a110*/  @P2 STG.E.U16 desc[UR22][R74.64], R229 ;  /* 0x000000e54a002986 */ /* 0x0001e2000c101516 */
[----:B------:R-:W2:Y:S01]  /*a120*/  LDCU UR37, c[0x0][0x398] ;  /* 0x00007300ff2577ac */ /* 0x000ea20008000800 */
[----:B------:R-:W2:Y:S01]  /*a130*/  LDCU UR74, c[0x0][0x398] ;  /* 0x00007300ff4a77ac */ /* 0x000ea20008000800 */
[----:B-1----:R-:W-:Y:S01]  /*a140*/  PRMT R131, R229, 0x7632, R131 ;  /* 0x00007632e5837816 */ /* 0x002fe20000000083 */
[----:B------:R-:W-:Y:S01]  /*a150*/  IMAD.WIDE R8, R185, 0x2, R4 ;  /* 0x00000002b9087825 */ /* 0x000fe200078e0204 */
[----:B------:R-:W-:Y:S01]  /*a160*/  ISETP.LT.AND P3, PT, R3, UR31, !P3 ;  /* 0x0000001f03007c0c */ /* 0x000fe2000df61270 */
[----:B------:R-:W1:Y:S02]  /*a170*/  LDCU UR31, c[0x0][0x398] ;  /* 0x00007300ff1f77ac */ /* 0x000e640008000800 */
[----:B------:R-:W-:Y:S01]  /*a180*/  VIADD R185, R0, 0x1f ;  /* 0x0000001f00b97836 */ /* 0x000fe20000000000 */
[----:B------:R2:W-:Y:S01]  /*a190*/  @P5 STG.E.U16 desc[UR22][R8.64], R131 ;  /* 0x0000008308005986 */ /* 0x0005e2000c101516 */
[C---:B0-----:R-:W-:Y:S01]  /*a1a0*/  IMAD.WIDE R74, R186.reuse, 0x2, R6 ;  /* 0x00000002ba4a7825 */ /* 0x041fe200078e0206 */
[----:B------:R-:W0:Y:S02]  /*a1b0*/  LDCU UR9, c[0x0][0x398] ;  /* 0x00007300ff0977ac */ /* 0x000e240008000800 */
[----:B------:R-:W-:Y:S01]  /*a1c0*/  ISETP.GE.AND P5, PT, R185, UR73, PT ;  /* 0x00000049b9007c0c */ /* 0x000fe2000bfa6270 */
[----:B------:R-:W-:Y:S01]  /*a1d0*/  VIADD R185, R186, UR30 ;  /* 0x0000001ebab97c36 */ /* 0x000fe20008000000 */
[----:B------:R0:W-:Y:S01]  /*a1e0*/  @P1 STG.E.U16 desc[UR22][R74.64], R231 ;  /* 0x000000e74a001986 */ /* 0x0001e2000c101516 */
[----:B------:R-:W-:Y:S01]  /*a1f0*/  ISETP.LT.AND P2, PT, R2, UR64, !P6 ;  /* 0x0000004002007c0c */ /* 0x000fe2000f741270 */
[----:B------:R-:W1:Y:S01]  /*a200*/  LDCU UR64, c[0x0][0x39c] ;  /* 0x00007380ff4077ac */ /* 0x000e620008000800 */
[----:B--2---:R-:W-:Y:S01]  /*a210*/  PRMT R131, R231, 0x7632, R131 ;  /* 0x00007632e7837816 */ /* 0x004fe20000000083 */
[----:B------:R-:W-:Y:S01]  /*a220*/  IMAD.WIDE R8, R186, 0x2, R4 ;  /* 0x00000002ba087825 */ /* 0x000fe200078e0204 */
[----:B------:R-:W2:Y:S03]  /*a230*/  LDCU UR73, c[0x0][0x398] ;  /* 0x00007300ff4977ac */ /* 0x000ea60008000800 */
[----:B------:R-:W-:Y:S01]  /*a240*/  VIADD R186, R0, 0x20 ;  /* 0x0000002000ba7836 */ /* 0x000fe20000000000 */
[----:B------:R1:W-:Y:S01]  /*a250*/  @P4 STG.E.U16 desc[UR22][R8.64], R131 ;  /* 0x0000008308004986 */ /* 0x0003e2000c101516 */
[----:B------:R-:W-:Y:S01]  /*a260*/  ISETP.LT.AND P6, PT, R3, UR58, !P6 ;  /* 0x0000003a03007c0c */ /* 0x000fe2000f7c1270 */
[C---:B0-----:R-:W-:Y:S01]  /*a270*/  IMAD.WIDE R74, R185.reuse, 0x2, R6 ;  /* 0x00000002b94a7825 */ /* 0x041fe200078e0206 */
[----:B------:R-:W-:Y:S01]  /*a280*/  ISETP.LT.AND P1, PT, R2, UR40, !P5 ;  /* 0x0000002802007c0c */ /* 0x000fe2000ef21270 */
[----:B------:R-:W0:Y:S01]  /*a290*/  LDCU UR40, c[0x0][0x39c] ;  /* 0x00007380ff2877ac */ /* 0x000e220008000800 */
[----:B------:R-:W-:Y:S01]  /*a2a0*/  ISETP.GE.AND P4, PT, R186, UR46, PT ;  /* 0x0000002eba007c0c */ /* 0x000fe2000bf86270 */
[----:B------:R-:W-:Y:S01]  /*a2b0*/  VIADD R186, R185, UR30 ;  /* 0x0000001eb9ba7c36 */ /* 0x000fe20008000000 */
[----:B------:R2:W-:Y:S01]  /*a2c0*/  @P0 STG.E.U16 desc[UR22][R74.64], R233 ;  /* 0x000000e94a000986 */ /* 0x0005e2000c101516 */
[----:B-1----:R-:W-:Y:S01]  /*a2d0*/  PRMT R131, R233, 0x7632, R131 ;  /* 0x00007632e9837816 */ /* 0x002fe20000000083 */
[----:B------:R-:W-:Y:S01]  /*a2e0*/  IMAD.WIDE R8, R185, 0x2, R4 ;  /* 0x00000002b9087825 */ /* 0x000fe200078e0204 */
[----:B------:R-:W-:Y:S01]  /*a2f0*/  ISETP.LT.AND P5, PT, R3, UR63, !P5 ;  /* 0x0000003f03007c0c */ /* 0x000fe2000efa1270 */
[----:B------:R-:W1:Y:S02]  /*a300*/  LDCU UR58, c[0x0][0x398] ;  /* 0x00007300ff3a77ac */ /* 0x000e640008000800 */
[----:B------:R-:W-:Y:S01]  /*a310*/  VIADD R185, R0, 0x21 ;  /* 0x0000002100b97836 */ /* 0x000fe20000000000 */
[----:B------:R0:W-:Y:S01]  /*a320*/  @P3 STG.E.U16 desc[UR22][R8.64], R131 ;  /* 0x0000008308003986 */ /* 0x0001e2000c101516 */
[----:B--2---:R-:W-:Y:S01]  /*a330*/  IMAD.WIDE R74, R186, 0x2, R6 ;  /* 0x00000002ba4a7825 */ /* 0x004fe200078e0206 */
[----:B---3--:R-:W-:Y:S01]  /*a340*/  ISETP.LT.AND P0, PT, R2, UR26, !P4 ;  /* 0x0000001a02007c0c */ /* 0x008fe2000e701270 */
[----:B------:R-:W2:Y:S01]  /*a350*/  LDCU UR26, c[0x0][0x39c] ;  /* 0x00007380ff1a77ac */ /* 0x000ea20008000800 */
[----:B------:R-:W-:Y:S01]  /*a360*/  ISETP.GE.AND P3, PT, R185, UR72, PT ;  /* 0x00000048b9007c0c */ /* 0x000fe2000bf66270 */
[C---:B------:R-:W-:Y:S01]  /*a370*/  VIADD R185, R186.reuse, UR30 ;  /* 0x0000001ebab97c36 */ /* 0x040fe20008000000 */
[----:B------:R3:W-:Y:S01]  /*a380*/  @P2 STG.E.U16 desc[UR22][R74.64], R235 ;  /* 0x000000eb4a002986 */ /* 0x0007e2000c101516 */
[----:B------:R-:W1:Y:S01]  /*a390*/  LDCU UR63, c[0x0][0x398] ;  /* 0x00007300ff3f77ac */ /* 0x000e620008000800 */
[----:B------:R-:W1:Y:S01]  /*a3a0*/  LDCU UR46, c[0x0][0x398] ;  /* 0x00007300ff2e77ac */ /* 0x000e620008000800 */
[----:B0-----:R-:W-:Y:S01]  /*a3b0*/  PRMT R131, R235, 0x7632, R131 ;  /* 0x00007632eb837816 */ /* 0x001fe20000000083 */
[----:B------:R-:W-:Y:S01]  /*a3c0*/  IMAD.WIDE R8, R186, 0x2, R4 ;  /* 0x00000002ba087825 */ /* 0x000fe200078e0204 */
[----:B------:R-:W-:Y:S01]  /*a3d0*/  ISETP.LT.AND P4, PT, R3, UR49, !P4 ;  /* 0x0000003103007c0c */ /* 0x000fe2000e781270 */
[----:B------:R-:W0:Y:S02]  /*a3e0*/  LDCU UR49, c[0x0][0x398] ;  /* 0x00007300ff3177ac */ /* 0x000e240008000800 */
[----:B------:R-:W-:Y:S01]  /*a3f0*/  VIADD R186, R0, 0x22 ;  /* 0x0000002200ba7836 */ /* 0x000fe20000000000 */
[----:B------:R1:W-:Y:S01]  /*a400*/  @P6 STG.E.U16 desc[UR22][R8.64], R131 ;  /* 0x0000008308006986 */ /* 0x0003e2000c101516 */
[C---:B---3--:R-:W-:Y:S01]  /*a410*/  IMAD.WIDE R74, R185.reuse, 0x2, R6 ;  /* 0x00000002b94a7825 */ /* 0x048fe200078e0206 */
[----:B------:R-:W3:Y:S02]  /*a420*/  LDCU UR72, c[0x0][0x398] ;  /* 0x00007300ff4877ac */ /* 0x000ee40008000800 */
[----:B------:R-:W-:Y:S01]  /*a430*/  ISETP.GE.AND P6, PT, R186, UR41, PT ;  /* 0x00000029ba007c0c */ /* 0x000fe2000bfc6270 */
[----:B------:R-:W-:Y:S01]  /*a440*/  VIADD R186, R185, UR30 ;  /* 0x0000001eb9ba7c36 */ /* 0x000fe20008000000 */
[----:B------:R0:W-:Y:S01]  /*a450*/  @P1 STG.E.U16 desc[UR22][R74.64], R237 ;  /* 0x000000ed4a001986 */ /* 0x0001e2000c101516 */
[----:B------:R-:W-:Y:S01]  /*a460*/  ISETP.LT.AND P2, PT, R2, UR45, !P3 ;  /* 0x0000002d02007c0c */ /* 0x000fe2000df41270 */
[----:B------:R-:W2:Y:S01]  /*a470*/  LDCU UR45, c[0x0][0x39c] ;  /* 0x00007380ff2d77ac */ /* 0x000ea20008000800 */
[----:B-1----:R-:W-:Y:S01]  /*a480*/  PRMT R131, R237, 0x7632, R131 ;  /* 0x00007632ed837816 */ /* 0x002fe20000000083 */
[----:B------:R-:W-:Y:S01]  /*a490*/  IMAD.WIDE R8, R185, 0x2, R4 ;  /* 0x00000002b9087825 */ /* 0x000fe200078e0204 */
[----:B------:R-:W1:Y:S03]  /*a4a0*/  LDCU UR41, c[0x0][0x398] ;  /* 0x00007300ff2977ac */ /* 0x000e660008000800 */
[----:B------:R-:W-:Y:S01]  /*a4b0*/  VIADD R185, R0, 0x23 ;  /* 0x0000002300b97836 */ /* 0x000fe20000000000 */
[----:B------:R2:W-:Y:S01]  /*a4c0*/  @P5 STG.E.U16 desc[UR22][R8.64], R131 ;  /* 0x0000008308005986 */ /* 0x0005e2000c101516 */
[----:B------:R-:W-:Y:S01]  /*a4d0*/  ISETP.LT.AND P3, PT, R3, UR39, !P3 ;  /* 0x0000002703007c0c */ /* 0x000fe2000df61270 */
[----:B0-----:R-:W-:Y:S01]  /*a4e0*/  IMAD.WIDE R74, R186, 0x2, R6 ;  /* 0x00000002ba4a7825 */ /* 0x001fe200078e0206 */
[----:B------:R-:W-:Y:S01]  /*a4f0*/  ISETP.LT.AND P1, PT, R2, UR16, !P6 ;  /* 0x0000001002007c0c */ /* 0x000fe2000f721270 */
[----:B------:R-:W0:Y:S01]  /*a500*/  LDCU UR16, c[0x0][0x39c] ;  /* 0x00007380ff1077ac */ /* 0x000e220008000800 */
[----:B------:R-:W-:Y:S01]  /*a510*/  ISETP.GE.AND P5, PT, R185, UR71, PT ;  /* 0x00000047b9007c0c */ /* 0x000fe2000bfa6270 */
[C---:B------:R-:W-:Y:S01]  /*a520*/  VIADD R185, R186.reuse, UR30 ;  /* 0x0000001ebab97c36 */ /* 0x040fe20008000000 */
[----:B------:R1:W-:Y:S01]  /*a530*/  @P0 STG.E.U16 desc[UR22][R74.64], R239 ;  /* 0x000000ef4a000986 */ /* 0x0003e2000c101516 */
[----:B--2---:R-:W-:Y:S01]  /*a540*/  PRMT R131, R239, 0x7632, R131 ;  /* 0x00007632ef837816 */ /* 0x004fe20000000083 */
[----:B------:R-:W-:Y:S01]  /*a550*/  IMAD.WIDE R8, R186, 0x2, R4 ;  /* 0x00000002ba087825 */ /* 0x000fe200078e0204 */
[----:B------:R-:W-:Y:S01]  /*a560*/  ISETP.LT.AND P6, PT, R3, UR4, !P6 ;  /* 0x0000000403007c0c */ /* 0x000fe2000f7c1270 */
[----:B------:R-:W2:Y:S02]  /*a570*/  LDCU UR39, c[0x0][0x398] ;  /* 0x00007300ff2777ac */ /* 0x000ea40008000800 */
[----:B------:R-:W-:Y:S01]  /*a580*/  VIADD R186, R0, 0x24 ;  /* 0x0000002400ba7836 */ /* 0x000fe20000000000 */
[----:B------:R0:W-:Y:S01]  /*a590*/  @P4 STG.E.U16 desc[UR22][R8.64], R131 ;  /* 0x0000008308004986 */ /* 0x0001e2000c101516 */
[C---:B-1----:R-:W-:Y:S01]  /*a5a0*/  IMAD.WIDE R74, R185.reuse, 0x2, R6 ;  /* 0x00000002b94a7825 */ /* 0x042fe200078e0206 */
[----:B------:R-:W-:Y:S01]  /*a5b0*/  ISETP.LT.AND P0, PT, R2, UR36, !P5 ;  /* 0x0000002402007c0c */ /* 0x000fe2000ef01270 */
[----:B------:R-:W1:Y:S01]  /*a5c0*/  LDCU UR36, c[0x0][0x39c] ;  /* 0x00007380ff2477ac */ /* 0x000e620008000800 */
[----:B------:R-:W-:Y:S01]  /*a5d0*/  ISETP.GE.AND P4, PT, R186, UR56, PT ;  /* 0x00000038ba007c0c */ /* 0x000fe2000bf86270 */
[----:B------:R-:W-:Y:S01]  /*a5e0*/  VIADD R186, R185, UR30 ;  /* 0x0000001eb9ba7c36 */ /* 0x000fe20008000000 */
        /* <DEDUP_REMOVED lines=9> */
[C---:B--2---:R-:W-:Y:S01]  /*a680*/  IMAD.WIDE R74, R186.reuse, 0x2, R6 ;  /* 0x00000002ba4a7825 */ /* 0x044fe200078e0206 */
[----:B------:R-:W2:Y:S02]  /*a690*/  LDCU UR56, c[0x0][0x398] ;  /* 0x00007300ff3877ac */ /* 0x000ea40008000800 */
        /* <DEDUP_REMOVED lines=17> */
[----:B--2---:R-:W-:Y:S01]  /*a7b0*/  PRMT R131, R245, 0x7632, R131 ;  /* 0x00007632f5837816 */ /* 0x004fe20000000083 */
[----:B------:R-:W-:Y:S01]  /*a7c0*/  IMAD.WIDE R8, R185, 0x2, R4 ;  /* 0x00000002b9087825 */ /* 0x000fe200078e0204 */
[----:B------:R-:W-:Y:S01]  /*a7d0*/  ISETP.LT.AND P3, PT, R3, UR6, !P3 ;  /* 0x0000000603007c0c */ /* 0x000fe2000df61270 */
[----:B------:R-:W2:Y:S02]  /*a7e0*/  LDCU UR61, c[0x0][0x398] ;  /* 0x00007300ff3d77ac */ /* 0x000ea40008000800 */
[----:B------:R-:W-:Y:S01]  /*a7f0*/  VIADD R185, R0, 0x27 ;  /* 0x0000002700b97836 */ /* 0x000fe20000000000 */
[----:B------:R0:W-:Y:S01]  /*a800*/  @P5 STG.E.U16 desc[UR22][R8.64], R131 ;  /* 0x0000008308005986 */ /* 0x0001e2000c101516 */
[----:B-1----:R-:W-:Y:S01]  /*a810*/  IMAD.WIDE R74, R186, 0x2, R6 ;  /* 0x00000002ba4a7825 */ /* 0x002fe200078e0206 */
[----:B------:R-:W-:Y:S01]  /*a820*/  ISETP.LT.AND P0, PT, R2, UR54, !P6 ;  /* 0x0000003602007c0c */ /* 0x000fe2000f701270 */
[----:B------:R-:W1:Y:S01]  /*a830*/  LDCU UR54, c[0x0][0x39c] ;  /* 0x00007380ff3677ac */ /* 0x000e620008000800 */
[----:B------:R-:W-:Y:S01]  /*a840*/  ISETP.GE.AND P5, PT, R185, UR69, PT ;  /* 0x00000045b9007c0c */ /* 0x000fe2000bfa6270 */
[C---:B------:R-:W-:Y:S01]  /*a850*/  VIADD R185, R186.reuse, UR30 ;  /* 0x0000001ebab97c36 */ /* 0x040fe20008000000 */
[----:B------:R2:W-:Y:S01]  /*a860*/  @P2 STG.E.U16 desc[UR22][R74.64], R247 ;  /* 0x000000f74a002986 */ /* 0x0005e2000c101516 */
[----:B------:R-:W-:Y:S01]  /*a870*/  ISETP.LT.AND P6, PT, R3, UR28, !P6 ;  /* 0x0000001c03007c0c */ /* 0x000fe2000f7c1270 */
        /* <DEDUP_REMOVED lines=11> */
[----:B------:R-:W-:Y:S01]  /*a930*/  ISETP.LT.AND P5, PT, R3, UR47, !P5 ;  /* 0x0000002f03007c0c */ /* 0x000fe2000efa1270 */
[----:B------:R0:W-:Y:S01]  /*a940*/  @P1 STG.E.U16 desc[UR22][R74.64], R249 ;  /* 0x000000f94a001986 */ /* 0x0001e2000c101516 */
[----:B------:R-:W2:Y:S01]  /*a950*/  LDCU UR28, c[0x0][0x398] ;  /* 0x00007300ff1c77ac */ /* 0x000ea20008000800 */
[----:B-1----:R-:W-:Y:S01]  /*a960*/  PRMT R131, R249, 0x7632, R131 ;  /* 0x00007632f9837816 */ /* 0x002fe20000000083 */
[----:B------:R-:W-:Y:S01]  /*a970*/  IMAD.WIDE R8, R185, 0x2, R4 ;  /* 0x00000002b9087825 */ /* 0x000fe200078e0204 */
[----:B------:R-:W1:Y:S03]  /*a980*/  LDCU UR69, c[0x0][0x398] ;  /* 0x00007300ff4577ac */ /* 0x000e660008000800 */
        /* <DEDUP_REMOVED lines=8> */
[----:B------:R-:W0:Y:S01]  /*aa10*/  LDCU UR38, c[0x0][0x39c] ;  /* 0x00007380ff2677ac */ /* 0x000e220008000800 */
[----:B--2---:R-:W-:Y:S01]  /*aa20*/  PRMT R131, R251, 0x7632, R131 ;  /* 0x00007632fb837816 */ /* 0x004fe20000000083 */
[----:B------:R-:W-:Y:S01]  /*aa30*/  IMAD.WIDE R8, R186, 0x2, R4 ;  /* 0x00000002ba087825 */ /* 0x000fe200078e0204 */
[----:B------:R-:W2:Y:S03]  /*aa40*/  LDCU UR44, c[0x0][0x398] ;  /* 0x00007300ff2c77ac */ /* 0x000ea60008000800 */
[----:B-1----:R-:W-:Y:S01]  /*aa50*/  IMAD.WIDE R74, R185, 0x2, R6 ;  /* 0x00000002b94a7825 */ /* 0x002fe200078e0206 */
[----:B------:R1:W-:Y:S01]  /*aa60*/  @P6 STG.E.U16 desc[UR22][R8.64], R131 ;  /* 0x0000008308006986 */ /* 0x0003e2000c101516 */
[----:B------:R-:W0:Y:S03]  /*aa70*/  LDCU UR68, c[0x0][0x398] ;  /* 0x00007300ff4477ac */ /* 0x000e260008000800 */
[----:B------:R-:W-:Y:S01]  /*aa80*/  @P2 STG.E.U16 desc[UR22][R74.64], R189 ;  /* 0x000000bd4a002986 */ /* 0x000fe2000c101516 */
[----:B-1----:R-:W-:Y:S01]  /*aa90*/  PRMT R131, R201, 0x7610, R131 ;  /* 0x00007610c9837816 */ /* 0x002fe20000000083 */
[----:B------:R-:W-:-:S02]  /*aaa0*/  IMAD.WIDE R8, R185, 0x2, R4 ;  /* 0x00000002b9087825 */ /* 0x000fc400078e0204 */
[----:B------:R-:W2:Y:S04]  /*aab0*/  LDL.LU.S16 R201, [R1+0x116] ;  /* 0x0001160001c97983 */ /* 0x000ea80000300600 */
[----:B------:R1:W-:Y:S04]  /*aac0*/  @P5 STG.E.U16 desc[UR22][R8.64], R131 ;  /* 0x0000008308005986 */ /* 0x0003e8000c101516 */
[----:B------:R-:W3:Y:S01]  /*aad0*/  LDL.S16 R202, [R1+0x118] ;  /* 0x0001180001ca7983 */ /* 0x000ee20000100600 */
[----:B-1----:R-:W-:-:S03]  /*aae0*/  PRMT R131, R200, 0x7610, R131 ;  /* 0x00007610c8837816 */ /* 0x002fc60000000083 */
[----:B------:R-:W3:Y:S01]  /*aaf0*/  LDL.LU.S16 R200, [R1+0x11a] ;  /* 0x00011a0001c87983 */ /* 0x000ee20000300600 */
[----:B------:R-:W-:Y:S01]  /*ab00*/  VIADD R186, R0, 0x2a ;  /* 0x0000002a00ba7836 */ /* 0x000fe20000000000 */
[----:B------:R-:W-:Y:S01]  /*ab10*/  ISETP.LT.AND P4, PT, R3, UR18, !P4 ;  /* 0x0000001203007c0c */ /* 0x000fe2000e781270 */
[----:B------:R-:W1:Y:S03]  /*ab20*/  LDCU UR18, c[0x0][0x398] ;  /* 0x00007300ff1277ac */ /* 0x000e660008000800 */
[----:B------:R-:W-:Y:S01]  /*ab30*/  ISETP.GE.AND P6, PT, R186, UR67, PT ;  /* 0x00000043ba007c0c */ /* 0x000fe2000bfc6270 */
[----:B------:R-:W-:Y:S01]  /*ab40*/  VIADD R186, R185, UR30 ;  /* 0x0000001eb9ba7c36 */ /* 0x000fe20008000000 */
[----:B------:R-:W-:Y:S01]  /*ab50*/  ISETP.LT.AND P0, PT, R2, UR34, !P3 ;  /* 0x0000002202007c0c */ /* 0x000fe2000df01270 */
[----:B------:R-:W-:Y:S01]  /*ab60*/  VIADD R185, R0, 0x2b ;  /* 0x0000002b00b97836 */ /* 0x000fe20000000000 */
[----:B------:R-:W-:Y:S01]  /*ab70*/  ISETP.LT.AND P3, PT, R3, UR75, !P3 ;  /* 0x0000004b03007c0c */ /* 0x000fe2000df61270 */
[----:B------:R-:W-:Y:S01]  /*ab80*/  IMAD.WIDE R74, R186, 0x2, R6 ;  /* 0x00000002ba4a7825 */ /* 0x000fe200078e0206 */
[----:B------:R-:W-:Y:S01]  /*ab90*/  PRMT R189, R204, 0x7610, R189 ;  /* 0x00007610ccbd7816 */ /* 0x000fe200000000bd */
[----:B------:R-:W0:Y:S01]  /*aba0*/  LDCU UR34, c[0x0][0x39c] ;  /* 0x00007380ff2277ac */ /* 0x000e220008000800 */
[----:B------:R-:W-:Y:S01]  /*abb0*/  ISETP.GE.AND P5, PT, R185, UR24, PT ;  /* 0x00000018b9007c0c */ /* 0x000fe2000bfa6270 */
[----:B------:R-:W-:Y:S01]  /*abc0*/  IMAD.WIDE R8, R186, 0x2, R4 ;  /* 0x00000002ba087825 */ /* 0x000fe200078e0204 */
[----:B------:R-:W4:Y:S01]  /*abd0*/  LDL.S16 R204, [R1+0x11c] ;  /* 0x00011c0001cc7983 */ /* 0x000f220000100600 */
[----:B------:R-:W-:Y:S01]  /*abe0*/  ISETP.LT.AND P2, PT, R2, UR43, !P6 ;  /* 0x0000002b02007c0c */ /* 0x000fe2000f741270 */
[----:B------:R-:W0:Y:S01]  /*abf0*/  LDCU UR43, c[0x0][0x39c] ;  /* 0x00007380ff2b77ac */ /* 0x000e220008000800 */
[----:B------:R-:W-:Y:S01]  /*ac00*/  VIADD R185, R186, UR30 ;  /* 0x0000001ebab97c36 */ /* 0x000fe20008000000 */
[----:B------:R1:W-:Y:S01]  /*ac10*/  @P1 STG.E.U16 desc[UR22][R74.64], R189 ;  /* 0x000000bd4a001986 */ /* 0x0003e2000c101516 */
[----:B------:R-:W0:Y:S03]  /*ac20*/  LDCU UR75, c[0x0][0x398] ;  /* 0x00007300ff4b77ac */ /* 0x000e260008000800 */
[----:B------:R5:W-:Y:S01]  /*ac30*/  @P4 STG.E.U16 desc[UR22][R8.64], R131 ;  /* 0x0000008308004986 */ /* 0x000be2000c101516 */
[----:B------:R-:W0:Y:S01]  /*ac40*/  LDCU UR67, c[0x0][0x398] ;  /* 0x00007300ff4377ac */ /* 0x000e220008000800 */
[----:B------:R-:W0:Y:S01]  /*ac50*/  LDCU UR24, c[0x0][0x398] ;  /* 0x00007300ff1877ac */ /* 0x000e220008000800 */
[----:B-1----:R-:W-:Y:S01]  /*ac60*/  PRMT R189, R203, 0x7610, R189 ;  /* 0x00007610cbbd7816 */ /* 0x002fe200000000bd */
[----:B------:R-:W-:-:S04]  /*ac70*/  IMAD.WIDE R74, R185, 0x2, R6 ;  /* 0x00000002b94a7825 */ /* 0x000fc800078e0206 */
[----:B-----5:R-:W-:Y:S01]  /*ac80*/  IMAD.WIDE R8, R185, 0x2, R4 ;  /* 0x00000002b9087825 */ /* 0x020fe200078e0204 */
[----:B------:R-:W-:Y:S01]  /*ac90*/  @P0 STG.E.U16 desc[UR22][R74.64], R189 ;  /* 0x000000bd4a000986 */ /* 0x000fe2000c101516 */
[----:B--2---:R-:W-:-:S03]  /*aca0*/  PRMT R131, R201, 0x7610, R131 ;  /* 0x00007610c9837816 */ /* 0x004fc60000000083 */
[----:B------:R-:W2:Y:S04]  /*acb0*/  LDL.LU.S16 R201, [R1+0x11e] ;  /* 0x00011e0001c97983 */ /* 0x000ea80000300600 */
[----:B------:R3:W-:Y:S04]  /*acc0*/  @P3 STG.E.U16 desc[UR22][R8.64], R131 ;  /* 0x0000008308003986 */ /* 0x0007e8000c101516 */
[----:B------:R-:W5:Y:S01]  /*acd0*/  LDL.S16 R203, [R1+0x120] ;  /* 0x0001200001cb7983 */ /* 0x000f620000100600 */
[----:B---3--:R-:W-:-:S03]  /*ace0*/  PRMT R131, R200, 0x7610, R131 ;  /* 0x00007610c8837816 */ /* 0x008fc60000000083 */
        /* <DEDUP_REMOVED lines=14> */
[----:B------:R-:W5:Y:S01]  /*add0*/  LDL.S16 R202, [R1+0x124] ;  /* 0x0001240001ca7983 */ /* 0x000f620000100600 */
        /* <DEDUP_REMOVED lines=8> */
[----:B----4-:R-:W-:Y:S01]  /*ae60*/  PRMT R189, R204, 0x7610, R189 ;  /* 0x00007610ccbd7816 */ /* 0x010fe200000000bd */
[----:B------:R-:W-:-:S04]  /*ae70*/  IMAD.WIDE R74, R185, 0x2, R6 ;  /* 0x00000002b94a7825 */ /* 0x000fc800078e0206 */
[----:B-1----:R-:W-:Y:S01]  /*ae80*/  IMAD.WIDE R8, R185, 0x2, R4 ;  /* 0x00000002b9087825 */ /* 0x002fe200078e0204 */
[----:B------:R-:W-:Y:S01]  /*ae90*/  @P1 STG.E.U16 desc[UR22][R74.64], R189 ;  /* 0x000000bd4a001986 */ /* 0x000fe2000c101516 */
[----:B--2---:R-:W-:-:S03]  /*aea0*/  PRMT R131, R201, 0x7610, R131 ;  /* 0x00007610c9837816 */ /* 0x004fc60000000083 */
[----:B------:R-:W2:Y:S04]  /*aeb0*/  LDL.LU.S16 R201, [R1+0x126] ;  /* 0x0001260001c97983 */ /* 0x000ea80000300600 */
[----:B------:R3:W-:Y:S04]  /*aec0*/  @P5 STG.E.U16 desc[UR22][R8.64], R131 ;  /* 0x0000008308005986 */ /* 0x0007e8000c101516 */
[----:B------:R-:W4:Y:S01]  /*aed0*/  LDL.S16 R204, [R1+0x128] ;  /* 0x0001280001cc7983 */ /* 0x000f220000100600 */
        /* <DEDUP_REMOVED lines=10> */
[C---:B------:R-:W-:Y:S01]  /*af80*/  IMAD.WIDE R74, R186.reuse, 0x2, R6 ;  /* 0x00000002ba4a7825 */ /* 0x040fe200078e0206 */
[----:B-----5:R-:W-:Y:S01]  /*af90*/  PRMT R189, R203, 0x7610, R189 ;  /* 0x00007610cbbd7816 */ /* 0x020fe200000000bd */
[----:B------:R-:W5:Y:S01]  /*afa0*/  LDCU UR32, c[0x0][0x39c] ;  /* 0x00007380ff2077ac */ /* 0x000f620008000800 */
        /* <DEDUP_REMOVED lines=9> */
[----:B------:R-:W2:Y:S01]  /*b040*/  LDCU UR20, c[0x0][0x398] ;  /* 0x00007300ff1477ac */ /* 0x000ea20008000800 */
[----:B------:R-:W2:Y:S01]  /*b050*/  LDCU UR65, c[0x0][0x398] ;  /* 0x00007300ff4177ac */ /* 0x000ea20008000800 */
[----:B-1----:R-:W-:Y:S01]  /*b060*/  PRMT R189, R202, 0x7610, R189 ;  /* 0x00007610cabd7816 */ /* 0x002fe200000000bd */
[----:B------:R-:W-:-:S04]  /*b070*/  IMAD.WIDE R74, R185, 0x2, R6 ;  /* 0x00000002b94a7825 */ /* 0x000fc800078e0206 */
[----:B0-----:R-:W-:Y:S01]  /*b080*/  IMAD.WIDE R8, R185, 0x2, R4 ;  /* 0x00000002b9087825 */ /* 0x001fe200078e0204 */
[----:B------:R-:W-:Y:S01]  /*b090*/  @P2 STG.E.U16 desc[UR22][R74.64], R189 ;  /* 0x000000bd4a002986 */ /* 0x000fe2000c101516 */
[----:B--2---:R-:W-:-:S03]  /*b0a0*/  PRMT R131, R201, 0x7610, R131 ;  /* 0x00007610c9837816 */ /* 0x004fc60000000083 */
[----:B------:R-:W2:Y:S04]  /*b0b0*/  LDL.LU.S16 R201, [R1+0x12e] ;  /* 0x00012e0001c97983 */ /* 0x000ea80000300600 */
[----:B------:R3:W-:Y:S04]  /*b0c0*/  @P3 STG.E.U16 desc[UR22][R8.64], R131 ;  /* 0x0000008308003986 */ /* 0x0007e8000c101516 */
[----:B------:R-:W2:Y:S01]  /*b0d0*/  LDL.S16 R202, [R1+0x130] ;  /* 0x0001300001ca7983 */ /* 0x000ea20000100600 */
[----:B---3--:R-:W-:-:S03]  /*b0e0*/  PRMT R131, R200, 0x7610, R131 ;  /* 0x00007610c8837816 */ /* 0x008fc60000000083 */
[----:B------:R-:W3:Y:S01]  /*b0f0*/  LDL.LU.S16 R200, [R1+0x132] ;  /* 0x0001320001c87983 */ /* 0x000ee20000300600 */
[----:B------:R-:W-:Y:S01]  /*b100*/  VIADD R186, R0, 0x30 ;  /* 0x0000003000ba7836 */ /* 0x000fe20000000000 */
[----:B------:R-:W-:Y:S01]  /*b110*/  ISETP.LT.AND P6, PT, R3, UR59, !P6 ;  /* 0x0000003b03007c0c */ /* 0x000fe2000f7c1270 */
[----:B------:R-:W0:Y:S03]  /*b120*/  LDCU UR59, c[0x0][0x398] ;  /* 0x00007300ff3b77ac */ /* 0x000e260008000800 */
[----:B------:R-:W-:Y:S01]  /*b130*/  ISETP.GE.AND P4, PT, R186, UR10, PT ;  /* 0x0000000aba007c0c */ /* 0x000fe2000bf86270 */
[----:B------:R-:W-:Y:S01]  /*b140*/  VIADD R186, R185, UR30 ;  /* 0x0000001eb9ba7c36 */ /* 0x000fe20008000000 */
[----:B------:R-:W-:Y:S01]  /*b150*/  ISETP.LT.AND P0, PT, R2, UR12, !P5 ;  /* 0x0000000c02007c0c */ /* 0x000fe2000ef01270 */
[----:B------:R-:W-:Y:S01]  /*b160*/  VIADD R185, R0, 0x31 ;  /* 0x0000003100b97836 */ /* 0x000fe20000000000 */
[----:B------:R-:W-:Y:S01]  /*b170*/  ISETP.LT.AND P5, PT, R3, UR42, !P5 ;  /* 0x0000002a03007c0c */ /* 0x000fe2000efa1270 */
[----:B------:R-:W-:Y:S01]  /*b180*/  IMAD.WIDE R74, R186, 0x2, R6 ;  /* 0x00000002ba4a7825 */ /* 0x000fe200078e0206 */
[----:B----4-:R-:W-:Y:S01]  /*b190*/  PRMT R189, R204, 0x7610, R189 ;  /* 0x00007610ccbd7816 */ /* 0x010fe200000000bd */
[----:B------:R-:W1:Y:S01]  /*b1a0*/  LDCU UR12, c[0x0][0x39c] ;  /* 0x00007380ff0c77ac */ /* 0x000e620008000800 */
        /* <DEDUP_REMOVED lines=11> */
[----:B-----5:R-:W-:Y:S01]  /*b260*/  PRMT R189, R203, 0x7610, R189 ;  /* 0x00007610cbbd7816 */ /* 0x020fe200000000bd */
[----:B------:R-:W-:-:S04]  /*b270*/  IMAD.WIDE R74, R185, 0x2, R6 ;  /* 0x00000002b94a7825 */ /* 0x000fc800078e0206 */
[----:B-1----:R-:W-:Y:S01]  /*b280*/  IMAD.WIDE R8, R185, 0x2, R4 ;  /* 0x00000002b9087825 */ /* 0x002fe200078e0204 */
        /* <DEDUP_REMOVED lines=158> */
[C---:B------:R-:W-:Y:S01]  /*bc70*/  IMAD.WIDE R74, R185.reuse, 0x2, R6 ;  /* 0x00000002b94a7825 */ /* 0x040fe200078e0206 */
[----:B------:R-:W5:Y:S03]  /*bc80*/  LDL.LU.S16 R202, [R1+0x15e] ;  /* 0x00015e0001ca7983 */ /* 0x000f660000300600 */
[----:B0-----:R-:W-:Y:S01]  /*bc90*/  IMAD.WIDE R8, R185, 0x2, R4 ;  /* 0x00000002b9087825 */ /* 0x001fe200078e0204 */
[----:B------:R-:W-:Y:S01]  /*bca0*/  @P2 STG.E.U16 desc[UR22][R74.64], R189 ;  /* 0x000000bd4a002986 */ /* 0x000fe2000c101516 */
[----:B--2---:R-:W-:-:S03]  /*bcb0*/  PRMT R131, R201, 0x7610, R131 ;  /* 0x00007610c9837816 */ /* 0x004fc60000000083 */
[----:B------:R-:W2:Y:S04]  /*bcc0*/  LDL.S16 R201, [R1+0x160] ;  /* 0x0001600001c97983 */ /* 0x000ea80000100600 */
[----:B------:R3:W-:Y:S02]  /*bcd0*/  @P3 STG.E.U16 desc[UR22][R8.64], R131 ;  /* 0x0000008308003986 */ /* 0x0007e4000c101516 */
[----:B---3--:R-:W-:Y:S02]  /*bce0*/  PRMT R131, R200, 0x7610, R131 ;  /* 0x00007610c8837816 */ /* 0x008fe40000000083 */
[----:B------:R-:W3:Y:S01]  /*bcf0*/  LDL.LU.S16 R200, [R1+0x162] ;  /* 0x0001620001c87983 */ /* 0x000ee20000300600 */
[----:B------:R-:W-:Y:S01]  /*bd00*/  VIADD R186, R0, 0x3c ;  /* 0x0000003c00ba7836 */ /* 0x000fe20000000000 */
[----:B------:R-:W-:Y:S01]  /*bd10*/  ISETP.LT.AND P6, PT, R3, UR69, !P6 ;  /* 0x0000004503007c0c */ /* 0x000fe2000f7c1270 */
[----:B------:R-:W0:Y:S01]  /*bd20*/  LDCU UR69, c[0x0][0x398] ;  /* 0x00007300ff4577ac */ /* 0x000e220008000800 */
[----:B------:R-:W-:Y:S01]  /*bd30*/  ISETP.LT.AND P0, PT, R2, UR47, !P5 ;  /* 0x0000002f02007c0c */ /* 0x000fe2000ef01270 */
[----:B------:R-:W3:Y:S01]  /*bd40*/  LDL.S16 R205, [R1+0x164] ;  /* 0x0001640001cd7983 */ /* 0x000ee20000100600 */
[----:B------:R-:W-:Y:S01]  /*bd50*/  ISETP.GE.AND P4, PT, R186, UR38, PT ;  /* 0x00000026ba007c0c */ /* 0x000fe2000bf86270 */
[----:B------:R-:W-:Y:S01]  /*bd60*/  VIADD R186, R185, UR30 ;  /* 0x0000001eb9ba7c36 */ /* 0x000fe20008000000 */
[----:B----4-:R-:W-:Y:S01]  /*bd70*/  PRMT R189, R204, 0x7610, R189 ;  /* 0x00007610ccbd7816 */ /* 0x010fe200000000bd */
[----:B------:R-:W-:Y:S01]  /*bd80*/  VIADD R185, R0, 0x3d ;  /* 0x0000003d00b97836 */ /* 0x000fe20000000000 */
[----:B------:R-:W4:Y:S01]  /*bd90*/  LDL.LU.S16 R204, [R1+0x166] ;  /* 0x0001660001cc7983 */ /* 0x000f220000300600 */
[C---:B------:R-:W-:Y:S01]  /*bda0*/  IMAD.WIDE R74, R186.reuse, 0x2, R6 ;  /* 0x00000002ba4a7825 */ /* 0x040fe200078e0206 */
[----:B------:R-:W-:Y:S01]  /*bdb0*/  ISETP.LT.AND P5, PT, R3, UR44, !P5 ;  /* 0x0000002c03007c0c */ /* 0x000fe2000efa1270 */
[----:B------:R-:W1:Y:S01]  /*bdc0*/  LDCU UR47, c[0x0][0x39c] ;  /* 0x00007380ff2f77ac */ /* 0x000e620008000800 */
[----:B------:R-:W-:Y:S01]  /*bdd0*/  ISETP.GE.AND P3, PT, R185, UR34, PT ;  /* 0x00000022b9007c0c */ /* 0x000fe2000bf66270 */
[C---:B------:R-:W-:Y:S01]  /*bde0*/  VIADD R185, R186.reuse, UR30 ;  /* 0x0000001ebab97c36 */ /* 0x040fe20008000000 */
[----:B------:R5:W-:Y:S01]  /*bdf0*/  @P1 STG.E.U16 desc[UR22][R74.64], R189 ;  /* 0x000000bd4a001986 */ /* 0x000be2000c101516 */
[----:B------:R-:W-:Y:S01]  /*be00*/  IMAD.WIDE R8, R186, 0x2, R4 ;  /* 0x00000002ba087825 */ /* 0x000fe200078e0204 */
[----:B------:R-:W-:Y:S01]  /*be10*/  ISETP.LT.AND P2, PT, R2, UR18, !P4 ;  /* 0x0000001202007c0c */ /* 0x000fe2000e741270 */
[----:B------:R-:W0:Y:S03]  /*be20*/  LDCU UR18, c[0x0][0x39c] ;  /* 0x00007380ff1277ac */ /* 0x000e260008000800 */
[----:B------:R1:W-:Y:S01]  /*be30*/  @P6 STG.E.U16 desc[UR22][R8.64], R131 ;  /* 0x0000008308006986 */ /* 0x0003e2000c101516 */
[----:B------:R-:W0:Y:S01]  /*be40*/  LDCU UR44, c[0x0][0x398] ;  /* 0x00007300ff2c77ac */ /* 0x000e220008000800 */
[----:B------:R-:W0:Y:S01]  /*be50*/  LDCU UR38, c[0x0][0x398] ;  /* 0x00007300ff2677ac */ /* 0x000e220008000800 */
[----:B-----5:R-:W-:Y:S01]  /*be60*/  PRMT R189, R203, 0x7610, R189 ;  /* 0x00007610cbbd7816 */ /* 0x020fe200000000bd */
[C---:B------:R-:W-:Y:S01]  /*be70*/  IMAD.WIDE R74, R185.reuse, 0x2, R6 ;  /* 0x00000002b94a7825 */ /* 0x040fe200078e0206 */
[----:B------:R-:W5:Y:S01]  /*be80*/  LDL.S16 R203, [R1+0x168] ;  /* 0x0001680001cb7983 */ /* 0x000f620000100600 */
[----:B------:R-:W0:Y:S03]  /*be90*/  LDCU UR34, c[0x0][0x398] ;  /* 0x00007300ff2277ac */ /* 0x000e260008000800 */
[----:B------:R2:W-:Y:S01]  /*bea0*/  @P0 STG.E.U16 desc[UR22][R74.64], R189 ;  /* 0x000000bd4a000986 */ /* 0x0005e2000c101516 */
[----:B-1----:R-:W-:Y:S01]  /*beb0*/  PRMT R131, R202, 0x7610, R131 ;  /* 0x00007610ca837816 */ /* 0x002fe20000000083 */
[----:B------:R-:W-:-:S02]  /*bec0*/  IMAD.WIDE R8, R185, 0x2, R4 ;  /* 0x00000002b9087825 */ /* 0x000fc400078e0204 */
[----:B------:R-:W5:Y:S04]  /*bed0*/  LDL.LU.S16 R202, [R1+0x16a] ;  /* 0x00016a0001ca7983 */ /* 0x000f680000300600 */
[----:B------:R3:W-:Y:S01]  /*bee0*/  @P5 STG.E.U16 desc[UR22][R8.64], R131 ;  /* 0x0000008308005986 */ /* 0x0007e2000c101516 */
[----:B--2---:R-:W-:-:S03]  /*bef0*/  PRMT R189, R201, 0x7610, R189 ;  /* 0x00007610c9bd7816 */ /* 0x004fc600000000bd */
[----:B------:R-:W2:Y:S01]  /*bf00*/  LDL.S16 R201, [R1+0x16c] ;  /* 0x00016c0001c97983 */ /* 0x000ea20000100600 */
        /* <DEDUP_REMOVED lines=11> */
[----:B------:R-:W-:Y:S01]  /*bfc0*/  ISETP.LT.AND P0, PT, R2, UR48, !P6 ;  /* 0x0000003002007c0c */ /* 0x000fe2000f701270 */
[----:B------:R-:W0:Y:S01]  /*bfd0*/  LDCU UR75, c[0x0][0x39c] ;  /* 0x00007380ff4b77ac */ /* 0x000e220008000800 */
[----:B------:R-:W-:Y:S01]  /*bfe0*/  ISETP.GE.AND P5, PT, R185, UR33, PT ;  /* 0x00000021b9007c0c */ /* 0x000fe2000bfa6270 */
[----:B------:R-:W-:-:S02]  /*bff0*/  VIADD R185, R186, UR30 ;  /* 0x0000001ebab97c36 */ /* 0x000fc40008000000 */
[----:B------:R-:W-:Y:S01]  /*c000*/  IMAD.WIDE R8, R186, 0x2, R4 ;  /* 0x00000002ba087825 */ /* 0x000fe200078e0204 */
[----:B------:R1:W-:Y:S01]  /*c010*/  @P2 STG.E.U16 desc[UR22][R74.64], R189 ;  /* 0x000000bd4a002986 */ /* 0x0003e2000c101516 */
[----:B------:R-:W-:Y:S01]  /*c020*/  ISETP.LT.AND P6, PT, R3, UR24, !P6 ;  /* 0x0000001803007c0c */ /* 0x000fe2000f7c1270 */
[----:B------:R-:W0:Y:S01]  /*c030*/  LDCU UR48, c[0x0][0x39c] ;  /* 0x00007380ff3077ac */ /* 0x000e220008000800 */
[----:B------:R-:W-:Y:S01]  /*c040*/  VIADD R186, R0, 0x40 ;  /* 0x0000004000ba7836 */ /* 0x000fe20000000000 */
[----:B------:R4:W-:Y:S01]  /*c050*/  @P4 STG.E.U16 desc[UR22][R8.64], R131 ;  /* 0x0000008308004986 */ /* 0x0009e2000c101516 */
[----:B------:R-:W-:Y:S01]  /*c060*/  ISETP.LT.AND P2, PT, R2, UR52, !P5 ;  /* 0x0000003402007c0c */ /* 0x000fe2000ef41270 */
[----:B------:R-:W0:Y:S02]  /*c070*/  LDCU UR67, c[0x0][0x398] ;  /* 0x00007300ff4377ac */ /* 0x000e240008000800 */
[----:B------:R-:W-:Y:S01]  /*c080*/  ISETP.GE.AND P4, PT, R186, UR77, PT ;  /* 0x0000004dba007c0c */ /* 0x000fe2000bf86270 */
[----:B------:R-:W-:Y:S01]  /*c090*/  VIADD R186, R185, UR30 ;  /* 0x0000001eb9ba7c36 */ /* 0x000fe20008000000 */
[----:B------:R-:W-:Y:S01]  /*c0a0*/  PRMT R196, R242, 0x7632, R196 ;  /* 0x00007632f2c47816 */ /* 0x000fe200000000c4 */
[----:B------:R-:W0:Y:S01]  /*c0b0*/  LDCU UR43, c[0x0][0x398] ;  /* 0x00007300ff2b77ac */ /* 0x000e220008000800 */
[----:B-1----:R-:W-:Y:S01]  /*c0c0*/  PRMT R189, R205, 0x7610, R189 ;  /* 0x00007610cdbd7816 */ /* 0x002fe200000000bd */
[----:B------:R-:W-:Y:S01]  /*c0d0*/  IMAD.WIDE R74, R185, 0x2, R6 ;  /* 0x00000002b94a7825 */ /* 0x000fe200078e0206 */
[----:B------:R-:W1:Y:S01]  /*c0e0*/  LDCU UR24, c[0x0][0x398] ;  /* 0x00007300ff1877ac */ /* 0x000e620008000800 */
[----:B----4-:R-:W-:-:S02]  /*c0f0*/  PRMT R131, R204, 0x7610, R131 ;  /* 0x00007610cc837816 */ /* 0x010fc40000000083 */
[----:B------:R-:W-:Y:S01]  /*c100*/  IMAD.WIDE R8, R185, 0x2, R4 ;  /* 0x00000002b9087825 */ /* 0x000fe200078e0204 */
[----:B------:R5:W-:Y:S01]  /*c110*/  @P1 STG.E.U16 desc[UR22][R74.64], R189 ;  /* 0x000000bd4a001986 */ /* 0x000be2000c101516 */
[----:B------:R-:W-:Y:S01]  /*c120*/  ISETP.LT.AND P5, PT, R3, UR66, !P5 ;  /* 0x0000004203007c0c */ /* 0x000fe2000efa1270 */
[----:B------:R-:W4:Y:S01]  /*c130*/  LDCU UR52, c[0x0][0x39c] ;  /* 0x00007380ff3477ac */ /* 0x000f220008000800 */
[----:B------:R-:W-:Y:S01]  /*c140*/  VIADD R185, R0, 0x41 ;  /* 0x0000004100b97836 */ /* 0x000fe20000000000 */
[----:B------:R0:W-:Y:S01]  /*c150*/  @P3 STG.E.U16 desc[UR22][R8.64], R131 ;  /* 0x0000008308003986 */ /* 0x0001e2000c101516 */
[----:B------:R-:W1:Y:S03]  /*c160*/  LDCU UR33, c[0x0][0x398] ;  /* 0x00007300ff2177ac */ /* 0x000e660008000800 */
[----:B------:R-:W-:Y:S01]  /*c170*/  ISETP.GE.AND P3, PT, R185, UR32, PT ;  /* 0x00000020b9007c0c */ /* 0x000fe2000bf66270 */
[C---:B------:R-:W-:Y:S01]  /*c180*/  VIADD R185, R186.reuse, UR30 ;  /* 0x0000001ebab97c36 */ /* 0x040fe20008000000 */
[----:B------:R-:W1:Y:S01]  /*c190*/  LDCU UR77, c[0x0][0x398] ;  /* 0x00007300ff4d77ac */ /* 0x000e620008000800 */
[----:B-----5:R-:W-:Y:S01]  /*c1a0*/  PRMT R189, R203, 0x7610, R189 ;  /* 0x00007610cbbd7816 */ /* 0x020fe200000000bd */
[----:B------:R-:W-:Y:S01]  /*c1b0*/  IMAD.WIDE R74, R186, 0x2, R6 ;  /* 0x00000002ba4a7825 */ /* 0x000fe200078e0206 */
[----:B------:R-:W-:Y:S01]  /*c1c0*/  ISETP.LT.AND P1, PT, R2, UR76, !P4 ;  /* 0x0000004c02007c0c */ /* 0x000fe2000e721270 */
[----:B------:R-:W5:Y:S01]  /*c1d0*/  LDCU UR76, c[0x0][0x39c] ;  /* 0x00007380ff4c77ac */ /* 0x000f620008000800 */
[----:B0-----:R-:W-:Y:S01]  /*c1e0*/  PRMT R131, R202, 0x7610, R131 ;  /* 0x00007610ca837816 */ /* 0x001fe20000000083 */
[----:B------:R-:W-:Y:S01]  /*c1f0*/  IMAD.WIDE R8, R186, 0x2, R4 ;  /* 0x00000002ba087825 */ /* 0x000fe200078e0204 */
[----:B------:R0:W-:Y:S01]  /*c200*/  @P0 STG.E.U16 desc[UR22][R74.64], R189 ;  /* 0x000000bd4a000986 */ /* 0x0001e2000c101516 */
[----:B------:R-:W1:Y:S02]  /*c210*/  LDCU UR66, c[0x0][0x398] ;  /* 0x00007300ff4277ac */ /* 0x000e640008000800 */
[----:B------:R-:W-:Y:S01]  /*c220*/  VIADD R186, R0, 0x42 ;  /* 0x0000004200ba7836 */ /* 0x000fe20000000000 */
[----:B------:R1:W-:Y:S01]  /*c230*/  @P6 STG.E.U16 desc[UR22][R8.64], R131 ;  /* 0x0000008308006986 */ /* 0x0003e2000c101516 */
[----:B------:R-:W-:Y:S01]  /*c240*/  ISETP.LT.AND P4, PT, R3, UR53, !P4 ;  /* 0x0000003503007c0c */ /* 0x000fe2000e781270 */
[----:B------:R-:W2:Y:S01]  /*c250*/  LDCU UR53, c[0x0][0x398] ;  /* 0x00007300ff3577ac */ /* 0x000ea20008000800 */
[----:B------:R-:W2:Y:S01]  /*c260*/  LDCU UR32, c[0x0][0x398] ;  /* 0x00007300ff2077ac */ /* 0x000ea20008000800 */
[C-C-:B0-----:R-:W-:Y:S01]  /*c270*/  IMAD.WIDE R74, R185.reuse, 0x2, R6.reuse ;  /* 0x00000002b94a7825 */ /* 0x141fe200078e0206 */
[----:B------:R-:W-:Y:S01]  /*c280*/  ISETP.GE.AND P6, PT, R186, UR51, PT ;  /* 0x00000033ba007c0c */ /* 0x000fe2000bfc6270 */
[----:B------:R-:W0:Y:S02]  /*c290*/  LDCU UR51, c[0x0][0x398] ;  /* 0x00007300ff3377ac */ /* 0x000e240008000800 */
[----:B------:R-:W-:Y:S01]  /*c2a0*/  VIADD R186, R185, UR30 ;  /* 0x0000001eb9ba7c36 */ /* 0x000fe20008000000 */
[----:B------:R-:W-:Y:S01]  /*c2b0*/  ISETP.LT.AND P0, PT, R2, UR35, !P3 ;  /* 0x0000002302007c0c */ /* 0x000fe2000df01270 */
[----:B------:R-:W0:Y:S01]  /*c2c0*/  LDCU UR35, c[0x0][0x39c] ;  /* 0x00007380ff2377ac */ /* 0x000e220008000800 */
[----:B------:R-:W-:Y:S01]  /*c2d0*/  ISETP.LT.AND P3, PT, R3, UR20, !P3 ;  /* 0x0000001403007c0c */ /* 0x000fe2000df61270 */
[----:B-1----:R-:W-:Y:S01]  /*c2e0*/  IMAD.WIDE R8, R186, 0x2, R6 ;  /* 0x00000002ba087825 */ /* 0x002fe200078e0206 */
[----:B------:R-:W1:Y:S01]  /*c2f0*/  LDCU UR20, c[0x0][0x398] ;  /* 0x00007300ff1477ac */ /* 0x000e620008000800 */
[----:B--2---:R-:W-:-:S05]  /*c300*/  PRMT R189, R201, 0x7610, R189 ;  /* 0x00007610c9bd7816 */ /* 0x004fca00000000bd */
[----:B------:R2:W-:Y:S02]  /*c310*/  @P2 STG.E.U16 desc[UR22][R74.64], R189 ;  /* 0x000000bd4a002986 */ /* 0x0005e4000c101516 */
[----:B--2---:R-:W-:Y:S01]  /*c320*/  IMAD.WIDE R74, R185, 0x2, R4 ;  /* 0x00000002b94a7825 */ /* 0x004fe200078e0204 */
[----:B---3--:R-:W-:-:S03]  /*c330*/  PRMT R131, R200, 0x7610, R131 ;  /* 0x00007610c8837816 */ /* 0x008fc60000000083 */
[----:B------:R-:W-:Y:S02]  /*c340*/  VIADD R185, R0, 0x43 ;  /* 0x0000004300b97836 */ /* 0x000fe40000000000 */
[----:B------:R2:W-:Y:S03]  /*c350*/  @P5 STG.E.U16 desc[UR22][R74.64], R131 ;  /* 0x000000834a005986 */ /* 0x0005e6000c101516 */
        /* <DEDUP_REMOVED lines=8> */
[----:B------:R-:W-:Y:S01]  /*c3e0*/  VIADD R186, R0, 0x44 ;  /* 0x0000004400ba7836 */ /* 0x000fe20000000000 */
[----:B------:R0:W-:Y:S01]  /*c3f0*/  @P4 STG.E.U16 desc[UR22][R74.64], R131 ;  /* 0x000000834a004986 */ /* 0x0001e2000c101516 */
[----:B------:R-:W-:Y:S01]  /*c400*/  ISETP.LT.AND P6, PT, R3, UR65, !P6 ;  /* 0x0000004103007c0c */ /* 0x000fe2000f7c1270 */
[C---:B---3--:R-:W-:Y:S01]  /*c410*/  IMAD.WIDE R8, R185.reuse, 0x2, R6 ;  /* 0x00000002b9087825 */ /* 0x048fe200078e0206 */
[----:B------:R-:W-:Y:S01]  /*c420*/  ISETP.LT.AND P1, PT, R2, UR42, !P5 ;  /* 0x0000002a02007c0c */ /* 0x000fe2000ef21270 */
[----:B------:R-:W3:Y:S01]  /*c430*/  LDCU UR42, c[0x0][0x39c] ;  /* 0x00007380ff2a77ac */ /* 0x000ee20008000800 */
        /* <DEDUP_REMOVED lines=9> */
[----:B-1----:R-:W-:Y:S01]  /*c4d0*/  IMAD.WIDE R8, R186, 0x2, R6 ;  /* 0x00000002ba087825 */ /* 0x002fe200078e0206 */
[----:B------:R-:W-:Y:S01]  /*c4e0*/  ISETP.LT.AND P0, PT, R2, UR74, !P4 ;  /* 0x0000004a02007c0c */ /* 0x000fe2000e701270 */
[----:B------:R-:W1:Y:S01]  /*c4f0*/  LDCU UR74, c[0x0][0x39c] ;  /* 0x00007380ff4a77ac */ /* 0x000e620008000800 */
[----:B------:R-:W-:Y:S01]  /*c500*/  ISETP.GE.AND P3, PT, R185, UR31, PT ;  /* 0x0000001fb9007c0c */ /* 0x000fe2000bf66270 */
[----:B------:R-:W-:Y:S01]  /*c510*/  VIADD R185, R186, UR30 ;  /* 0x0000001ebab97c36 */ /* 0x000fe20008000000 */
[----:B------:R0:W-:Y:S01]  /*c520*/  @P2 STG.E.U16 desc[UR22][R8.64], R222 ;  /* 0x000000de08002986 */ /* 0x0001e2000c101516 */
[----:B------:R-:W1:Y:S01]  /*c530*/  LDCU UR10, c[0x0][0x398] ;  /* 0x00007300ff0a77ac */ /* 0x000e620008000800 */
[----:B------:R-:W1:Y:S01]  /*c540*/  LDCU UR37, c[0x0][0x398] ;  /* 0x00007300ff2577ac */ /* 0x000e620008000800 */
[----:B--2---:R-:W-:Y:S01]  /*c550*/  PRMT R131, R222, 0x7632, R131 ;  /* 0x00007632de837816 */ /* 0x004fe20000000083 */
[----:B------:R-:W-:Y:S01]  /*c560*/  IMAD.WIDE R74, R186, 0x2, R4 ;  /* 0x00000002ba4a7825 */ /* 0x000fe200078e0204 */
[----:B------:R-:W-:Y:S01]  /*c570*/  ISETP.LT.AND P4, PT, R3, UR57, !P4 ;  /* 0x0000003903007c0c */ /* 0x000fe2000e781270 */
[----:B------:R-:W2:Y:S02]  /*c580*/  LDCU UR57, c[0x0][0x398] ;  /* 0x00007300ff3977ac */ /* 0x000ea40008000800 */
[----:B------:R-:W-:Y:S01]  /*c590*/  VIADD R186, R0, 0x46 ;  /* 0x0000004600ba7836 */ /* 0x000fe20000000000 */
[----:B------:R1:W-:Y:S01]  /*c5a0*/  @P6 STG.E.U16 desc[UR22][R74.64], R131 ;  /* 0x000000834a006986 */ /* 0x0003e2000c101516 */
[C---:B0-----:R-:W-:Y:S01]  /*c5b0*/  IMAD.WIDE R8, R185.reuse, 0x2, R6 ;  /* 0x00000002b9087825 */ /* 0x041fe200078e0206 */
[----:B------:R-:W0:Y:S02]  /*c5c0*/  LDCU UR31, c[0x0][0x398] ;  /* 0x00007300ff1f77ac */ /* 0x000e240008000800 */
[----:B------:R-:W-:Y:S01]  /*c5d0*/  ISETP.GE.AND P6, PT, R186, UR58, PT ;  /* 0x0000003aba007c0c */ /* 0x000fe2000bfc6270 */
[C---:B------:R-:W-:Y:S01]  /*c5e0*/  VIADD R186, R185.reuse, UR30 ;  /* 0x0000001eb9ba7c36 */ /* 0x040fe20008000000 */
        /* <DEDUP_REMOVED lines=66> */
[----:B------:R-:W-:Y:S01]  /*ca10*/  ISETP.LT.AND P6, PT, R3, UR36, !P6 ;  /* 0x0000002403007c0c */ /* 0x000fe2000f7c1270 */
[----:B------:R-:W1:Y:S01]  /*ca20*/  LDCU UR16, c[0x0][0x398] ;  /* 0x00007300ff1077ac */ /* 0x000e620008000800 */
[----:B0-----:R-:W-:Y:S01]  /*ca30*/  PRMT R131, R234, 0x7632, R131 ;  /* 0x00007632ea837816 */ /* 0x001fe20000000083 */
[----:B------:R-:W-:Y:S01]  /*ca40*/  IMAD.WIDE R74, R186, 0x2, R4 ;  /* 0x00000002ba4a7825 */ /* 0x000fe200078e0204 */
[----:B------:R-:W0:Y:S03]  /*ca50*/  LDCU UR4, c[0x0][0x398] ;  /* 0x00007300ff0477ac */ /* 0x000e260008000800 */
[----:B------:R-:W-:Y:S01]  /*ca60*/  VIADD R186, R0, 0x4c ;  /* 0x0000004c00ba7836 */ /* 0x000fe20000000000 */
[----:B------:R1:W-:Y:S01]  /*ca70*/  @P4 STG.E.U16 desc[UR22][R74.64], R131 ;  /* 0x000000834a004986 */ /* 0x0003e2000c101516 */
[C---:B--2---:R-:W-:Y:S01]  /*ca80*/  IMAD.WIDE R8, R185.reuse, 0x2, R6 ;  /* 0x00000002b9087825 */ /* 0x044fe200078e0206 */
[----:B------:R-:W-:Y:S01]  /*ca90*/  ISETP.LT.AND P2, PT, R2, UR56, !P5 ;  /* 0x0000003802007c0c */ /* 0x000fe2000ef41270 */
[----:B------:R-:W2:Y:S01]  /*caa0*/  LDCU UR56, c[0x0][0x39c] ;  /* 0x00007380ff3877ac */ /* 0x000ea20008000800 */
[----:B------:R-:W-:Y:S01]  /*cab0*/  ISETP.GE.AND P4, PT, R186, UR61, PT ;  /* 0x0000003dba007c0c */ /* 0x000fe2000bf86270 */
[C---:B------:R-:W-:Y:S01]  /*cac0*/  VIADD R189, R185.reuse, UR30 ;  /* 0x0000001eb9bd7c36 */ /* 0x040fe20008000000 */
[----:B------:R-:W-:Y:S01]  /*cad0*/  PRMT R186, R236, 0x7632, R186 ;  /* 0x00007632ecba7816 */ /* 0x000fe200000000ba */
[----:B------:R0:W-:Y:S01]  /*cae0*/  @P1 STG.E.U16 desc[UR22][R8.64], R236 ;  /* 0x000000ec08001986 */ /* 0x0001e2000c101516 */
[----:B------:R-:W2:Y:S01]  /*caf0*/  LDCU UR36, c[0x0][0x398] ;  /* 0x00007300ff2477ac */ /* 0x000ea20008000800 */
[----:B-1----:R-:W-:Y:S01]  /*cb00*/  IMAD.WIDE R74, R185, 0x2, R4 ;  /* 0x00000002b94a7825 */ /* 0x002fe200078e0204 */
[----:B------:R-:W-:Y:S01]  /*cb10*/  ISETP.LT.AND P5, PT, R3, UR50, !P5 ;  /* 0x0000003203007c0c */ /* 0x000fe2000efa1270 */
[----:B------:R-:W1:Y:S02]  /*cb20*/  LDCU UR55, c[0x0][0x398] ;  /* 0x00007300ff3777ac */ /* 0x000e640008000800 */
[----:B------:R-:W-:Y:S01]  /*cb30*/  VIADD R131, R0, 0x4d ;  /* 0x0000004d00837836 */ /* 0x000fe20000000000 */
[----:B------:R2:W-:Y:S01]  /*cb40*/  @P3 STG.E.U16 desc[UR22][R74.64], R186 ;  /* 0x000000ba4a003986 */ /* 0x0005e2000c101516 */
[----:B------:R-:W-:Y:S01]  /*cb50*/  PRMT R185, R238, 0x7632, R185 ;  /* 0x00007632eeb97816 */ /* 0x000fe200000000b9 */
[----:B0-----:R-:W-:Y:S01]  /*cb60*/  IMAD.WIDE R8, R189, 0x2, R6 ;  /* 0x00000002bd087825 */ /* 0x001fe200078e0206 */
[----:B------:R-:W-:Y:S01]  /*cb70*/  ISETP.LT.AND P1, PT, R2, UR70, !P4 ;  /* 0x0000004602007c0c */ /* 0x000fe2000e721270 */
[----:B------:R-:W0:Y:S01]  /*cb80*/  LDCU UR70, c[0x0][0x39c] ;  /* 0x00007380ff4677ac */ /* 0x000e220008000800 */
[----:B------:R-:W-:Y:S01]  /*cb90*/  ISETP.GE.AND P3, PT, R131, UR6, PT ;  /* 0x0000000683007c0c */ /* 0x000fe2000bf66270 */
[C---:B------:R-:W-:Y:S01]  /*cba0*/  VIADD R131, R189.reuse, UR30 ;  /* 0x0000001ebd837c36 */ /* 0x040fe20008000000 */
[----:B------:R1:W-:Y:S01]  /*cbb0*/  @P0 STG.E.U16 desc[UR22][R8.64], R238 ;  /* 0x000000ee08000986 */ /* 0x0003e2000c101516 */
[----:B------:R-:W0:Y:S01]  /*cbc0*/  LDCU UR50, c[0x0][0x398] ;  /* 0x00007300ff3277ac */ /* 0x000e220008000800 */
[----:B--2---:R-:W-:Y:S01]  /*cbd0*/  IMAD.WIDE R74, R189, 0x2, R4 ;  /* 0x00000002bd4a7825 */ /* 0x004fe200078e0204 */
[----:B------:R-:W2:Y:S03]  /*cbe0*/  LDCU UR61, c[0x0][0x398] ;  /* 0x00007300ff3d77ac */ /* 0x000ea60008000800 */
[----:B------:R-:W-:Y:S01]  /*cbf0*/  VIADD R186, R0, 0x4e ;  /* 0x0000004e00ba7836 */ /* 0x000fe20000000000 */
[----:B------:R-:W-:Y:S01]  /*cc00*/  ISETP.LT.AND P4, PT, R3, UR14, !P4 ;  /* 0x0000000e03007c0c */ /* 0x000fe2000e781270 */
[----:B------:R0:W-:Y:S01]  /*cc10*/  @P6 STG.E.U16 desc[UR22][R74.64], R185 ;  /* 0x000000b94a006986 */ /* 0x0001e2000c101516 */
[C---:B-1----:R-:W-:Y:S01]  /*cc20*/  IMAD.WIDE R8, R131.reuse, 0x2, R6 ;  /* 0x0000000283087825 */ /* 0x042fe200078e0206 */
[----:B------:R-:W-:Y:S01]  /*cc30*/  ISETP.LT.AND P0, PT, R2, UR62, !P3 ;  /* 0x0000003e02007c0c */ /* 0x000fe2000df01270 */
[----:B------:R-:W1:Y:S01]  /*cc40*/  LDCU UR62, c[0x0][0x39c] ;  /* 0x00007380ff3e77ac */ /* 0x000e620008000800 */
[----:B------:R-:W-:Y:S01]  /*cc50*/  ISETP.GE.AND P6, PT, R186, UR28, PT ;  /* 0x0000001cba007c0c */ /* 0x000fe2000bfc6270 */
[C---:B------:R-:W-:Y:S01]  /*cc60*/  VIADD R189, R131.reuse, UR30 ;  /* 0x0000001e83bd7c36 */ /* 0x040fe20008000000 */
[----:B------:R-:W-:Y:S01]  /*cc70*/  PRMT R186, R240, 0x7632, R186 ;  /* 0x00007632f0ba7816 */ /* 0x000fe200000000ba */
[----:B------:R2:W-:Y:S01]  /*cc80*/  @P2 STG.E.U16 desc[UR22][R8.64], R240 ;  /* 0x000000f008002986 */ /* 0x0005e2000c101516 */
[----:B------:R-:W1:Y:S01]  /*cc90*/  LDCU UR14, c[0x0][0x398] ;  /* 0x00007300ff0e77ac */ /* 0x000e620008000800 */
[----:B0-----:R-:W-:Y:S01]  /*cca0*/  IMAD.WIDE R74, R131, 0x2, R4 ;  /* 0x00000002834a7825 */ /* 0x001fe200078e0204 */
[----:B------:R-:W-:Y:S01]  /*ccb0*/  ISETP.LT.AND P3, PT, R3, UR54, !P3 ;  /* 0x0000003603007c0c */ /* 0x000fe2000df61270 */
[----:B------:R-:W0:Y:S02]  /*ccc0*/  LDCU UR6, c[0x0][0x398] ;  /* 0x00007300ff0677ac */ /* 0x000e240008000800 */
[C---:B------:R-:W-:Y:S01]  /*ccd0*/  VIADD R131, R0.reuse, 0x4f ;  /* 0x0000004f00837836 */ /* 0x040fe20000000000 */
[----:B------:R1:W-:Y:S01]  /*cce0*/  @P5 STG.E.U16 desc[UR22][R74.64], R186 ;  /* 0x000000ba4a005986 */ /* 0x0003e2000c101516 */
[----:B------:R-:W-:Y:S01]  /*ccf0*/  VIADD R185, R0, 0x50 ;  /* 0x0000005000b97836 */ /* 0x000fe20000000000 */
[----:B------:R-:W0:Y:S01]  /*cd00*/  LDCU UR28, c[0x0][0x398] ;  /* 0x00007300ff1c77ac */ /* 0x000e220008000800 */
[----:B--2---:R-:W-:Y:S01]  /*cd10*/  IMAD.WIDE R8, R189, 0x2, R6 ;  /* 0x00000002bd087825 */ /* 0x004fe200078e0206 */
[----:B------:R-:W-:-:S02]  /*cd20*/  ISETP.GE.AND P5, PT, R131, UR47, PT ;  /* 0x0000002f83007c0c */ /* 0x000fc4000bfa6270 */
[----:B------:R-:W-:Y:S01]  /*cd30*/  ISETP.LT.AND P2, PT, R2, UR69, !P6 ;  /* 0x0000004502007c0c */ /* 0x000fe2000f741270 */
[C---:B------:R-:W-:Y:S01]  /*cd40*/  VIADD R131, R189.reuse, UR30 ;  /* 0x0000001ebd837c36 */ /* 0x040fe20008000000 */
[----:B------:R2:W-:Y:S01]  /*cd50*/  @P1 STG.E.U16 desc[UR22][R8.64], R242 ;  /* 0x000000f208001986 */ /* 0x0005e2000c101516 */
[----:B------:R-:W0:Y:S01]  /*cd60*/  LDCU UR54, c[0x0][0x398] ;  /* 0x00007300ff3677ac */ /* 0x000e220008000800 */
[----:B-1----:R-:W-:Y:S01]  /*cd70*/  IMAD.WIDE R74, R189, 0x2, R4 ;  /* 0x00000002bd4a7825 */ /* 0x002fe200078e0204 */
[----:B------:R-:W-:Y:S01]  /*cd80*/  ISETP.LT.AND P6, PT, R3, UR60, !P6 ;  /* 0x0000003c03007c0c */ /* 0x000fe2000f7c1270 */
[----:B------:R-:W1:Y:S01]  /*cd90*/  LDCU UR69, c[0x0][0x39c] ;  /* 0x00007380ff4577ac */ /* 0x000e620008000800 */
[----:B------:R-:W-:Y:S02]  /*cda0*/  PRMT R186, R244, 0x7632, R186 ;  /* 0x00007632f4ba7816 */ /* 0x000fe400000000ba */
[----:B------:R0:W-:Y:S01]  /*cdb0*/  @P4 STG.E.U16 desc[UR22][R74.64], R196 ;  /* 0x000000c44a004986 */ /* 0x0001e2000c101516 */
[----:B------:R-:W-:Y:S01]  /*cdc0*/  ISETP.GE.AND P4, PT, R185, UR18, PT ;  /* 0x00000012b9007c0c */ /* 0x000fe2000bf86270 */
[C---:B------:R-:W-:Y:S01]  /*cdd0*/  VIADD R185, R131.reuse, UR30 ;  /* 0x0000001e83b97c36 */ /* 0x040fe20008000000 */
[----:B------:R-:W1:Y:S01]  /*cde0*/  LDCU UR47, c[0x0][0x398] ;  /* 0x00007300ff2f77ac */ /* 0x000e620008000800 */
[----:B--2---:R-:W-:Y:S01]  /*cdf0*/  IMAD.WIDE R8, R131, 0x2, R6 ;  /* 0x0000000283087825 */ /* 0x004fe200078e0206 */
[----:B------:R-:W-:-:S02]  /*ce00*/  ISETP.LT.AND P1, PT, R2, UR44, !P5 ;  /* 0x0000002c02007c0c */ /* 0x000fc4000ef21270 */
[----:B------:R-:W-:Y:S01]  /*ce10*/  ISETP.LT.AND P5, PT, R3, UR38, !P5 ;  /* 0x0000002603007c0c */ /* 0x000fe2000efa1270 */
[----:B------:R-:W2:Y:S01]  /*ce20*/  LDCU UR44, c[0x0][0x39c] ;  /* 0x00007380ff2c77ac */ /* 0x000ea20008000800 */
[----:B0-----:R-:W-:Y:S01]  /*ce30*/  IMAD.WIDE R74, R131, 0x2, R4 ;  /* 0x00000002834a7825 */ /* 0x001fe200078e0204 */
[----:B------:R0:W-:Y:S01]  /*ce40*/  @P0 STG.E.U16 desc[UR22][R8.64], R244 ;  /* 0x000000f408000986 */ /* 0x0001e2000c101516 */
[----:B------:R-:W-:Y:S01]  /*ce50*/  PRMT R189, R246, 0x7632, R189 ;  /* 0x00007632f6bd7816 */ /* 0x000fe200000000bd */
[----:B------:R-:W1:Y:S01]  /*ce60*/  LDCU UR60, c[0x0][0x398] ;  /* 0x00007300ff3c77ac */ /* 0x000e620008000800 */
[----:B------:R-:W-:Y:S01]  /*ce70*/  VIADD R131, R0, 0x51 ;  /* 0x0000005100837836 */ /* 0x000fe20000000000 */
[----:B------:R2:W-:Y:S01]  /*ce80*/  @P3 STG.E.U16 desc[UR22][R74.64], R186 ;  /* 0x000000ba4a003986 */ /* 0x0005e2000c101516 */
[----:B------:R-:W-:Y:S01]  /*ce90*/  PRMT R196, R84, 0x7610, R196 ;  /* 0x0000761054c47816 */ /* 0x000fe200000000c4 */
[----:B------:R-:W1:Y:S02]  /*cea0*/  LDCU UR38, c[0x0][0x398] ;  /* 0x00007300ff2677ac */ /* 0x000e640008000800 */
[----:B------:R-:W-:Y:S01]  /*ceb0*/  ISETP.GE.AND P3, PT, R131, UR75, PT ;  /* 0x0000004b83007c0c */ /* 0x000fe2000bf66270 */
[C---:B------:R-:W-:Y:S01]  /*cec0*/  VIADD R131, R185.reuse, UR30 ;  /* 0x0000001eb9837c36 */ /* 0x040fe20008000000 */
[----:B------:R-:W-:Y:S01]  /*ced0*/  PRMT R197, R112, 0x7610, R197 ;  /* 0x0000761070c57816 */ /* 0x000fe200000000c5 */
[----:B------:R-:W1:Y:S01]  /*cee0*/  LDCU UR18, c[0x0][0x398] ;  /* 0x00007300ff1277ac */ /* 0x000e620008000800 */
[----:B0-----:R-:W-:Y:S01]  /*cef0*/  IMAD.WIDE R8, R185, 0x2, R6 ;  /* 0x00000002b9087825 */ /* 0x001fe200078e0206 */
[----:B------:R-:W-:-:S03]  /*cf00*/  ISETP.LT.AND P0, PT, R2, UR68, !P4 ;  /* 0x0000004402007c0c */ /* 0x000fc6000e701270 */
[----:B--2---:R-:W-:Y:S01]  /*cf10*/  IMAD.WIDE R74, R185, 0x2, R4 ;  /* 0x00000002b94a7825 */ /* 0x004fe200078e0204 */
[----:B------:R-:W-:Y:S01]  /*cf20*/  ISETP.LT.AND P4, PT, R3, UR34, !P4 ;  /* 0x0000002203007c0c */ /* 0x000fe2000e781270 */
[----:B------:R0:W-:Y:S01]  /*cf30*/  @P2 STG.E.U16 desc[UR22][R8.64], R246 ;  /* 0x000000f608002986 */ /* 0x0001e2000c101516 */
[----:B------:R-:W-:Y:S01]  /*cf40*/  PRMT R186, R248, 0x7632, R186 ;  /* 0x00007632f8ba7816 */ /* 0x000fe200000000ba */
[----:B------:R-:W-:Y:S01]  /*cf50*/  VIADD R185, R0, 0x52 ;  /* 0x0000005200b97836 */ /* 0x000fe20000000000 */
[----:B------:R-:W2:Y:S01]  /*cf60*/  LDCU UR68, c[0x0][0x39c] ;  /* 0x00007380ff4477ac */ /* 0x000ea20008000800 */
[----:B------:R1:W-:Y:S03]  /*cf70*/  @P6 STG.E.U16 desc[UR22][R74.64], R189 ;  /* 0x000000bd4a006986 */ /* 0x0003e6000c101516 */
[----:B------:R-:W-:Y:S01]  /*cf80*/  ISETP.GE.AND P6, PT, R185, UR48, PT ;  /* 0x00000030b9007c0c */ /* 0x000fe2000bfc6270 */
[----:B------:R-:W-:Y:S01]  /*cf90*/  VIADD R185, R131, UR30 ;  /* 0x0000001e83b97c36 */ /* 0x000fe20008000000 */
[----:B------:R-:W-:Y:S01]  /*cfa0*/  PRMT R198, R111, 0x7610, R198 ;  /* 0x000076106fc67816 */ /* 0x000fe200000000c6 */
[----:B------:R-:W2:Y:S01]  /*cfb0*/  LDCU UR34, c[0x0][0x398] ;  /* 0x00007300ff2277ac */ /* 0x000ea20008000800 */
[C---:B0-----:R-:W-:Y:S01]  /*cfc0*/  IMAD.WIDE R8, R131.reuse, 0x2, R6 ;  /* 0x0000000283087825 */ /* 0x041fe200078e0206 */
[----:B------:R-:W-:Y:S01]  /*cfd0*/  ISETP.LT.AND P2, PT, R2, UR67, !P3 ;  /* 0x0000004302007c0c */ /* 0x000fe2000df41270 */
[----:B------:R-:W0:Y:S02]  /*cfe0*/  LDCU UR67, c[0x0][0x39c] ;  /* 0x00007380ff4377ac */ /* 0x000e240008000800 */
[----:B-1----:R-:W-:Y:S01]  /*cff0*/  IMAD.WIDE R74, R131, 0x2, R4 ;  /* 0x00000002834a7825 */ /* 0x002fe200078e0204 */
[----:B------:R1:W-:Y:S01]  /*d000*/  @P1 STG.E.U16 desc[UR22][R8.64], R248 ;  /* 0x000000f808001986 */ /* 0x0003e2000c101516 */
[----:B------:R-:W-:Y:S01]  /*d010*/  PRMT R189, R250, 0x7632, R189 ;  /* 0x00007632fabd7816 */ /* 0x000fe200000000bd */
[----:B------:R-:W0:Y:S02]  /*d020*/  LDCU UR75, c[0x0][0x398] ;  /* 0x00007300ff4b77ac */ /* 0x000e240008000800 */
[----:B------:R2:W-:Y:S01]  /*d030*/  @P5 STG.E.U16 desc[UR22][R74.64], R186 ;  /* 0x000000ba4a005986 */ /* 0x0005e2000c101516 */
[----:B------:R-:W-:Y:S01]  /*d040*/  VIADD R131, R0, 0x53 ;  /* 0x0000005300837836 */ /* 0x000fe20000000000 */
[----:B------:R-:W-:Y:S01]  /*d050*/  PRMT R199, R113, 0x7610, R199 ;  /* 0x0000761071c77816 */ /* 0x000fe200000000c7 */
[----:B------:R-:W0:Y:S01]  /*d060*/  LDCU UR48, c[0x0][0x398] ;  /* 0x00007300ff3077ac */ /* 0x000e220008000800 */
[----:B-1----:R-:W-:-:S04]  /*d070*/  IMAD.WIDE R8, R185, 0x2, R6 ;  /* 0x00000002b9087825 */ /* 0x002fc800078e0206 */
[----:B--2---:R-:W-:Y:S01]  /*d080*/  IMAD.WIDE R74, R185, 0x2, R4 ;  /* 0x00000002b94a7825 */ /* 0x004fe200078e0204 */
[----:B------:R-:W-:Y:S01]  /*d090*/  @P0 STG.E.U16 desc[UR22][R8.64], R250 ;  /* 0x000000fa08000986 */ /* 0x000fe2000c101516 */
[----:B------:R-:W-:Y:S01]  /*d0a0*/  ISETP.LT.AND P3, PT, R3, UR43, !P3 ;  /* 0x0000002b03007c0c */ /* 0x000fe2000df61270 */
[----:B------:R-:W1:Y:S02]  /*d0b0*/  LDCU UR43, c[0x0][0x398] ;  /* 0x00007300ff2b77ac */ /* 0x000e640008000800 */
[----:B------:R2:W-:Y:S01]  /*d0c0*/  @P4 STG.E.U16 desc[UR22][R74.64], R189 ;  /* 0x000000bd4a004986 */ /* 0x0005e2000c101516 */
[----:B----4-:R-:W-:Y:S01]  /*d0d0*/  ISETP.GE.AND P5, PT, R131, UR52, PT ;  /* 0x0000003483007c0c */ /* 0x010fe2000bfa6270 */
[----:B------:R-:W-:Y:S01]  /*d0e0*/  VIADD R131, R185, UR30 ;  /* 0x0000001eb9837c36 */ /* 0x000fe20008000000 */
[----:B------:R-:W-:Y:S01]  /*d0f0*/  ISETP.LT.AND P1, PT, R2, UR24, !P6 ;  /* 0x0000001802007c0c */ /* 0x000fe2000f721270 */
[----:B------:R-:W-:Y:S01]  /*d100*/  VIADD R185, R0, 0x54 ;  /* 0x0000005400b97836 */ /* 0x000fe20000000000 */
[----:B------:R-:W-:Y:S01]  /*d110*/  ISETP.LT.AND P6, PT, R3, UR33, !P6 ;  /* 0x0000002103007c0c */ /* 0x000fe2000f7c1270 */
[----:B------:R-:W4:Y:S01]  /*d120*/  LDCU UR24, c[0x0][0x39c] ;  /* 0x00007380ff1877ac */ /* 0x000f220008000800 */
[----:B--2---:R-:W-:Y:S01]  /*d130*/  PRMT R189, R81, 0x7610, R189 ;  /* 0x0000761051bd7816 */ /* 0x004fe200000000bd */
[----:B------:R-:W-:Y:S01]  /*d140*/  IMAD.WIDE R8, R131, 0x2, R6 ;  /* 0x0000000283087825 */ /* 0x000fe200078e0206 */
[----:B------:R-:W2:Y:S01]  /*d150*/  LDL.LU R81, [R1+0x2f4] ;  /* 0x0002f40001517983 */ /* 0x000ea20000300800 */
[----:B-----5:R-:W-:Y:S01]  /*d160*/  ISETP.GE.AND P4, PT, R185, UR76, PT ;  /* 0x0000004cb9007c0c */ /* 0x020fe2000bf86270 */
[----:B------:R-:W5:Y:S01]  /*d170*/  LDCU UR33, c[0x0][0x398] ;  /* 0x00007300ff2177ac */ /* 0x000f620008000800 */
[----:B------:R-:W-:Y:S01]  /*d180*/  PRMT R186, R252, 0x7632, R186 ;  /* 0x00007632fcba7816 */ /* 0x000fe200000000ba */
[C---:B------:R-:W-:Y:S01]  /*d190*/  IMAD.WIDE R74, R131.reuse, 0x2, R4 ;  /* 0x00000002834a7825 */ /* 0x040fe200078e0204 */
[----:B------:R0:W-:Y:S01]  /*d1a0*/  @P2 STG.E.U16 desc[UR22][R8.64], R252 ;  /* 0x000000fc08002986 */ /* 0x0001e2000c101516 */
[----:B------:R-:W-:Y:S01]  /*d1b0*/  ISETP.LT.AND P0, PT, R2, UR66, !P5 ;  /* 0x0000004202007c0c */ /* 0x000fe2000ef01270 */
[----:B------:R-:W1:Y:S01]  /*d1c0*/  LDCU UR66, c[0x0][0x39c] ;  /* 0x00007380ff4277ac */ /* 0x000e620008000800 */
[----:B------:R-:W-:Y:S01]  /*d1d0*/  VIADD R185, R131, UR30 ;  /* 0x0000001e83b97c36 */ /* 0x000fe20008000000 */
[----:B------:R3:W-:Y:S01]  /*d1e0*/  @P3 STG.E.U16 desc[UR22][R74.64], R186 ;  /* 0x000000ba4a003986 */ /* 0x0007e2000c101516 */
[----:B------:R-:W-:Y:S01]  /*d1f0*/  VIADD R131, R0, 0x55 ;  /* 0x0000005500837836 */ /* 0x000fe20000000000 */
[----:B------:R-:W1:Y:S02]  /*d200*/  LDCU UR52, c[0x0][0x398] ;  /* 0x00007300ff3477ac */ /* 0x000e640008000800 */
[----:B------:R-:W2:Y:S01]  /*d210*/  LDL.LU R84, [R1+0x2f0] ;  /* 0x0002f00001547983 */ /* 0x000ea20000300800 */
[----:B------:R-:W1:Y:S01]  /*d220*/  LDCU UR76, c[0x0][0x398] ;  /* 0x00007300ff4c77ac */ /* 0x000e620008000800 */
[----:B0-----:R-:W-:-:S04]  /*d230*/  IMAD.WIDE R8, R185, 0x2, R6 ;  /* 0x00000002b9087825 */ /* 0x001fc800078e0206 */
[----:B---3--:R-:W-:Y:S01]  /*d240*/  IMAD.WIDE R74, R185, 0x2, R4 ;  /* 0x00000002b94a7825 */ /* 0x008fe200078e0204 */
[----:B------:R-:W-:Y:S02]  /*d250*/  PRMT R186, R83, 0x7610, R186 ;  /* 0x0000761053ba7816 */ /* 0x000fe400000000ba */
[----:B------:R-:W3:Y:S01]  /*d260*/  LDL.LU R83, [R1+0x2ec] ;  /* 0x0002ec0001537983 */ /* 0x000ee20000300800 */
[----:B------:R-:W-:Y:S01]  /*d270*/  ISETP.LT.AND P5, PT, R3, UR77, !P5 ;  /* 0x0000004d03007c0c */ /* 0x000fe2000efa1270 */
[----:B------:R-:W0:Y:S02]  /*d280*/  LDCU UR77, c[0x0][0x398] ;  /* 0x00007300ff4d77ac */ /* 0x000e240008000800 */
[----:B------:R1:W-:Y:S01]  /*d290*/  @P1 STG.E.U16 desc[UR22][R8.64], R189 ;  /* 0x000000bd08001986 */ /* 0x0003e2000c101516 */
[----:B------:R-:W-:-:S03]  /*d2a0*/  ISETP.GE.AND P3, PT, R131, UR35, PT ;  /* 0x0000002383007c0c */ /* 0x000fc6000bf66270 */
[----:B------:R0:W-:Y:S01]  /*d2b0*/  @P6 STG.E.U16 desc[UR22][R74.64], R196 ;  /* 0x000000c44a006986 */ /* 0x0001e2000c101516 */
[----:B------:R-:W-:Y:S01]  /*d2c0*/  VIADD R131, R185, UR30 ;  /* 0x0000001eb9837c36 */ /* 0x000fe20008000000 */
[----:B------:R-:W-:Y:S01]  /*d2d0*/  ISETP.LT.AND P2, PT, R2, UR53, !P4 ;  /* 0x0000003502007c0c */ /* 0x000fe2000e741270 */
[----:B------:R-:W-:Y:S01]  /*d2e0*/  VIADD R185, R0, 0x56 ;  /* 0x0000005600b97836 */ /* 0x000fe20000000000 */
[----:B-1----:R-:W-:Y:S01]  /*d2f0*/  PRMT R189, R86, 0x7610, R189 ;  /* 0x0000761056bd7816 */ /* 0x002fe200000000bd */
[----:B------:R-:W1:Y:S01]  /*d300*/  LDCU UR35, c[0x0][0x398] ;  /* 0x00007300ff2377ac */ /* 0x000e620008000800 */
[----:B------:R-:W2:Y:S01]  /*d310*/  LDL.LU R86, [R1+0x2e8] ;  /* 0x0002e80001567983 */ /* 0x000ea20000300800 */
[----:B0-----:R-:W-:Y:S01]  /*d320*/  PRMT R196, R85, 0x7610, R196 ;  /* 0x0000761055c47816 */ /* 0x001fe200000000c4 */
[----:B------:R-:W-:Y:S02]  /*d330*/  IMAD.WIDE R8, R131, 0x2, R6 ;  /* 0x0000000283087825 */ /* 0x000fe400078e0206 */
[----:B------:R-:W2:Y:S01]  /*d340*/  LDL.LU R85, [R1+0x2e4] ;  /* 0x0002e40001557983 */ /* 0x000ea20000300800 */
[----:B------:R-:W-:Y:S01]  /*d350*/  ISETP.LT.AND P4, PT, R3, UR32, !P4 ;  /* 0x0000002003007c0c */ /* 0x000fe2000e781270 */
[----:B------:R-:W0:Y:S01]  /*d360*/  LDCU UR53, c[0x0][0x39c] ;  /* 0x00007380ff3577ac */ /* 0x000e220008000800 */
[----:B------:R-:W-:Y:S01]  /*d370*/  ISETP.GE.AND P6, PT, R185, UR59, PT ;  /* 0x0000003bb9007c0c */ /* 0x000fe2000bfc6270 */
[C---:B------:R-:W-:Y:S01]  /*d380*/  IMAD.WIDE R74, R131.reuse, 0x2, R4 ;  /* 0x00000002834a7825 */ /* 0x040fe200078e0204 */
[----:B------:R1:W-:Y:S01]  /*d390*/  @P0 STG.E.U16 desc[UR22][R8.64], R186 ;  /* 0x000000ba08000986 */ /* 0x0003e2000c101516 */
[----:B------:R-:W-:Y:S01]  /*d3a0*/  ISETP.LT.AND P1, PT, R2, UR20, !P3 ;  /* 0x0000001402007c0c */ /* 0x000fe2000df21270 */
[----:B------:R-:W0:Y:S01]  /*d3b0*/  LDCU UR20, c[0x0][0x39c] ;  /* 0x00007380ff1477ac */ /* 0x000e220008000800 */
[----:B------:R-:W-:Y:S01]  /*d3c0*/  VIADD R185, R131, UR30 ;  /* 0x0000001e83b97c36 */ /* 0x000fe20008000000 */
[----:B------:R4:W-:Y:S01]  /*d3d0*/  @P5 STG.E.U16 desc[UR22][R74.64], R189 ;  /* 0x000000bd4a005986 */ /* 0x0009e2000c101516 */
[----:B------:R-:W-:Y:S01]  /*d3e0*/  VIADD R131, R0, 0x57 ;  /* 0x0000005700837836 */ /* 0x000fe20000000000 */
[----:B------:R-:W0:Y:S01]  /*d3f0*/  LDCU UR32, c[0x0][0x398] ;  /* 0x00007300ff2077ac */ /* 0x000e220008000800 */
[----:B------:R-:W0:Y:S01]  /*d400*/  LDCU UR59, c[0x0][0x398] ;  /* 0x00007300ff3b77ac */ /* 0x000e220008000800 */
[----:B-1----:R-:W-:Y:S01]  /*d410*/  IMAD.WIDE R8, R185, 0x2, R6 ;  /* 0x00000002b9087825 */ /* 0x002fe200078e0206 */
[----:B------:R-:W-:-:S02]  /*d420*/  PRMT R186, R88, 0x7610, R186 ;  /* 0x0000761058ba7816 */ /* 0x000fc400000000ba */
[----:B------:R-:W2:Y:S01]  /*d430*/  LDL.LU R88, [R1+0x2e0] ;  /* 0x0002e00001587983 */ /* 0x000ea20000300800 */
[----:B----4-:R-:W-:Y:S01]  /*d440*/  IMAD.WIDE R74, R185, 0x2, R4 ;  /* 0x00000002b94a7825 */ /* 0x010fe200078e0204 */
[----:B------:R-:W-:Y:S02]  /*d450*/  PRMT R189, R87, 0x7610, R189 ;  /* 0x0000761057bd7816 */ /* 0x000fe400000000bd */
[----:B------:R-:W4:Y:S01]  /*d460*/  LDL.LU R87, [R1+0x2dc] ;  /* 0x0002dc0001577983 */ /* 0x000f220000300800 */
[----:B------:R-:W-:Y:S01]  /*d470*/  ISETP.LT.AND P3, PT, R3, UR51, !P3 ;  /* 0x0000003303007c0c */ /* 0x000fe2000df61270 */
[----:B------:R-:W1:Y:S02]  /*d480*/  LDCU UR51, c[0x0][0x398] ;  /* 0x00007300ff3377ac */ /* 0x000e640008000800 */
[----:B------:R0:W-:Y:S01]  /*d490*/  @P2 STG.E.U16 desc[UR22][R8.64], R196 ;  /* 0x000000c408002986 */ /* 0x0001e2000c101516 */
[----:B------:R-:W-:-:S03]  /*d4a0*/  ISETP.GE.AND P5, PT, R131, UR42, PT ;  /* 0x0000002a83007c0c */ /* 0x000fc6000bfa6270 */
[----:B------:R1:W-:Y:S01]  /*d4b0*/  @P4 STG.E.U16 desc[UR22][R74.64], R186 ;  /* 0x000000ba4a004986 */ /* 0x0003e2000c101516 */
[----:B------:R-:W-:Y:S01]  /*d4c0*/  VIADD R131, R185, UR30 ;  /* 0x0000001eb9837c36 */ /* 0x000fe20008000000 */
[----:B------:R-:W-:Y:S01]  /*d4d0*/  ISETP.LT.AND P0, PT, R2, UR65, !P6 ;  /* 0x0000004102007c0c */ /* 0x000fe2000f701270 */
[----:B------:R-:W-:Y:S01]  /*d4e0*/  VIADD R185, R0, 0x58 ;  /* 0x0000005800b97836 */ /* 0x000fe20000000000 */
[----:B0-----:R-:W-:Y:S01]  /*d4f0*/  PRMT R196, R90, 0x7610, R196 ;  /* 0x000076105ac47816 */ /* 0x001fe200000000c4 */
[----:B------:R-:W0:Y:S01]  /*d500*/  LDCU UR42, c[0x0][0x398] ;  /* 0x00007300ff2a77ac */ /* 0x000e220008000800 */
[----:B------:R-:W2:Y:S01]  /*d510*/  LDL.LU R90, [R1+0x2d8] ;  /* 0x0002d800015a7983 */ /* 0x000ea20000300800 */
[----:B-1----:R-:W-:Y:S01]  /*d520*/  PRMT R186, R89, 0x7610, R186 ;  /* 0x0000761059ba7816 */ /* 0x002fe200000000ba */
[----:B------:R-:W-:Y:S02]  /*d530*/  IMAD.WIDE R8, R131, 0x2, R6 ;  /* 0x0000000283087825 */ /* 0x000fe400078e0206 */
[----:B------:R-:W2:Y:S01]  /*d540*/  LDL.LU R89, [R1+0x2d4] ;  /* 0x0002d40001597983 */ /* 0x000ea20000300800 */
[----:B------:R-:W-:Y:S01]  /*d550*/  ISETP.LT.AND P6, PT, R3, UR12, !P6 ;  /* 0x0000000c03007c0c */ /* 0x000fe2000f7c1270 */
[----:B------:R-:W1:Y:S01]  /*d560*/  LDCU UR65, c[0x0][0x39c] ;  /* 0x00007380ff4177ac */ /* 0x000e620008000800 */
[----:B------:R-:W-:Y:S01]  /*d570*/  ISETP.GE.AND P4, PT, R185, UR74, PT ;  /* 0x0000004ab9007c0c */ /* 0x000fe2000bf86270 */
[C---:B------:R-:W-:Y:S01]  /*d580*/  IMAD.WIDE R74, R131.reuse, 0x2, R4 ;  /* 0x00000002834a7825 */ /* 0x040fe200078e0204 */
[----:B------:R0:W-:Y:S01]  /*d590*/  @P1 STG.E.U16 desc[UR22][R8.64], R189 ;  /* 0x000000bd08001986 */ /* 0x0001e2000c101516 */
[----:B------:R-:W-:Y:S01]  /*d5a0*/  ISETP.LT.AND P2, PT, R2, UR10, !P5 ;  /* 0x0000000a02007c0c */ /* 0x000fe2000ef41270 */
[----:B------:R-:W1:Y:S01]  /*d5b0*/  LDCU UR12, c[0x0][0x398] ;  /* 0x00007300ff0c77ac */ /* 0x000e620008000800 */
[----:B------:R-:W-:Y:S01]  /*d5c0*/  VIADD R185, R131, UR30 ;  /* 0x0000001e83b97c36 */ /* 0x000fe20008000000 */
[----:B------:R5:W-:Y:S01]  /*d5d0*/  @P3 STG.E.U16 desc[UR22][R74.64], R196 ;  /* 0x000000c44a003986 */ /* 0x000be2000c101516 */
[----:B------:R-:W-:Y:S01]  /*d5e0*/  VIADD R131, R0, 0x59 ;  /* 0x0000005900837836 */ /* 0x000fe20000000000 */
[----:B------:R-:W1:Y:S01]  /*d5f0*/  LDCU UR74, c[0x0][0x398] ;  /* 0x00007300ff4a77ac */ /* 0x000e620008000800 */
[----:B0-----:R-:W-:Y:S01]  /*d600*/  PRMT R189, R92, 0x7610, R189 ;  /* 0x000076105cbd7816 */ /* 0x001fe200000000bd */
[C---:B------:R-:W-:Y:S01]  /*d610*/  IMAD.WIDE R8, R185.reuse, 0x2, R6 ;  /* 0x00000002b9087825 */ /* 0x040fe200078e0206 */
[----:B------:R-:W2:Y:S01]  /*d620*/  LDL.LU R92, [R1+0x2d0] ;  /* 0x0002d000015c7983 */ /* 0x000ea20000300800 */
[----:B------:R-:W-:Y:S01]  /*d630*/  ISETP.LT.AND P1, PT, R2, UR57, !P4 ;  /* 0x0000003902007c0c */ /* 0x000fe2000e721270 */
[----:B------:R-:W0:Y:S01]  /*d640*/  LDCU UR10, c[0x0][0x39c] ;  /* 0x00007380ff0a77ac */ /* 0x000e220008000800 */
[----:B-----5:R-:W-:Y:S01]  /*d650*/  IMAD.WIDE R74, R185, 0x2, R4 ;  /* 0x00000002b94a7825 */ /* 0x020fe200078e0204 */
[----:B------:R-:W-:-:S02]  /*d660*/  PRMT R196, R91, 0x7610, R196 ;  /* 0x000076105bc47816 */ /* 0x000fc400000000c4 */
[----:B------:R-:W5:Y:S01]  /*d670*/  LDL.LU R91, [R1+0x2cc] ;  /* 0x0002cc00015b7983 */ /* 0x000f620000300800 */
[----:B------:R-:W-:Y:S01]  /*d680*/  ISETP.LT.AND P5, PT, R3, UR37, !P5 ;  /* 0x0000002503007c0c */ /* 0x000fe2000efa1270 */
[----:B------:R-:W0:Y:S02]  /*d690*/  LDCU UR37, c[0x0][0x398] ;  /* 0x00007300ff2577ac */ /* 0x000e240008000800 */
[----:B------:R1:W-:Y:S01]  /*d6a0*/  @P0 STG.E.U16 desc[UR22][R8.64], R186 ;  /* 0x000000ba08000986 */ /* 0x0003e2000c101516 */
[----:B------:R-:W-:Y:S01]  /*d6b0*/  ISETP.GE.AND P3, PT, R131, UR9, PT ;  /* 0x0000000983007c0c */ /* 0x000fe2000bf66270 */
[----:B------:R-:W0:Y:S02]  /*d6c0*/  LDCU UR57, c[0x0][0x39c] ;  /* 0x00007380ff3977ac */ /* 0x000e240008000800 */
        /* <DEDUP_REMOVED lines=8> */
[----:B------:R-:W-:-:S02]  /*d750*/  IMAD.WIDE R8, R131, 0x2, R6 ;  /* 0x0000000283087825 */ /* 0x000fc400078e0206 */
[----:B------:R-:W2:Y:S01]  /*d760*/  LDL.LU R93, [R1+0x2c4] ;  /* 0x0002c400015d7983 */ /* 0x000ea20000300800 */
[----:B------:R-:W-:Y:S01]  /*d770*/  ISETP.GE.AND P6, PT, R185, UR73, PT ;  /* 0x00000049b9007c0c */ /* 0x000fe2000bfc6270 */
[----:B------:R-:W0:Y:S01]  /*d780*/  LDCU UR31, c[0x0][0x398] ;  /* 0x00007300ff1f77ac */ /* 0x000e220008000800 */
[C---:B------:R-:W-:Y:S01]  /*d790*/  IMAD.WIDE R74, R131.reuse, 0x2, R4 ;  /* 0x00000002834a7825 */ /* 0x040fe200078e0204 */
[----:B------:R1:W-:Y:S01]  /*d7a0*/  @P2 STG.E.U16 desc[UR22][R8.64], R196 ;  /* 0x000000c408002986 */ /* 0x0003e2000c101516 */
[----:B------:R-:W-:Y:S01]  /*d7b0*/  ISETP.LT.AND P0, PT, R2, UR64, !P3 ;  /* 0x0000004002007c0c */ /* 0x000fe2000df01270 */
[----:B------:R-:W0:Y:S01]  /*d7c0*/  LDCU UR64, c[0x0][0x39c] ;  /* 0x00007380ff4077ac */ /* 0x000e220008000800 */
[----:B------:R-:W-:Y:S01]  /*d7d0*/  VIADD R185, R131, UR30 ;  /* 0x0000001e83b97c36 */ /* 0x000fe20008000000 */
[----:B------:R0:W-:Y:S01]  /*d7e0*/  @P5 STG.E.U16 desc[UR22][R74.64], R186 ;  /* 0x000000ba4a005986 */ /* 0x0001e2000c101516 */
[----:B------:R-:W-:Y:S01]  /*d7f0*/  VIADD R131, R0, 0x5b ;  /* 0x0000005b00837836 */ /* 0x000fe20000000000 */
[----:B------:R-:W2:Y:S01]  /*d800*/  LDCU UR73, c[0x0][0x398] ;  /* 0x00007300ff4977ac */ /* 0x000ea20008000800 */
[----:B-1----:R-:W-:Y:S01]  /*d810*/  IMAD.WIDE R8, R185, 0x2, R6 ;  /* 0x00000002b9087825 */ /* 0x002fe200078e0206 */
[----:B------:R-:W-:-:S02]  /*d820*/  PRMT R196, R96, 0x7610, R196 ;  /* 0x0000761060c47816 */ /* 0x000fc400000000c4 */
[----:B------:R-:W2:Y:S01]  /*d830*/  LDL.LU R96, [R1+0x2c0] ;  /* 0x0002c00001607983 */ /* 0x000ea20000300800 */
[----:B0-----:R-:W-:Y:S01]  /*d840*/  IMAD.WIDE R74, R185, 0x2, R4 ;  /* 0x00000002b94a7825 */ /* 0x001fe200078e0204 */
[----:B------:R-:W-:Y:S02]  /*d850*/  PRMT R186, R95, 0x7610, R186 ;  /* 0x000076105fba7816 */ /* 0x000fe400000000ba */
[----:B------:R-:W2:Y:S01]  /*d860*/  LDL.LU R95, [R1+0x2bc] ;  /* 0x0002bc00015f7983 */ /* 0x000ea20000300800 */
        /* <DEDUP_REMOVED lines=25> */
[----:B-1----:R-:W-:Y:S01]  /*da00*/  PRMT R186, R100, 0x7610, R186 ;  /* 0x0000761064ba7816 */ /* 0x002fe200000000ba */
[C---:B------:R-:W-:Y:S01]  /*da10*/  IMAD.WIDE R8, R185.reuse, 0x2, R6 ;  /* 0x00000002b9087825 */ /* 0x040fe200078e0206 */
[----:B------:R-:W2:Y:S01]  /*da20*/  LDL.LU R100, [R1+0x2b0] ;  /* 0x0002b00001647983 */ /* 0x000ea20000300800 */
[----:B------:R-:W-:Y:S01]  /*da30*/  ISETP.LT.AND P0, PT, R2, UR45, !P4 ;  /* 0x0000002d02007c0c */ /* 0x000fe2000e701270 */
[----:B------:R-:W1:Y:S01]  /*da40*/  LDCU UR26, c[0x0][0x39c] ;  /* 0x00007380ff1a77ac */ /* 0x000e620008000800 */
[----:B0-----:R-:W-:Y:S01]  /*da50*/  IMAD.WIDE R74, R185, 0x2, R4 ;  /* 0x00000002b94a7825 */ /* 0x001fe200078e0204 */
[----:B------:R-:W-:-:S02]  /*da60*/  PRMT R189, R99, 0x7610, R189 ;  /* 0x0000761063bd7816 */ /* 0x000fc400000000bd */
[----:B------:R-:W2:Y:S01]  /*da70*/  LDL.LU R99, [R1+0x2ac] ;  /* 0x0002ac0001637983 */ /* 0x000ea20000300800 */
        /* <DEDUP_REMOVED lines=41> */
[----:B------:R-:W3:Y:S01]  /*dd10*/  LDL.LU R106, [R1+0x298] ;  /* 0x00029800016a7983 */ /* 0x000ee20000300800 */
[----:B0-----:R-:W-:Y:S01]  /*dd20*/  PRMT R189, R105, 0x7610, R189 ;  /* 0x0000761069bd7816 */ /* 0x001fe200000000bd */
[----:B------:R-:W-:Y:S02]  /*dd30*/  IMAD.WIDE R8, R131, 0x2, R6 ;  /* 0x0000000283087825 */ /* 0x000fe400078e0206 */
[----:B------:R-:W4:Y:S01]  /*dd40*/  LDL.LU R105, [R1+0x294] ;  /* 0x0002940001697983 */ /* 0x000f220000300800 */
[----:B------:R-:W-:Y:S01]  /*dd50*/  ISETP.LT.AND P6, PT, R3, UR55, !P6 ;  /* 0x0000003703007c0c */ /* 0x000fe2000f7c1270 */
[----:B------:R-:W0:Y:S01]  /*dd60*/  LDCU UR36, c[0x0][0x39c] ;  /* 0x00007380ff2477ac */ /* 0x000e220008000800 */
[----:B------:R-:W-:Y:S01]  /*dd70*/  ISETP.GE.AND P4, PT, R185, UR70, PT ;  /* 0x00000046b9007c0c */ /* 0x000fe2000bf86270 */
[C---:B------:R-:W-:Y:S01]  /*dd80*/  IMAD.WIDE R74, R131.reuse, 0x2, R4 ;  /* 0x00000002834a7825 */ /* 0x040fe200078e0204 */
[----:B------:R1:W-:Y:S01]  /*dd90*/  @P2 STG.E.U16 desc[UR22][R8.64], R196 ;  /* 0x000000c408002986 */ /* 0x0003e2000c101516 */
[----:B------:R-:W-:Y:S01]  /*dda0*/  ISETP.LT.AND P0, PT, R2, UR50, !P5 ;  /* 0x0000003202007c0c */ /* 0x000fe2000ef01270 */
[----:B------:R-:W0:Y:S01]  /*ddb0*/  LDCU UR55, c[0x0][0x398] ;  /* 0x00007300ff3777ac */ /* 0x000e220008000800 */
[----:B------:R-:W-:-:S02]  /*ddc0*/  VIADD R185, R131, UR30 ;  /* 0x0000001e83b97c36 */ /* 0x000fc40008000000 */
[----:B------:R-:W-:Y:S01]  /*ddd0*/  VIADD R131, R0, 0x61 ;  /* 0x0000006100837836 */ /* 0x000fe20000000000 */
[----:B------:R0:W-:Y:S01]  /*dde0*/  @P3 STG.E.U16 desc[UR22][R74.64], R186 ;  /* 0x000000ba4a003986 */ /* 0x0001e2000c101516 */
[----:B------:R-:W2:Y:S01]  /*ddf0*/  LDCU UR70, c[0x0][0x398] ;  /* 0x00007300ff4677ac */ /* 0x000ea20008000800 */
[----:B-1----:R-:W-:Y:S01]  /*de00*/  PRMT R196, R108, 0x7610, R196 ;  /* 0x000076106cc47816 */ /* 0x002fe200000000c4 */
[----:B------:R-:W-:Y:S01]  /*de10*/  IMAD.WIDE R8, R185, 0x2, R6 ;  /* 0x00000002b9087825 */ /* 0x000fe200078e0206 */
[----:B------:R-:W4:Y:S01]  /*de20*/  LDL.LU R108, [R1+0x290] ;  /* 0x00029000016c7983 */ /* 0x000f220000300800 */
[----:B------:R-:W-:Y:S01]  /*de30*/  ISETP.GE.AND P3, PT, R131, UR62, PT ;  /* 0x0000003e83007c0c */ /* 0x000fe2000bf66270 */
[----:B------:R-:W1:Y:S01]  /*de40*/  LDCU UR50, c[0x0][0x39c] ;  /* 0x00007380ff3277ac */ /* 0x000e620008000800 */
[----:B0-----:R-:W-:Y:S01]  /*de50*/  IMAD.WIDE R74, R185, 0x2, R4 ;  /* 0x00000002b94a7825 */ /* 0x001fe200078e0204 */
[----:B------:R-:W-:Y:S01]  /*de60*/  PRMT R186, R107, 0x7610, R186 ;  /* 0x000076106bba7816 */ /* 0x000fe200000000ba */
[----:B------:R0:W-:Y:S01]  /*de70*/  @P1 STG.E.U16 desc[UR22][R8.64], R189 ;  /* 0x000000bd08001986 */ /* 0x0001e2000c101516 */
[----:B------:R-:W-:Y:S01]  /*de80*/  ISETP.LT.AND P5, PT, R3, UR61, !P5 ;  /* 0x0000003d03007c0c */ /* 0x000fe2000efa1270 */
[----:B------:R-:W-:Y:S01]  /*de90*/  VIADD R131, R185, UR30 ;  /* 0x0000001eb9837c36 */ /* 0x000fe20008000000 */
[----:B------:R-:W-:Y:S01]  /*dea0*/  ISETP.LT.AND P2, PT, R2, UR14, !P4 ;  /* 0x0000000e02007c0c */ /* 0x000fe2000e741270 */
[----:B------:R-:W4:Y:S01]  /*deb0*/  LDL.LU R107, [R1+0x28c] ;  /* 0x00028c00016b7983 */ /* 0x000f220000300800 */
[----:B------:R-:W-:Y:S01]  /*dec0*/  VIADD R185, R0, 0x62 ;  /* 0x0000006200b97836 */ /* 0x000fe20000000000 */
[----:B------:R-:W1:Y:S02]  /*ded0*/  LDCU UR62, c[0x0][0x398] ;  /* 0x00007300ff3e77ac */ /* 0x000e640008000800 */
[----:B------:R1:W-:Y:S01]  /*dee0*/  @P6 STG.E.U16 desc[UR22][R74.64], R196 ;  /* 0x000000c44a006986 */ /* 0x0003e2000c101516 */
[----:B0-----:R-:W-:Y:S01]  /*def0*/  PRMT R189, R110, 0x7610, R189 ;  /* 0x000076106ebd7816 */ /* 0x001fe200000000bd */
[----:B------:R-:W-:-:S02]  /*df00*/  IMAD.WIDE R8, R131, 0x2, R6 ;  /* 0x0000000283087825 */ /* 0x000fc400078e0206 */
[----:B------:R-:W5:Y:S01]  /*df10*/  LDL.LU R110, [R1+0x288] ;  /* 0x00028800016e7983 */ /* 0x000f620000300800 */
[----:B------:R-:W-:Y:S01]  /*df20*/  ISETP.GE.AND P6, PT, R185, UR69, PT ;  /* 0x00000045b9007c0c */ /* 0x000fe2000bfc6270 */
[----:B------:R-:W0:Y:S01]  /*df30*/  LDCU UR61, c[0x0][0x398] ;  /* 0x00007300ff3d77ac */ /* 0x000e220008000800 */
[----:B-1----:R-:W-:Y:S01]  /*df40*/  PRMT R196, R109, 0x7610, R196 ;  /* 0x000076106dc47816 */ /* 0x002fe200000000c4 */
[----:B------:R-:W-:Y:S01]  /*df50*/  VIADD R185, R131, UR30 ;  /* 0x0000001e83b97c36 */ /* 0x000fe20008000000 */
[----:B------:R-:W5:Y:S01]  /*df60*/  LDL.LU R109, [R1+0x284] ;  /* 0x00028400016d7983 */ /* 0x000f620000300800 */
[----:B------:R-:W-:Y:S01]  /*df70*/  ISETP.LT.AND P4, PT, R3, UR6, !P4 ;  /* 0x0000000603007c0c */ /* 0x000fe2000e781270 */
[----:B------:R-:W-:Y:S01]  /*df80*/  IMAD.WIDE R74, R131, 0x2, R4 ;  /* 0x00000002834a7825 */ /* 0x000fe200078e0204 */
[----:B------:R-:W-:Y:S01]  /*df90*/  ISETP.LT.AND P1, PT, R2, UR54, !P3 ;  /* 0x0000003602007c0c */ /* 0x000fe2000df21270 */
[----:B------:R1:W-:Y:S01]  /*dfa0*/  @P0 STG.E.U16 desc[UR22][R8.64], R186 ;  /* 0x000000ba08000986 */ /* 0x0003e2000c101516 */
[----:B------:R-:W0:Y:S01]  /*dfb0*/  LDCU UR14, c[0x0][0x39c] ;  /* 0x00007380ff0e77ac */ /* 0x000e220008000800 */
[----:B------:R-:W-:-:S02]  /*dfc0*/  VIADD R131, R0, 0x63 ;  /* 0x0000006300837836 */ /* 0x000fc40000000000 */
[----:B------:R-:W5:Y:S01]  /*dfd0*/  LDL.LU R112, [R1+0x280] ;  /* 0x0002800001707983 */ /* 0x000f620000300800 */
[----:B------:R-:W-:Y:S01]  /*dfe0*/  ISETP.LT.AND P3, PT, R3, UR28, !P3 ;  /* 0x0000001c03007c0c */ /* 0x000fe2000df61270 */
[----:B------:R-:W0:Y:S02]  /*dff0*/  LDCU UR6, c[0x0][0x398] ;  /* 0x00007300ff0677ac */ /* 0x000e240008000800 */
[----:B------:R-:W5:Y:S01]  /*e000*/  LDL.LU R111, [R1+0x27c] ;  /* 0x00027c00016f7983 */ /* 0x000f620000300800 */
[----:B------:R-:W0:Y:S01]  /*e010*/  LDCU UR54, c[0x0][0x39c] ;  /* 0x00007380ff3677ac */ /* 0x000e220008000800 */
[----:B-1----:R-:W-:Y:S02]  /*e020*/  IMAD.WIDE R8, R185, 0x2, R6 ;  /* 0x00000002b9087825 */ /* 0x002fe400078e0206 */
[----:B------:R1:W-:Y:S01]  /*e030*/  @P5 STG.E.U16 desc[UR22][R74.64], R189 ;  /* 0x000000bd4a005986 */ /* 0x0003e2000c101516 */
[----:B------:R-:W-:Y:S01]  /*e040*/  ISETP.GE.AND P5, PT, R131, UR44, PT ;  /* 0x0000002c83007c0c */ /* 0x000fe2000bfa6270 */
[----:B------:R-:W0:Y:S02]  /*e050*/  LDCU UR28, c[0x0][0x398] ;  /* 0x00007300ff1c77ac */ /* 0x000e240008000800 */
[----:B------:R0:W-:Y:S01]  /*e060*/  @P2 STG.E.U16 desc[UR22][R8.64], R196 ;  /* 0x000000c408002986 */ /* 0x0001e2000c101516 */
[C---:B------:R-:W-:Y:S01]  /*e070*/  VIADD R131, R185.reuse, UR30 ;  /* 0x0000001eb9837c36 */ /* 0x040fe20008000000 */
[----:B------:R-:W2:Y:S01]  /*e080*/  LDCU UR69, c[0x0][0x398] ;  /* 0x00007300ff4577ac */ /* 0x000ea20008000800 */
[----:B------:R-:W-:Y:S01]  /*e090*/  VIADD R186, R0, 0x64 ;  /* 0x0000006400ba7836 */ /* 0x000fe20000000000 */
[----:B------:R-:W-:Y:S01]  /*e0a0*/  ISETP.LT.AND P0, PT, R2, UR60, !P6 ;  /* 0x0000003c02007c0c */ /* 0x000fe2000f701270 */
[----:B------:R-:W2:Y:S01]  /*e0b0*/  LDCU UR44, c[0x0][0x398] ;  /* 0x00007300ff2c77ac */ /* 0x000ea20008000800 */
[----:B-1----:R-:W-:Y:S01]  /*e0c0*/  IMAD.WIDE R74, R185, 0x2, R4 ;  /* 0x00000002b94a7825 */ /* 0x002fe200078e0204 */
[----:B0-----:R-:W-:-:S03]  /*e0d0*/  PRMT R196, R114, 0x7610, R196 ;  /* 0x0000761072c47816 */ /* 0x001fc600000000c4 */
[----:B------:R-:W-:Y:S01]  /*e0e0*/  IMAD.WIDE R8, R131, 0x2, R6 ;  /* 0x0000000283087825 */ /* 0x000fe200078e0206 */
[----:B------:R-:W5:Y:S03]  /*e0f0*/  LDL.LU R114, [R1+0x278] ;  /* 0x0002780001727983 */ /* 0x000f660000300800 */
[----:B------:R-:W-:Y:S01]  /*e100*/  VIADD R189, R0, 0x65 ;  /* 0x0000006500bd7836 */ /* 0x000fe20000000000 */
[----:B------:R-:W5:Y:S01]  /*e110*/  LDL.LU R113, [R1+0x274] ;  /* 0x0002740001717983 */ /* 0x000f620000300800 */
[----:B------:R-:W-:Y:S01]  /*e120*/  ISETP.LT.AND P6, PT, R3, UR47, !P6 ;  /* 0x0000002f03007c0c */ /* 0x000fe2000f7c1270 */
[----:B------:R-:W-:Y:S01]  /*e130*/  VIADD R185, R131, UR30 ;  /* 0x0000001e83b97c36 */ /* 0x000fe20008000000 */
[----:B------:R-:W-:Y:S01]  /*e140*/  ISETP.LT.AND P2, PT, R2, UR38, !P5 ;  /* 0x0000002602007c0c */ /* 0x000fe2000ef41270 */
[----:B------:R0:W-:Y:S01]  /*e150*/  @P4 STG.E.U16 desc[UR22][R74.64], R197 ;  /* 0x000000c54a004986 */ /* 0x0001e2000c101516 */
[----:B------:R-:W-:Y:S01]  /*e160*/  ISETP.GE.AND P4, PT, R186, UR68, PT ;  /* 0x00000044ba007c0c */ /* 0x000fe2000bf86270 */
[----:B------:R-:W-:Y:S01]  /*e170*/  VIADD R186, R0, 0x66 ;  /* 0x0000006600ba7836 */ /* 0x000fe20000000000 */
[----:B------:R-:W-:Y:S01]  /*e180*/  ISETP.LT.AND P5, PT, R3, UR18, !P5 ;  /* 0x0000001203007c0c */ /* 0x000fe2000efa1270 */
[----:B------:R1:W-:Y:S01]  /*e190*/  @P1 STG.E.U16 desc[UR22][R8.64], R198 ;  /* 0x000000c608001986 */ /* 0x0003e2000c101516 */
[----:B------:R-:W-:Y:S01]  /*e1a0*/  ISETP.GE.AND P1, PT, R189, UR67, PT ;  /* 0x00000043bd007c0c */ /* 0x000fe2000bf26270 */
[----:B------:R-:W2:Y:S01]  /*e1b0*/  LDCU UR60, c[0x0][0x39c] ;  /* 0x00007380ff3c77ac */ /* 0x000ea20008000800 */
[----:B------:R-:W2:Y:S01]  /*e1c0*/  LDCU UR47, c[0x0][0x398] ;  /* 0x00007300ff2f77ac */ /* 0x000ea20008000800 */
[----:B0-----:R-:W-:Y:S01]  /*e1d0*/  IMAD.WIDE R74, R131, 0x2, R4 ;  /* 0x00000002834a7825 */ /* 0x001fe200078e0204 */
[----:B------:R-:W-:Y:S01]  /*e1e0*/  PRMT R189, R116, 0x7610, R189 ;  /* 0x0000761074bd7816 */ /* 0x000fe200000000bd */
[----:B------:R-:W0:Y:S01]  /*e1f0*/  LDCU UR38, c[0x0][0x39c] ;  /* 0x00007380ff2677ac */ /* 0x000e220008000800 */
[----:B------:R-:W5:Y:S01]  /*e200*/  LDL.LU R116, [R1+0x270] ;  /* 0x0002700001747983 */ /* 0x000f620000300800 */
[----:B-1----:R-:W-:Y:S01]  /*e210*/  IMAD.WIDE R8, R185, 0x2, R6 ;  /* 0x00000002b9087825 */ /* 0x002fe200078e0206 */
[----:B------:R-:W-:Y:S01]  /*e220*/  PRMT R197, R115, 0x7610, R197 ;  /* 0x0000761073c57816 */ /* 0x000fe200000000c5 */
[----:B------:R-:W1:Y:S01]  /*e230*/  LDCU UR18, c[0x0][0x398] ;  /* 0x00007300ff1277ac */ /* 0x000e620008000800 */
[----:B------:R0:W-:Y:S01]  /*e240*/  @P3 STG.E.U16 desc[UR22][R74.64], R196 ;  /* 0x000000c44a003986 */ /* 0x0001e2000c101516 */
[----:B------:R-:W-:Y:S01]  /*e250*/  ISETP.GE.AND P3, PT, R186, UR24, PT ;  /* 0x00000018ba007c0c */ /* 0x000fe2000bf66270 */
[----:B------:R-:W-:Y:S01]  /*e260*/  VIADD R186, R0, 0x67 ;  /* 0x0000006700ba7836 */ /* 0x000fe20000000000 */
[----:B------:R-:W-:Y:S01]  /*e270*/  PRMT R198, R121, 0x7610, R198 ;  /* 0x0000761079c67816 */ /* 0x000fe200000000c6 */
[C---:B------:R-:W-:Y:S01]  /*e280*/  VIADD R131, R185.reuse, UR30 ;  /* 0x0000001eb9837c36 */ /* 0x040fe20008000000 */
[----:B------:R-:W5:Y:S01]  /*e290*/  LDL.LU R115, [R1+0x26c] ;  /* 0x00026c0001737983 */ /* 0x000f620000300800 */
[----:B------:R-:W1:Y:S03]  /*e2a0*/  LDCU UR68, c[0x0][0x398] ;  /* 0x00007300ff4477ac */ /* 0x000e660008000800 */
[----:B------:R1:W-:Y:S01]  /*e2b0*/  @P0 STG.E.U16 desc[UR22][R8.64], R199 ;  /* 0x000000c708000986 */ /* 0x0003e2000c101516 */
[----:B------:R-:W2:Y:S01]  /*e2c0*/  LDCU UR67, c[0x0][0x39c] ;  /* 0x00007380ff4377ac */ /* 0x000ea20008000800 */
[----:B0-----:R-:W-:Y:S01]  /*e2d0*/  IMAD.WIDE R74, R185, 0x2, R4 ;  /* 0x00000002b94a7825 */ /* 0x001fe200078e0204 */
[----:B------:R-:W-:Y:S01]  /*e2e0*/  ISETP.GE.AND P0, PT, R186, UR66, PT ;  /* 0x00000042ba007c0c */ /* 0x000fe2000bf06270 */
[----:B------:R-:W0:Y:S01]  /*e2f0*/  LDCU UR24, c[0x0][0x398] ;  /* 0x00007300ff1877ac */ /* 0x000e220008000800 */
[----:B------:R-:W-:-:S02]  /*e300*/  PRMT R186, R118, 0x7610, R186 ;  /* 0x0000761076ba7816 */ /* 0x000fc400000000ba */
[----:B------:R0:W-:Y:S01]  /*e310*/  @P6 STG.E.U16 desc[UR22][R74.64], R189 ;  /* 0x000000bd4a006986 */ /* 0x0001e2000c101516 */
[----:B-1----:R-:W-:-:S03]  /*e320*/  IMAD.WIDE R8, R131, 0x2, R6 ;  /* 0x0000000283087825 */ /* 0x002fc600078e0206 */
[----:B------:R-:W5:Y:S01]  /*e330*/  LDL.LU R118, [R1+0x268] ;  /* 0x0002680001767983 */ /* 0x000f620000300800 */
[----:B------:R-:W-:Y:S01]  /*e340*/  PRMT R196, R120, 0x7610, R196 ;  /* 0x0000761078c47816 */ /* 0x000fe200000000c4 */
[----:B------:R-:W1:Y:S01]  /*e350*/  LDCU UR66, c[0x0][0x398] ;  /* 0x00007300ff4277ac */ /* 0x000e620008000800 */
[----:B------:R-:W-:Y:S01]  /*e360*/  VIADD R185, R0, 0x68 ;  /* 0x0000006800b97836 */ /* 0x000fe20000000000 */
[----:B------:R1:W-:Y:S01]  /*e370*/  @P2 STG.E.U16 desc[UR22][R8.64], R197 ;  /* 0x000000c508002986 */ /* 0x0003e2000c101516 */
[----:B0-----:R-:W-:-:S03]  /*e380*/  PRMT R189, R117, 0x7610, R189 ;  /* 0x0000761075bd7816 */ /* 0x001fc600000000bd */
[----:B------:R-:W5:Y:S01]  /*e390*/  LDL.LU R117, [R1+0x264] ;  /* 0x0002640001757983 */ /* 0x000f620000300800 */
[----:B------:R-:W-:Y:S01]  /*e3a0*/  ISETP.LT.AND P2, PT, R2, UR34, !P4 ;  /* 0x0000002202007c0c */ /* 0x000fe2000e741270 */
[----:B------:R-:W-:Y:S01]  /*e3b0*/  IMAD.WIDE R74, R131, 0x2, R4 ;  /* 0x00000002834a7825 */ /* 0x000fe200078e0204 */
[----:B------:R-:W-:Y:S01]  /*e3c0*/  ISETP.GE.AND P6, PT, R185, UR53, PT ;  /* 0x00000035b9007c0c */ /* 0x000fe2000bfc6270 */
[----:B------:R-:W5:Y:S01]  /*e3d0*/  LDL.LU R120, [R1+0x260] ;  /* 0x0002600001787983 */ /* 0x000f620000300800 */
[----:B------:R-:W-:Y:S01]  /*e3e0*/  ISETP.LT.AND P4, PT, R3, UR75, !P4 ;  /* 0x0000004b03007c0c */ /* 0x000fe2000e781270 */
[----:B------:R-:W-:Y:S01]  /*e3f0*/  VIADD R185, R131, UR30 ;  /* 0x0000001e83b97c36 */ /* 0x000fe20008000000 */
[----:B-1----:R-:W-:Y:S01]  /*e400*/  PRMT R197, R119, 0x7610, R197 ;  /* 0x0000761077c57816 */ /* 0x002fe200000000c5 */
[----:B------:R-:W-:Y:S01]  /*e410*/  VIADD R131, R0, 0x69 ;  /* 0x0000006900837836 */ /* 0x000fe20000000000 */
[----:B------:R0:W-:Y:S01]  /*e420*/  @P5 STG.E.U16 desc[UR22][R74.64], R186 ;  /* 0x000000ba4a005986 */ /* 0x0001e2000c101516 */
[----:B------:R-:W-:Y:S01]  /*e430*/  IMAD.WIDE R8, R185, 0x2, R6 ;  /* 0x00000002b9087825 */ /* 0x000fe200078e0206 */
[----:B------:R-:W-:Y:S01]  /*e440*/  ISETP.LT.AND P5, PT, R2, UR43, !P1 ;  /* 0x0000002b02007c0c */ /* 0x000fe2000cfa1270 */
[----:B------:R-:W1:Y:S01]  /*e450*/  LDCU UR34, c[0x0][0x39c] ;  /* 0x00007380ff2277ac */ /* 0x000e620008000800 */
[----:B------:R-:W5:Y:S01]  /*e460*/  LDL.LU R119, [R1+0x25c] ;  /* 0x00025c0001777983 */ /* 0x000f620000300800 */
[----:B------:R-:W1:Y:S03]  /*e470*/  LDCU UR53, c[0x0][0x398] ;  /* 0x00007300ff3577ac */ /* 0x000e660008000800 */
[----:B------:R1:W-:Y:S01]  /*e480*/  @P2 STG.E.U16 desc[UR22][R8.64], R189 ;  /* 0x000000bd08002986 */ /* 0x0003e2000c101516 */
[----:B------:R-:W-:Y:S01]  /*e490*/  ISETP.GE.AND P2, PT, R131, UR20, PT ;  /* 0x0000001483007c0c */ /* 0x000fe2000bf46270 */
[C---:B------:R-:W-:Y:S01]  /*e4a0*/  VIADD R131, R185.reuse, UR30 ;  /* 0x0000001eb9837c36 */ /* 0x040fe20008000000 */
[----:B------:R-:W2:Y:S01]  /*e4b0*/  LDCU UR75, c[0x0][0x39c] ;  /* 0x00007380ff4b77ac */ /* 0x000ea20008000800 */
[----:B0-----:R-:W-:Y:S01]  /*e4c0*/  IMAD.WIDE R74, R185, 0x2, R4 ;  /* 0x00000002b94a7825 */ /* 0x001fe200078e0204 */
[----:B------:R-:W-:Y:S01]  /*e4d0*/  ISETP.LT.AND P1, PT, R3, UR48, !P1 ;  /* 0x0000003003007c0c */ /* 0x000fe2000cf21270 */
[----:B------:R-:W0:Y:S02]  /*e4e0*/  LDCU UR20, c[0x0][0x39c] ;  /* 0x00007380ff1477ac */ /* 0x000e240008000800 */
[----:B------:R-:W-:Y:S01]  /*e4f0*/  VIADD R186, R0, 0x6a ;  /* 0x0000006a00ba7836 */ /* 0x000fe20000000000 */
[----:B------:R-:W0:Y:S01]  /*e500*/  LDCU UR43, c[0x0][0x398] ;  /* 0x00007300ff2b77ac */ /* 0x000e220008000800 */
[----:B-1----:R-:W-:-:S02]  /*e510*/  PRMT R189, R122, 0x7610, R189 ;  /* 0x000076107abd7816 */ /* 0x002fc400000000bd */
[----:B------:R-:W5:Y:S01]  /*e520*/  LDL.LU R122, [R1+0x258] ;  /* 0x00025800017a7983 */ /* 0x000f620000300800 */
[----:B------:R-:W-:Y:S01]  /*e530*/  IMAD.WIDE R8, R131, 0x2, R6 ;  /* 0x0000000283087825 */ /* 0x000fe200078e0206 */
[----:B------:R-:W1:Y:S02]  /*e540*/  LDCU UR48, c[0x0][0x398] ;  /* 0x00007300ff3077ac */ /* 0x000e640008000800 */
[----:B------:R-:W5:Y:S04]  /*e550*/  LDL.LU R121, [R1+0x254] ;  /* 0x0002540001797983 */ /* 0x000f680000300800 */
[----:B------:R0:W-:Y:S04]  /*e560*/  @P4 STG.E.U16 desc[UR22][R74.64], R196 ;  /* 0x000000c44a004986 */ /* 0x0001e8000c101516 */
[----:B------:R1:W-:Y:S01]  /*e570*/  @P5 STG.E.U16 desc[UR22][R8.64], R197 ;  /* 0x000000c508005986 */ /* 0x0003e2000c101516 */
[----:B0-----:R-:W-:-:S03]  /*e580*/  PRMT R196, R124, 0x7610, R196 ;  /* 0x000076107cc47816 */ /* 0x001fc600000000c4 */
[----:B------:R-:W5:Y:S01]  /*e590*/  LDL.LU R124, [R1+0x250] ;  /* 0x00025000017c7983 */ /* 0x000f620000300800 */
[----:B-1----:R-:W-:-:S03]  /*e5a0*/  PRMT R197, R123, 0x7610, R197 ;  /* 0x000076107bc57816 */ /* 0x002fc600000000c5 */
[----:B------:R-:W5:Y:S01]  /*e5b0*/  LDL.LU R123, [R1+0x24c] ;  /* 0x00024c00017b7983 */ /* 0x000f620000300800 */
[----:B------:R-:W-:Y:S01]  /*e5c0*/  ISETP.LT.AND P4, PT, R2, UR33, !P3 ;  /* 0x0000002102007c0c */ /* 0x000fe2000df81270 */
[----:B------:R-:W-:Y:S01]  /*e5d0*/  VIADD R185, R131, UR30 ;  /* 0x0000001e83b97c36 */ /* 0x000fe20008000000 */
[----:B------:R-:W-:Y:S01]  /*e5e0*/  ISETP.LT.AND P3, PT, R3, UR52, !P3 ;  /* 0x0000003403007c0c */ /* 0x000fe2000df61270 */
[----:B------:R-:W-:Y:S01]  /*e5f0*/  IMAD.WIDE R8, R131, 0x2, R4 ;  /* 0x0000000283087825 */ /* 0x000fe200078e0204 */
[----:B------:R-:W-:Y:S01]  /*e600*/  ISETP.GE.AND P5, PT, R186, UR65, PT ;  /* 0x00000041ba007c0c */ /* 0x000fe2000bfa6270 */
[----:B------:R-:W0:Y:S02]  /*e610*/  LDCU UR33, c[0x0][0x398] ;  /* 0x00007300ff2177ac */ /* 0x000e240008000800 */
[C---:B------:R-:W-:Y:S01]  /*e620*/  IMAD.WIDE R74, R185.reuse, 0x2, R6 ;  /* 0x00000002b94a7825 */ /* 0x040fe200078e0206 */
[----:B------:R1:W-:Y:S01]  /*e630*/  @P1 STG.E.U16 desc[UR22][R8.64], R189 ;  /* 0x000000bd08001986 */ /* 0x0003e2000c101516 */
[----:B------:R-:W0:Y:S04]  /*e640*/  LDCU UR65, c[0x0][0x39c] ;  /* 0x00007380ff4177ac */ /* 0x000e280008000800 */
[----:B------:R0:W-:Y:S01]  /*e650*/  @P4 STG.E.U16 desc[UR22][R74.64], R198 ;  /* 0x000000c64a004986 */ /* 0x0001e2000c101516 */
[----:B------:R-:W-:Y:S01]  /*e660*/  ISETP.LT.AND P4, PT, R2, UR77, !P0 ;  /* 0x0000004d02007c0c */ /* 0x000fe2000c781270 */
[C---:B------:R-:W-:Y:S01]  /*e670*/  VIADD R131, R185.reuse, UR30 ;  /* 0x0000001eb9837c36 */ /* 0x040fe20008000000 */
[----:B------:R-:W2:Y:S01]  /*e680*/  LDCU UR52, c[0x0][0x398] ;  /* 0x00007300ff3477ac */ /* 0x000ea20008000800 */
[----:B-1----:R-:W-:Y:S01]  /*e690*/  IMAD.WIDE R8, R185, 0x2, R4 ;  /* 0x00000002b9087825 */ /* 0x002fe200078e0204 */
[----:B------:R-:W-:-:S04]  /*e6a0*/  ISETP.LT.AND P0, PT, R3, UR76, !P0 ;  /* 0x0000004c03007c0c */ /* 0x000fc8000c701270 */
[----:B------:R1:W-:Y:S01]  /*e6b0*/  @P3 STG.E.U16 desc[UR22][R8.64], R196 ;  /* 0x000000c408003986 */ /* 0x0003e2000c101516 */
[----:B------:R-:W-:Y:S01]  /*e6c0*/  ISETP.LT.AND P3, PT, R2, UR32, !P6 ;  /* 0x0000002002007c0c */ /* 0x000fe2000f761270 */
[----:B0-----:R-:W-:Y:S01]  /*e6d0*/  IMAD.WIDE R74, R131, 0x2, R6 ;  /* 0x00000002834a7825 */ /* 0x001fe200078e0206 */
[----:B------:R-:W-:Y:S01]  /*e6e0*/  ISETP.LT.AND P6, PT, R3, UR35, !P6 ;  /* 0x0000002303007c0c */ /* 0x000fe2000f7c1270 */
[----:B------:R-:W0:Y:S02]  /*e6f0*/  LDCU UR32, c[0x0][0x398] ;  /* 0x00007300ff2077ac */ /* 0x000e240008000800 */
[----:B------:R-:W-:Y:S01]  /*e700*/  VIADD R185, R131, UR30 ;  /* 0x0000001e83b97c36 */ /* 0x000fe20008000000 */
[----:B------:R0:W-:Y:S01]  /*e710*/  @P4 STG.E.U16 desc[UR22][R74.64], R197 ;  /* 0x000000c54a004986 */ /* 0x0001e2000c101516 */
[----:B------:R-:W-:Y:S01]  /*e720*/  PRMT R189, R76, 0x7610, R189 ;  /* 0x000076104cbd7816 */ /* 0x000fe200000000bd */
[----:B------:R-:W-:Y:S01]  /*e730*/  VIADD R186, R0, 0x6b ;  /* 0x0000006b00ba7836 */ /* 0x000fe20000000000 */
[----:B------:R-:W-:Y:S01]  /*e740*/  PRMT R198, R77, 0x7610, R198 ;  /* 0x000076104dc67816 */ /* 0x000fe200000000c6 */
[----:B------:R-:W2:Y:S01]  /*e750*/  LDCU UR35, c[0x0][0x39c] ;  /* 0x00007380ff2377ac */ /* 0x000ea20008000800 */
[----:B-1----:R-:W-:Y:S01]  /*e760*/  IMAD.WIDE R8, R131, 0x2, R4 ;  /* 0x0000000283087825 */ /* 0x002fe200078e0204 */
[----:B------:R-:W-:Y:S01]  /*e770*/  PRMT R196, R78, 0x7610, R196 ;  /* 0x000076104ec47816 */ /* 0x000fe200000000c4 */
[----:B------:R-:W5:Y:S02]  /*e780*/  LDL.LU R76, [R1+0x248] ;  /* 0x00024800014c7983 */ /* 0x000f640000300800 */
[----:B0-----:R-:W-:-:S02]  /*e790*/  IMAD.WIDE R74, R185, 0x2, R6 ;  /* 0x00000002b94a7825 */ /* 0x001fc400078e0206 */
[----:B------:R0:W-:Y:S04]  /*e7a0*/  @P0 STG.E.U16 desc[UR22][R8.64], R189 ;  /* 0x000000bd08000986 */ /* 0x0001e8000c101516 */
[----:B------:R1:W-:Y:S01]  /*e7b0*/  @P3 STG.E.U16 desc[UR22][R74.64], R198 ;  /* 0x000000c64a003986 */ /* 0x0003e2000c101516 */
[----:B------:R-:W-:Y:S01]  /*e7c0*/  ISETP.LT.AND P3, PT, R2, UR51, !P2 ;  /* 0x0000003302007c0c */ /* 0x000fe2000d761270 */
[----:B------:R-:W-:Y:S01]  /*e7d0*/  VIADD R131, R185, UR30 ;  /* 0x0000001eb9837c36 */ /* 0x000fe20008000000 */
[----:B------:R-:W-:Y:S01]  /*e7e0*/  ISETP.LT.AND P2, PT, R3, UR59, !P2 ;  /* 0x0000003b03007c0c */ /* 0x000fe2000d741270 */
[----:B------:R-:W3:Y:S01]  /*e7f0*/  LDCU UR51, c[0x0][0x398] ;  /* 0x00007300ff3377ac */ /* 0x000ee20008000800 */
[----:B------:R-:W-:Y:S01]  /*e800*/  PRMT R197, R79, 0x7610, R197 ;  /* 0x000076104fc57816 */ /* 0x000fe200000000c5 */
[----:B------:R-:W5:Y:S01]  /*e810*/  LDL.LU R77, [R1+0x244] ;  /* 0x00024400014d7983 */ /* 0x000f620000300800 */
[----:B0-----:R-:W-:Y:S01]  /*e820*/  IMAD.WIDE R8, R185, 0x2, R4 ;  /* 0x00000002b9087825 */ /* 0x001fe200078e0204 */
[----:B------:R-:W-:Y:S01]  /*e830*/  PRMT R189, R80, 0x7610, R189 ;  /* 0x0000761050bd7816 */ /* 0x000fe200000000bd */
[----:B------:R-:W0:Y:S01]  /*e840*/  LDCU UR59, c[0x0][0x398] ;  /* 0x00007300ff3b77ac */ /* 0x000e220008000800 */
[----:B------:R-:W-:Y:S01]  /*e850*/  ISETP.GE.AND P1, PT, R186, UR10, PT ;  /* 0x0000000aba007c0c */ /* 0x000fe2000bf26270 */
[C---:B-1----:R-:W-:Y:S01]  /*e860*/  IMAD.WIDE R74, R131.reuse, 0x2, R6 ;  /* 0x00000002834a7825 */ /* 0x042fe200078e0206 */
[----:B------:R1:W-:Y:S01]  /*e870*/  @P6 STG.E.U16 desc[UR22][R8.64], R196 ;  /* 0x000000c408006986 */ /* 0x0003e2000c101516 */
[----:B------:R-:W-:Y:S01]  /*e880*/  ISETP.LT.AND P6, PT, R2, UR12, !P5 ;  /* 0x0000000c02007c0c */ /* 0x000fe2000efc1270 */
[----:B------:R-:W0:Y:S01]  /*e890*/  LDCU UR10, c[0x0][0x398] ;  /* 0x00007300ff0a77ac */ /* 0x000e220008000800 */
[----:B------:R-:W-:Y:S01]  /*e8a0*/  VIADD R185, R131, UR30 ;  /* 0x0000001e83b97c36 */ /* 0x000fe20008000000 */
[----:B------:R-:W-:Y:S01]  /*e8b0*/  ISETP.LT.AND P5, PT, R3, UR42, !P5 ;  /* 0x0000002a03007c0c */ /* 0x000fe2000efa1270 */
[----:B------:R0:W-:Y:S01]  /*e8c0*/  @P3 STG.E.U16 desc[UR22][R74.64], R197 ;  /* 0x000000c54a003986 */ /* 0x0001e2000c101516 */
[----:B--2---:R-:W-:Y:S01]  /*e8d0*/  PRMT R198, R81, 0x7610, R198 ;  /* 0x0000761051c67816 */ /* 0x004fe200000000c6 */
[----:B------:R-:W-:Y:S01]  /*e8e0*/  VIADD R186, R0, 0x6c ;  /* 0x0000006c00ba7836 */ /* 0x000fe20000000000 */
[----:B------:R-:W2:Y:S01]  /*e8f0*/  LDCU UR12, c[0x0][0x39c] ;  /* 0x00007380ff0c77ac */ /* 0x000ea20008000800 */
[----:B------:R-:W2:Y:S01]  /*e900*/  LDL.LU R78, [R1+0x240] ;  /* 0x00024000014e7983 */ /* 0x000ea20000300800 */
[----:B-1----:R-:W-:Y:S01]  /*e910*/  IMAD.WIDE R8, R131, 0x2, R4 ;  /* 0x0000000283087825 */ /* 0x002fe200078e0204 */
[----:B------:R-:W-:Y:S01]  /*e920*/  PRMT R196, R82, 0x7610, R196 ;  /* 0x0000761052c47816 */ /* 0x000fe200000000c4 */
[----:B------:R-:W1:Y:S02]  /*e930*/  LDCU UR42, c[0x0][0x398] ;  /* 0x00007300ff2a77ac */ /* 0x000e640008000800 */
[C---:B0-----:R-:W-:Y:S01]  /*e940*/  IMAD.WIDE R74, R185.reuse, 0x2, R6 ;  /* 0x00000002b94a7825 */ /* 0x041fe200078e0206 */
[----:B------:R0:W-:Y:S01]  /*e950*/  @P2 STG.E.U16 desc[UR22][R8.64], R189 ;  /* 0x000000bd08002986 */ /* 0x0001e2000c101516 */
[----:B------:R-:W-:Y:S01]  /*e960*/  ISETP.GE.AND P4, PT, R186, UR57, PT ;  /* 0x00000039ba007c0c */ /* 0x000fe2000bf86270 */
[----:B------:R-:W1:Y:S02]  /*e970*/  LDCU UR57, c[0x0][0x398] ;  /* 0x00007300ff3977ac */ /* 0x000e640008000800 */
[----:B------:R3:W-:Y:S01]  /*e980*/  @P6 STG.E.U16 desc[UR22][R74.64], R198 ;  /* 0x000000c64a006986 */ /* 0x0007e2000c101516 */
[----:B------:R-:W-:Y:S01]  /*e990*/  ISETP.LT.AND P6, PT, R2, UR37, !P1 ;  /* 0x0000002502007c0c */ /* 0x000fe2000cfc1270 */
[----:B------:R-:W-:Y:S01]  /*e9a0*/  VIADD R131, R185, UR30 ;  /* 0x0000001eb9837c36 */ /* 0x000fe20008000000 */
[----:B------:R-:W-:Y:S01]  /*e9b0*/  ISETP.LT.AND P1, PT, R3, UR74, !P1 ;  /* 0x0000004a03007c0c */ /* 0x000fe2000cf21270 */
[----:B------:R-:W2:Y:S01]  /*e9c0*/  LDL.LU R79, [R1+0x23c] ;  /* 0x00023c00014f7983 */ /* 0x000ea20000300800 */
[----:B0-----:R-:W-:Y:S01]  /*e9d0*/  IMAD.WIDE R8, R185, 0x2, R4 ;  /* 0x00000002b9087825 */ /* 0x001fe200078e0204 */
[----:B---3--:R-:W-:Y:S01]  /*e9e0*/  PRMT R197, R83, 0x7610, R197 ;  /* 0x0000761053c57816 */ /* 0x008fe200000000c5 */
[----:B------:R-:W0:Y:S01]  /*e9f0*/  LDCU UR37, c[0x0][0x39c] ;  /* 0x00007380ff2577ac */ /* 0x000e220008000800 */
[----:B------:R-:W-:Y:S01]  /*ea00*/  PRMT R189, R84, 0x7610, R189 ;  /* 0x0000761054bd7816 */ /* 0x000fe200000000bd */
[C---:B------:R-:W-:Y:S01]  /*ea10*/  IMAD.WIDE R74, R131.reuse, 0x2, R6 ;  /* 0x00000002834a7825 */ /* 0x040fe200078e0206 */
[----:B------:R3:W-:Y:S01]  /*ea20*/  @P5 STG.E.U16 desc[UR22][R8.64], R196 ;  /* 0x000000c408005986 */ /* 0x0007e2000c101516 */
[----:B------:R-:W-:Y:S01]  /*ea30*/  ISETP.LT.AND P5, PT, R2, UR31, !P4 ;  /* 0x0000001f02007c0c */ /* 0x000fe2000e7a1270 */
[----:B------:R-:W0:Y:S01]  /*ea40*/  LDCU UR31, c[0x0][0x398] ;  /* 0x00007300ff1f77ac */ /* 0x000e220008000800 */
[----:B------:R-:W-:Y:S01]  /*ea50*/  VIADD R185, R131, UR30 ;  /* 0x0000001e83b97c36 */ /* 0x000fe20008000000 */
[----:B------:R-:W-:Y:S01]  /*ea60*/  ISETP.LT.AND P4, PT, R3, UR9, !P4 ;  /* 0x0000000903007c0c */ /* 0x000fe2000e781270 */
[----:B------:R-:W-:Y:S01]  /*ea70*/  VIADD R186, R0, 0x6d ;  /* 0x0000006d00ba7836 */ /* 0x000fe20000000000 */
[----:B------:R1:W-:Y:S01]  /*ea80*/  @P6 STG.E.U16 desc[UR22][R74.64], R197 ;  /* 0x000000c54a006986 */ /* 0x0003e2000c101516 */
[----:B------:R-:W-:Y:S01]  /*ea90*/  PRMT R198, R85, 0x7610, R198 ;  /* 0x0000761055c67816 */ /* 0x000fe200000000c6 */
[----:B------:R-:W0:Y:S02]  /*eaa0*/  LDCU UR9, c[0x0][0x398] ;  /* 0x00007300ff0977ac */ /* 0x000e240008000800 */
[----:B------:R-:W2:Y:S01]  /*eab0*/  LDL.LU R80, [R1+0x238] ;  /* 0x0002380001507983 */ /* 0x000ea20000300800 */
[----:B---3--:R-:W-:Y:S01]  /*eac0*/  IMAD.WIDE R8, R131, 0x2, R4 ;  /* 0x0000000283087825 */ /* 0x008fe200078e0204 */
[----:B------:R-:W-:Y:S01]  /*ead0*/  ISETP.GE.AND P0, PT, R186, UR64, PT ;  /* 0x00000040ba007c0c */ /* 0x000fe2000bf06270 */
[----:B------:R-:W3:Y:S01]  /*eae0*/  LDCU UR64, c[0x0][0x398] ;  /* 0x00007300ff4077ac */ /* 0x000ee20008000800 */
[----:B------:R-:W-:Y:S01]  /*eaf0*/  PRMT R196, R86, 0x7610, R196 ;  /* 0x0000761056c47816 */ /* 0x000fe200000000c4 */
[C---:B-1----:R-:W-:Y:S01]  /*eb00*/  IMAD.WIDE R74, R185.reuse, 0x2, R6 ;  /* 0x00000002b94a7825 */ /* 0x042fe200078e0206 */
[----:B------:R1:W-:Y:S03]  /*eb10*/  @P1 STG.E.U16 desc[UR22][R8.64], R189 ;  /* 0x000000bd08001986 */ /* 0x0003e6000c101516 */
[----:B------:R-:W-:Y:S01]  /*eb20*/  VIADD R186, R0, 0x6e ;  /* 0x0000006e00ba7836 */ /* 0x000fe20000000000 */
[----:B------:R0:W-:Y:S01]  /*eb30*/  @P5 STG.E.U16 desc[UR22][R74.64], R198 ;  /* 0x000000c64a005986 */ /* 0x0001e2000c101516 */
[----:B------:R-:W-:Y:S01]  /*eb40*/  ISETP.LT.AND P5, PT, R2, UR58, !P0 ;  /* 0x0000003a02007c0c */ /* 0x000fe2000c7a1270 */
[----:B------:R-:W-:-:S02]  /*eb50*/  VIADD R131, R185, UR30 ;  /* 0x0000001eb9837c36 */ /* 0x000fc40008000000 */
[----:B------:R-:W-:Y:S01]  /*eb60*/  ISETP.GE.AND P3, PT, R186, UR40, PT ;  /* 0x00000028ba007c0c */ /* 0x000fe2000bf66270 */
[----:B------:R-:W2:Y:S01]  /*eb70*/  LDCU UR58, c[0x0][0x39c] ;  /* 0x00007380ff3a77ac */ /* 0x000ea20008000800 */
[----:B----4-:R-:W-:Y:S01]  /*eb80*/  PRMT R197, R87, 0x7610, R197 ;  /* 0x0000761057c57816 */ /* 0x010fe200000000c5 */
[----:B------:R-:W4:Y:S01]  /*eb90*/  LDL.LU R81, [R1+0x234] ;  /* 0x0002340001517983 */ /* 0x000f220000300800 */
[----:B-1----:R-:W-:Y:S01]  /*eba0*/  IMAD.WIDE R8, R185, 0x2, R4 ;  /* 0x00000002b9087825 */ /* 0x002fe200078e0204 */
[----:B------:R-:W-:Y:S01]  /*ebb0*/  ISETP.LT.AND P0, PT, R3, UR73, !P0 ;  /* 0x0000004903007c0c */ /* 0x000fe2000c701270 */
[----:B------:R-:W1:Y:S01]  /*ebc0*/  LDCU UR40, c[0x0][0x398] ;  /* 0x00007300ff2877ac */ /* 0x000e620008000800 */
[----:B------:R-:W-:Y:S01]  /*ebd0*/  PRMT R189, R88, 0x7610, R189 ;  /* 0x0000761058bd7816 */ /* 0x000fe200000000bd */
[C---:B0-----:R-:W-:Y:S01]  /*ebe0*/  IMAD.WIDE R74, R131.reuse, 0x2, R6 ;  /* 0x00000002834a7825 */ /* 0x041fe200078e0206 */
[----:B------:R0:W-:Y:S01]  /*ebf0*/  @P4 STG.E.U16 desc[UR22][R8.64], R196 ;  /* 0x000000c408004986 */ /* 0x0001e2000c101516 */
[----:B------:R-:W-:Y:S01]  /*ec00*/  ISETP.LT.AND P4, PT, R2, UR63, !P3 ;  /* 0x0000003f02007c0c */ /* 0x000fe2000df81270 */
[----:B------:R-:W1:Y:S01]  /*ec10*/  LDCU UR63, c[0x0][0x398] ;  /* 0x00007300ff3f77ac */ /* 0x000e620008000800 */
[----:B------:R-:W-:Y:S01]  /*ec20*/  VIADD R185, R131, UR30 ;  /* 0x0000001e83b97c36 */ /* 0x000fe20008000000 */
[----:B------:R-:W-:Y:S01]  /*ec30*/  ISETP.LT.AND P3, PT, R3, UR46, !P3 ;  /* 0x0000002e03007c0c */ /* 0x000fe2000df61270 */
[----:B------:R-:W-:Y:S01]  /*ec40*/  VIADD R186, R0, 0x6f ;  /* 0x0000006f00ba7836 */ /* 0x000fe20000000000 */
[----:B------:R3:W-:Y:S01]  /*ec50*/  @P5 STG.E.U16 desc[UR22][R74.64], R197 ;  /* 0x000000c54a005986 */ /* 0x0007e2000c101516 */
[----:B------:R-:W-:Y:S01]  /*ec60*/  PRMT R198, R89, 0x7610, R198 ;  /* 0x0000761059c67816 */ /* 0x000fe200000000c6 */
[----:B------:R-:W1:Y:S02]  /*ec70*/  LDCU UR46, c[0x0][0x39c] ;  /* 0x00007380ff2e77ac */ /* 0x000e640008000800 */
[----:B------:R-:W4:Y:S01]  /*ec80*/  LDL.LU R82, [R1+0x230] ;  /* 0x0002300001527983 */ /* 0x000f220000300800 */
[----:B0-----:R-:W-:Y:S01]  /*ec90*/  IMAD.WIDE R8, R131, 0x2, R4 ;  /* 0x0000000283087825 */ /* 0x001fe200078e0204 */
[----:B------:R-:W-:Y:S01]  /*eca0*/  ISETP.GE.AND P2, PT, R186, UR26, PT ;  /* 0x0000001aba007c0c */ /* 0x000fe2000bf46270 */
[----:B------:R-:W0:Y:S01]  /*ecb0*/  LDCU UR26, c[0x0][0x398] ;  /* 0x00007300ff1a77ac */ /* 0x000e220008000800 */
[----:B------:R-:W-:Y:S01]  /*ecc0*/  PRMT R196, R90, 0x7610, R196 ;  /* 0x000076105ac47816 */ /* 0x000fe200000000c4 */
[C---:B---3--:R-:W-:Y:S01]  /*ecd0*/  IMAD.WIDE R74, R185.reuse, 0x2, R6 ;  /* 0x00000002b94a7825 */ /* 0x048fe200078e0206 */
[----:B------:R3:W-:Y:S03]  /*ece0*/  @P0 STG.E.U16 desc[UR22][R8.64], R189 ;  /* 0x000000bd08000986 */ /* 0x0007e6000c101516 */
[----:B------:R-:W-:Y:S01]  /*ecf0*/  VIADD R186, R0, 0x70 ;  /* 0x0000007000ba7836 */ /* 0x000fe20000000000 */
[----:B------:R0:W-:Y:S01]  /*ed00*/  @P4 STG.E.U16 desc[UR22][R74.64], R198 ;  /* 0x000000c64a004986 */ /* 0x0001e2000c101516 */
[----:B------:R-:W-:Y:S01]  /*ed10*/  ISETP.LT.AND P4, PT, R2, UR49, !P2 ;  /* 0x0000003102007c0c */ /* 0x000fe2000d781270 */
[----:B------:R-:W-:-:S02]  /*ed20*/  VIADD R131, R185, UR30 ;  /* 0x0000001eb9837c36 */ /* 0x000fc40008000000 */
[----:B------:R-:W-:Y:S01]  /*ed30*/  ISETP.GE.AND P6, PT, R186, UR45, PT ;  /* 0x0000002dba007c0c */ /* 0x000fe2000bfc6270 */
[----:B------:R-:W1:Y:S01]  /*ed40*/  LDCU UR49, c[0x0][0x398] ;  /* 0x00007300ff3177ac */ /* 0x000e620008000800 */
[----:B-----5:R-:W-:Y:S01]  /*ed50*/  PRMT R197, R91, 0x7610, R197 ;  /* 0x000076105bc57816 */ /* 0x020fe200000000c5 */
[----:B------:R-:W5:Y:S01]  /*ed60*/  LDL.LU R83, [R1+0x22c] ;  /* 0x00022c0001537983 */ /* 0x000f620000300800 */
[----:B---3--:R-:W-:Y:S01]  /*ed70*/  IMAD.WIDE R8, R185, 0x2, R4 ;  /* 0x00000002b9087825 */ /* 0x008fe200078e0204 */
[----:B------:R-:W-:Y:S01]  /*ed80*/  ISETP.LT.AND P2, PT, R3, UR72, !P2 ;  /* 0x0000004803007c0c */ /* 0x000fe2000d741270 */
[----:B------:R-:W3:Y:S01]  /*ed90*/  LDCU UR45, c[0x0][0x39c] ;  /* 0x00007380ff2d77ac */ /* 0x000ee20008000800 */
        /* <DEDUP_REMOVED lines=24> */
[----:B------:R-:W-:Y:S01]  /*ef20*/  PRMT R197, R95, 0x7610, R197 ;  /* 0x000076105fc57816 */ /* 0x000fe200000000c5 */
[----:B------:R-:W4:Y:S01]  /*ef30*/  LDL.LU R85, [R1+0x224] ;  /* 0x0002240001557983 */ /* 0x000f220000300800 */
        /* <DEDUP_REMOVED lines=14> */
[----:B------:R-:W5:Y:S01]  /*f020*/  LDL.LU R86, [R1+0x220] ;  /* 0x0002200001567983 */ /* 0x000f620000300800 */
        /* <DEDUP_REMOVED lines=67> */
[----:B------:R-:W-:Y:S01]  /*f460*/  VIADD R131, R185, UR30 ;  /* 0x0000001eb9837c36 */ /* 0x000fe20008000000 */
[----:B------:R-:W-:Y:S01]  /*f470*/  ISETP.LT.AND P1, PT, R3, UR68, !P1 ;  /* 0x0000004403007c0c */ /* 0x000fe2000cf21270 */
[----:B------:R-:W1:Y:S01]  /*f480*/  LDCU UR18, c[0x0][0x398] ;  /* 0x00007300ff1277ac */ /* 0x000e620008000800 */
[----:B------:R-:W-:Y:S01]  /*f490*/  ISETP.GE.AND P6, PT, R186, UR67, PT ;  /* 0x00000043ba007c0c */ /* 0x000fe2000bfc6270 */
[----:B------:R-:W5:Y:S01]  /*f4a0*/  LDL.LU R91, [R1+0x20c] ;  /* 0x00020c00015b7983 */ /* 0x000f620000300800 */
[----:B---3--:R-:W-:Y:S01]  /*f4b0*/  IMAD.WIDE R8, R185, 0x2, R4 ;  /* 0x00000002b9087825 */ /* 0x008fe200078e0204 */
[----:B------:R-:W-:Y:S01]  /*f4c0*/  PRMT R197, R107, 0x7610, R197 ;  /* 0x000076106bc57816 */ /* 0x000fe200000000c5 */
[----:B------:R-:W3:Y:S01]  /*f4d0*/  LDCU UR67, c[0x0][0x39c] ;  /* 0x00007380ff4377ac */ /* 0x000ee20008000800 */
[----:B------:R-:W-:Y:S01]  /*f4e0*/  PRMT R189, R108, 0x7610, R189 ;  /* 0x000076106cbd7816 */ /* 0x000fe200000000bd */
        /* <DEDUP_REMOVED lines=9> */
[----:B------:R-:W-:Y:S01]  /*f580*/  VIADD R186, R0, 0x7a ;  /* 0x0000007a00ba7836 */ /* 0x000fe20000000000 */
[----:B------:R-:W-:Y:S01]  /*f590*/  PRMT R198, R109, 0x7610, R198 ;  /* 0x000076106dc67816 */ /* 0x000fe200000000c6 */
[----:B------:R-:W0:Y:S01]  /*f5a0*/  LDCU UR34, c[0x0][0x398] ;  /* 0x00007300ff2277ac */ /* 0x000e220008000800 */
[----:B------:R-:W5:Y:S01]  /*f5b0*/  LDL.LU R92, [R1+0x208] ;  /* 0x00020800015c7983 */ /* 0x000f620000300800 */
[----:B-1----:R-:W-:Y:S01]  /*f5c0*/  IMAD.WIDE R8, R131, 0x2, R4 ;  /* 0x0000000283087825 */ /* 0x002fe200078e0204 */
[----:B------:R-:W-:Y:S01]  /*f5d0*/  PRMT R196, R110, 0x7610, R196 ;  /* 0x000076106ec47816 */ /* 0x000fe200000000c4 */
[----:B------:R-:W1:Y:S01]  /*f5e0*/  LDCU UR66, c[0x0][0x398] ;  /* 0x00007300ff4277ac */ /* 0x000e620008000800 */
[----:B------:R-:W-:Y:S01]  /*f5f0*/  ISETP.GE.AND P5, PT, R186, UR20, PT ;  /* 0x00000014ba007c0c */ /* 0x000fe2000bfa6270 */
[----:B------:R-:W5:Y:S01]  /*f600*/  LDL.LU R93, [R1+0x204] ;  /* 0x00020400015d7983 */ /* 0x000f620000300800 */
[----:B---3--:R-:W-:-:S03]  /*f610*/  IMAD.WIDE R74, R185, 0x2, R6 ;  /* 0x00000002b94a7825 */ /* 0x008fc600078e0206 */
[----:B------:R3:W-:Y:S01]  /*f620*/  @P1 STG.E.U16 desc[UR22][R8.64], R189 ;  /* 0x000000bd08001986 */ /* 0x0007e2000c101516 */
[----:B------:R-:W-:Y:S01]  /*f630*/  ISETP.LT.AND P1, PT, R2, UR53, !P0 ;  /* 0x0000003502007c0c */ /* 0x000fe2000c721270 */
[----:B------:R-:W0:Y:S01]  /*f640*/  LDCU UR20, c[0x0][0x398] ;  /* 0x00007300ff1477ac */ /* 0x000e220008000800 */
[----:B------:R-:W-:Y:S01]  /*f650*/  VIADD R131, R185, UR30 ;  /* 0x0000001eb9837c36 */ /* 0x000fe20008000000 */
[----:B------:R1:W-:Y:S01]  /*f660*/  @P3 STG.E.U16 desc[UR22][R74.64], R198 ;  /* 0x000000c64a003986 */ /* 0x0003e2000c101516 */
[----:B------:R-:W-:Y:S02]  /*f670*/  ISETP.LT.AND P0, PT, R3, UR43, !P0 ;  /* 0x0000002b03007c0c */ /* 0x000fe4000c701270 */
[----:B------:R-:W-:Y:S01]  /*f680*/  PRMT R197, R111, 0x7610, R197 ;  /* 0x000076106fc57816 */ /* 0x000fe200000000c5 */
[----:B------:R-:W-:Y:S01]  /*f690*/  VIADD R186, R0, 0x7b ;  /* 0x0000007b00ba7836 */ /* 0x000fe20000000000 */
[----:B------:R-:W0:Y:S01]  /*f6a0*/  LDCU UR53, c[0x0][0x39c] ;  /* 0x00007380ff3577ac */ /* 0x000e220008000800 */
[----:B------:R-:W5:Y:S01]  /*f6b0*/  LDL.LU R94, [R1+0x200] ;  /* 0x00020000015e7983 */ /* 0x000f620000300800 */
[----:B---3--:R-:W-:-:S04]  /*f6c0*/  IMAD.WIDE R8, R185, 0x2, R4 ;  /* 0x00000002b9087825 */ /* 0x008fc800078e0204 */
[C---:B-1----:R-:W-:Y:S01]  /*f6d0*/  IMAD.WIDE R74, R131.reuse, 0x2, R6 ;  /* 0x00000002834a7825 */ /* 0x042fe200078e0206 */
[----:B------:R1:W-:Y:S01]  /*f6e0*/  @P6 STG.E.U16 desc[UR22][R8.64], R196 ;  /* 0x000000c408006986 */ /* 0x0003e2000c101516 */
[----:B------:R-:W-:Y:S01]  /*f6f0*/  ISETP.LT.AND P6, PT, R2, UR48, !P5 ;  /* 0x0000003002007c0c */ /* 0x000fe2000efc1270 */
[----:B------:R-:W3:Y:S01]  /*f700*/  LDCU UR43, c[0x0][0x398] ;  /* 0x00007300ff2b77ac */ /* 0x000ee20008000800 */
[----:B------:R-:W-:Y:S01]  /*f710*/  VIADD R185, R131, UR30 ;  /* 0x0000001e83b97c36 */ /* 0x000fe20008000000 */
[----:B------:R-:W-:Y:S01]  /*f720*/  ISETP.LT.AND P5, PT, R3, UR33, !P5 ;  /* 0x0000002103007c0c */ /* 0x000fe2000efa1270 */
[----:B------:R0:W-:Y:S01]  /*f730*/  @P1 STG.E.U16 desc[UR22][R74.64], R197 ;  /* 0x000000c54a001986 */ /* 0x0001e2000c101516 */
[----:B------:R-:W-:Y:S01]  /*f740*/  PRMT R189, R112, 0x7610, R189 ;  /* 0x0000761070bd7816 */ /* 0x000fe200000000bd */
[----:B------:R-:W2:Y:S01]  /*f750*/  LDCU UR33, c[0x0][0x39c] ;  /* 0x00007380ff2177ac */ /* 0x000ea20008000800 */
[----:B------:R-:W-:Y:S01]  /*f760*/  PRMT R198, R113, 0x7610, R198 ;  /* 0x0000761071c67816 */ /* 0x000fe200000000c6 */
[----:B------:R-:W3:Y:S01]  /*f770*/  LDL.LU R95, [R1+0x1fc] ;  /* 0x0001fc00015f7983 */ /* 0x000ee20000300800 */
[----:B------:R-:W-:Y:S01]  /*f780*/  ISETP.GE.AND P2, PT, R186, UR65, PT ;  /* 0x00000041ba007c0c */ /* 0x000fe2000bf46270 */
[----:B-1----:R-:W-:Y:S01]  /*f790*/  IMAD.WIDE R8, R131, 0x2, R4 ;  /* 0x0000000283087825 */ /* 0x002fe200078e0204 */
[----:B------:R-:W-:Y:S01]  /*f7a0*/  PRMT R196, R114, 0x7610, R196 ;  /* 0x0000761072c47816 */ /* 0x000fe200000000c4 */
[----:B------:R-:W1:Y:S01]  /*f7b0*/  LDCU UR65, c[0x0][0x39c] ;  /* 0x00007380ff4177ac */ /* 0x000e620008000800 */
[----:B------:R-:W3:Y:S01]  /*f7c0*/  LDL.LU R96, [R1+0x1f8] ;  /* 0x0001f80001607983 */ /* 0x000ee20000300800 */
[----:B0-----:R-:W-:Y:S01]  /*f7d0*/  IMAD.WIDE R74, R185, 0x2, R6 ;  /* 0x00000002b94a7825 */ /* 0x001fe200078e0206 */
[----:B------:R-:W0:Y:S02]  /*f7e0*/  LDCU UR48, c[0x0][0x398] ;  /* 0x00007300ff3077ac */ /* 0x000e240008000800 */
[----:B------:R1:W-:Y:S01]  /*f7f0*/  @P0 STG.E.U16 desc[UR22][R8.64], R189 ;  /* 0x000000bd08000986 */ /* 0x0003e2000c101516 */
[----:B------:R-:W-:-:S03]  /*f800*/  VIADD R186, R0, 0x7c ;  /* 0x0000007c00ba7836 */ /* 0x000fc60000000000 */
[----:B------:R0:W-:Y:S01]  /*f810*/  @P6 STG.E.U16 desc[UR22][R74.64], R198 ;  /* 0x000000c64a006986 */ /* 0x0001e2000c101516 */
[----:B------:R-:W-:Y:S01]  /*f820*/  ISETP.LT.AND P6, PT, R2, UR52, !P2 ;  /* 0x0000003402007c0c */ /* 0x000fe2000d7c1270 */
[----:B------:R-:W-:Y:S01]  /*f830*/  VIADD R131, R185, UR30 ;  /* 0x0000001eb9837c36 */ /* 0x000fe20008000000 */
[----:B------:R-:W-:Y:S01]  /*f840*/  ISETP.GE.AND P4, PT, R186, UR75, PT ;  /* 0x0000004bba007c0c */ /* 0x000fe2000bf86270 */
[----:B------:R-:W2:Y:S01]  /*f850*/  LDCU UR52, c[0x0][0x39c] ;  /* 0x00007380ff3477ac */ /* 0x000ea20008000800 */
[----:B------:R-:W-:Y:S01]  /*f860*/  PRMT R197, R115, 0x7610, R197 ;  /* 0x0000761073c57816 */ /* 0x000fe200000000c5 */
[----:B------:R-:W3:Y:S01]  /*f870*/  LDL.LU R97, [R1+0x1f4] ;  /* 0x0001f40001617983 */ /* 0x000ee20000300800 */
        /* <DEDUP_REMOVED lines=13> */
[----:B------:R-:W1:Y:S01]  /*f950*/  LDCU UR57, c[0x0][0x398] ;  /* 0x00007300ff3977ac */ /* 0x000e620008000800 */
[----:B------:R-:W-:Y:S01]  /*f960*/  F2FP.F16.F32.PACK_AB R12, R12, R76 ;  /* 0x0000004c0c0c723e */ /* 0x000fe200000000ff */
[----:B------:R-:W3:Y:S01]  /*f970*/  LDL.LU R98, [R1+0x1f0] ;  /* 0x0001f00001627983 */ /* 0x000ee20000300800 */
[----:B0-----:R-:W-:Y:S01]  /*f980*/  IMAD.WIDE R8, R131, 0x2, R4 ;  /* 0x0000000283087825 */ /* 0x001fe200078e0204 */
[----:B------:R-:W-:Y:S01]  /*f990*/  ISETP.GE.AND P3, PT, R186, UR35, PT ;  /* 0x00000023ba007c0c */ /* 0x000fe2000bf66270 */
[----:B------:R-:W0:Y:S01]  /*f9a0*/  LDCU UR35, c[0x0][0x398] ;  /* 0x00007300ff2377ac */ /* 0x000e220008000800 */
[----:B------:R-:W-:Y:S01]  /*f9b0*/  PRMT R196, R118, 0x7610, R196 ;  /* 0x0000761076c47816 */ /* 0x000fe200000000c4 */
[C---:B--2---:R-:W-:Y:S01]  /*f9c0*/  IMAD.WIDE R74, R185.reuse, 0x2, R6 ;  /* 0x00000002b94a7825 */ /* 0x044fe200078e0206 */
        /* <DEDUP_REMOVED lines=8> */
[----:B------:R-:W3:Y:S01]  /*fa50*/  LDL.LU R99, [R1+0x1ec] ;  /* 0x0001ec0001637983 */ /* 0x000ee20000300800 */
[----:B--2---:R-:W-:Y:S01]  /*fa60*/  IMAD.WIDE R8, R185, 0x2, R4 ;  /* 0x00000002b9087825 */ /* 0x004fe200078e0204 */
[----:B------:R-:W-:Y:S01]  /*fa70*/  PRMT R197, R119, 0x7610, R197 ;  /* 0x0000761077c57816 */ /* 0x000fe200000000c5 */
[----:B------:R-:W2:Y:S01]  /*fa80*/  LDCU UR12, c[0x0][0x398] ;  /* 0x00007300ff0c77ac */ /* 0x000ea20008000800 */
        /* <DEDUP_REMOVED lines=13> */
[----:B------:R-:W-:Y:S01]  /*fb60*/  F2FP.F16.F32.PACK_AB R77, R13, R77 ;  /* 0x0000004d0d4d723e */ /* 0x000fe200000000ff */
[----:B-1----:R-:W-:Y:S01]  /*fb70*/  IMAD.WIDE R8, R131, 0x2, R4 ;  /* 0x0000000283087825 */ /* 0x002fe200078e0204 */
[----:B------:R-:W-:Y:S01]  /*fb80*/  PRMT R196, R122, 0x7610, R196 ;  /* 0x000076107ac47816 */ /* 0x000fe200000000c4 */
[----:B------:R-:W1:Y:S01]  /*fb90*/  LDCU UR42, c[0x0][0x398] ;  /* 0x00007300ff2a77ac */ /* 0x000e620008000800 */
[----:B------:R-:W-:Y:S01]  /*fba0*/  F2FP.F16.F32.PACK_AB R14, R14, R78 ;  /* 0x0000004e0e0e723e */ /* 0x000fe200000000ff */
[----:B------:R-:W3:Y:S01]  /*fbb0*/  LDL.LU R100, [R1+0x1e8] ;  /* 0x0001e80001647983 */ /* 0x000ee20000300800 */
[----:B--2---:R-:W-:-:S03]  /*fbc0*/  IMAD.WIDE R74, R185, 0x2, R6 ;  /* 0x00000002b94a7825 */ /* 0x004fc600078e0206 */
[----:B------:R2:W-:Y:S01]  /*fbd0*/  @P3 STG.E.U16 desc[UR22][R8.64], R189 ;  /* 0x000000bd08003986 */ /* 0x0005e2000c101516 */
[----:B------:R-:W-:Y:S01]  /*fbe0*/  ISETP.LT.AND P3, PT, R2, UR26, !P0 ;  /* 0x0000001a02007c0c */ /* 0x000fe2000c761270 */
[----:B------:R-:W0:Y:S01]  /*fbf0*/  LDCU UR26, c[0x0][0x398] ;  /* 0x00007300ff1a77ac */ /* 0x000e220008000800 */
[----:B------:R-:W-:Y:S01]  /*fc00*/  ISETP.GE.AND P6, PT, R186, UR45, PT ;  /* 0x0000002dba007c0c */ /* 0x000fe2000bfc6270 */
[----:B------:R-:W-:Y:S01]  /*fc10*/  VIADD R186, R0, 0x81 ;  /* 0x0000008100ba7836 */ /* 0x000fe20000000000 */
[----:B------:R1:W-:Y:S01]  /*fc20*/  @P4 STG.E.U16 desc[UR22][R74.64], R198 ;  /* 0x000000c64a004986 */ /* 0x0003e2000c101516 */
[----:B------:R-:W-:Y:S01]  /*fc30*/  VIADD R131, R185, UR30 ;  /* 0x0000001eb9837c36 */ /* 0x000fe20008000000 */
[----:B------:R-:W-:Y:S01]  /*fc40*/  ISETP.LT.AND P0, PT, R3, UR31, !P0 ;  /* 0x0000001f03007c0c */ /* 0x000fe2000c701270 */
[----:B------:R-:W0:Y:S01]  /*fc50*/  LDCU UR45, c[0x0][0x398] ;  /* 0x00007300ff2d77ac */ /* 0x000e220008000800 */
[----:B------:R-:W-:Y:S01]  /*fc60*/  PRMT R197, R123, 0x7610, R197 ;  /* 0x000076107bc57816 */ /* 0x000fe200000000c5 */
[----:B------:R-:W3:Y:S01]  /*fc70*/  LDL.LU R101, [R1+0x1e4] ;  /* 0x0001e40001657983 */ /* 0x000ee20000300800 */
[----:B--2---:R-:W-:Y:S01]  /*fc80*/  IMAD.WIDE R8, R185, 0x2, R4 ;  /* 0x00000002b9087825 */ /* 0x004fe200078e0204 */
[----:B------:R-:W-:Y:S01]  /*fc90*/  ISETP.GE.AND P2, PT, R186, UR58, PT ;  /* 0x0000003aba007c0c */ /* 0x000fe2000bf46270 */
[----:B------:R-:W2:Y:S01]  /*fca0*/  LDCU UR31, c[0x0][0x398] ;  /* 0x00007300ff1f77ac */ /* 0x000ea20008000800 */
[----:B------:R-:W-:Y:S01]  /*fcb0*/  PRMT R189, R124, 0x7610, R189 ;  /* 0x000076107cbd7816 */ /* 0x000fe200000000bd */
[----:B------:R-:W2:Y:S01]  /*fcc0*/  LDL.LU R102, [R1+0x1e0] ;  /* 0x0001e00001667983 */ /* 0x000ea20000300800 */
[----:B-1----:R-:W-:Y:S01]  /*fcd0*/  IMAD.WIDE R74, R131, 0x2, R6 ;  /* 0x00000002834a7825 */ /* 0x002fe200078e0206 */
[----:B------:R-:W1:Y:S02]  /*fce0*/  LDCU UR58, c[0x0][0x398] ;  /* 0x00007300ff3a77ac */ /* 0x000e640008000800 */
[----:B------:R0:W-:Y:S01]  /*fcf0*/  @P1 STG.E.U16 desc[UR22][R8.64], R196 ;  /* 0x000000c408001986 */ /* 0x0001e2000c101516 */
[----:B------:R-:W-:Y:S01]  /*fd00*/  ISETP.LT.AND P1, PT, R2, UR9, !P6 ;  /* 0x0000000902007c0c */ /* 0x000fe2000f721270 */
[----:B------:R-:W-:-:S02]  /*fd10*/  VIADD R186, R0, 0x82 ;  /* 0x0000008200ba7836 */ /* 0x000fc40000000000 */
[----:B------:R-:W-:Y:S01]  /*fd20*/  VIADD R185, R131, UR30 ;  /* 0x0000001e83b97c36 */ /* 0x000fe20008000000 */
[----:B------:R-:W-:Y:S01]  /*fd30*/  ISETP.LT.AND P6, PT, R3, UR16, !P6 ;  /* 0x0000001003007c0c */ /* 0x000fe2000f7c1270 */
[----:B------:R1:W-:Y:S01]  /*fd40*/  @P3 STG.E.U16 desc[UR22][R74.64], R197 ;  /* 0x000000c54a003986 */ /* 0x0003e2000c101516 */
[----:B------:R-:W-:Y:S01]  /*fd50*/  ISETP.GE.AND P5, PT, R186, UR46, PT ;  /* 0x0000002eba007c0c */ /* 0x000fe2000bfa6270 */
[----:B------:R-:W-:Y:S01]  /*fd60*/  VIADD R186, R0, 0x83 ;  /* 0x0000008300ba7836 */ /* 0x000fe20000000000 */
[----:B------:R-:W3:Y:S01]  /*fd70*/  LDCU UR46, c[0x0][0x39c] ;  /* 0x00007380ff2e77ac */ /* 0x000ee20008000800 */
[----:B------:R-:W-:Y:S01]  /*fd80*/  F2FP.F16.F32.PACK_AB R79, R15, R79 ;  /* 0x0000004f0f4f723e */ /* 0x000fe200000000ff */
[----:B------:R-:W2:Y:S01]  /*fd90*/  LDL.LU R103, [R1+0x1dc] ;  /* 0x0001dc0001677983 */ /* 0x000ea20000300800 */
[----:B0-----:R-:W-:Y:S01]  /*fda0*/  IMAD.WIDE R8, R131, 0x2, R4 ;  /* 0x0000000283087825 */ /* 0x001fe200078e0204 */
[----:B------:R-:W-:Y:S01]  /*fdb0*/  PRMT R196, R132, 0x7632, R196 ;  /* 0x0000763284c47816 */ /* 0x000fe200000000c4 */
[----:B------:R-:W0:Y:S02]  /*fdc0*/  LDCU UR9, c[0x0][0x398] ;  /* 0x00007300ff0977ac */ /* 0x000e240008000800 */
[----:B-1----:R-:W-:Y:S01]  /*fdd0*/  IMAD.WIDE R74, R185, 0x2, R6 ;  /* 0x00000002b94a7825 */ /* 0x002fe200078e0206 */
[----:B------:R1:W-:Y:S01]  /*fde0*/  @P0 STG.E.U16 desc[UR22][R8.64], R189 ;  /* 0x000000bd08000986 */ /* 0x0003e2000c101516 */
[----:B------:R-:W-:Y:S01]  /*fdf0*/  ISETP.GE.AND P4, PT, R186, UR39, PT ;  /* 0x00000027ba007c0c */ /* 0x000fe2000bf86270 */
[----:B------:R-:W0:Y:S02]  /*fe00*/  LDCU UR39, c[0x0][0x39c] ;  /* 0x00007380ff2777ac */ /* 0x000e240008000800 */
[----:B------:R4:W-:Y:S01]  /*fe10*/  @P1 STG.E.U16 desc[UR22][R74.64], R132 ;  /* 0x000000844a001986 */ /* 0x0009e2000c101516 */
[----:B------:R-:W-:Y:S01]  /*fe20*/  ISETP.LT.AND P1, PT, R2, UR59, !P2 ;  /* 0x0000003b02007c0c */ /* 0x000fe2000d721270 */
[----:B------:R-:W-:Y:S01]  /*fe30*/  VIADD R186, R0, 0x84 ;  /* 0x0000008400ba7836 */ /* 0x000fe20000000000 */
[----:B------:R-:W-:Y:S01]  /*fe40*/  ISETP.LT.AND P2, PT, R3, UR36, !P2 ;  /* 0x0000002403007c0c */ /* 0x000fe2000d741270 */
[C---:B------:R-:W-:Y:S01]  /*fe50*/  VIADD R131, R185.reuse, UR30 ;  /* 0x0000001eb9837c36 */ /* 0x040fe20008000000 */
[----:B------:R-:W0:Y:S01]  /*fe60*/  LDCU UR16, c[0x0][0x39c] ;  /* 0x00007380ff1077ac */ /* 0x000e220008000800 */
[----:B------:R-:W-:Y:S01]  /*fe70*/  F2FP.F16.F32.PACK_AB R16, R16, R80 ;  /* 0x000000501010723e */ /* 0x000fe200000000ff */
[----:B------:R-:W2:Y:S01]  /*fe80*/  LDL.LU R104, [R1+0x1d8] ;  /* 0x0001d80001687983 */ /* 0x000ea20000300800 */
[----:B-1----:R-:W-:Y:S01]  /*fe90*/  IMAD.WIDE R8, R185, 0x2, R4 ;  /* 0x00000002b9087825 */ /* 0x002fe200078e0204 */
[----:B------:R-:W-:Y:S01]  /*fea0*/  ISETP.GE.AND P3, PT, R186, UR4, PT ;  /* 0x00000004ba007c0c */ /* 0x000fe2000bf66270 */
[----:B------:R-:W1:Y:S01]  /*feb0*/  LDCU UR4, c[0x0][0x398] ;  /* 0x00007300ff0477ac */ /* 0x000e620008000800 */
[----:B------:R-:W-:Y:S01]  /*fec0*/  PRMT R189, R134, 0x7632, R189 ;  /* 0x0000763286bd7816 */ /* 0x000fe200000000bd */
[----:B----4-:R-:W-:Y:S01]  /*fed0*/  IMAD.WIDE R74, R131, 0x2, R6 ;  /* 0x00000002834a7825 */ /* 0x010fe200078e0206 */
[----:B------:R4:W-:Y:S01]  /*fee0*/  @P6 STG.E.U16 desc[UR22][R8.64], R196 ;  /* 0x000000c408006986 */ /* 0x0009e2000c101516 */
[----:B------:R-:W-:Y:S01]  /*fef0*/  ISETP.LT.AND P6, PT, R2, UR49, !P5 ;  /* 0x0000003102007c0c */ /* 0x000fe2000efc1270 */
[----:B------:R-:W0:Y:S01]  /*ff00*/  LDCU UR36, c[0x0][0x39c] ;  /* 0x00007380ff2477ac */ /* 0x000e220008000800 */
[----:B------:R-:W-:Y:S01]  /*ff10*/  VIADD R186, R0, 0x85 ;  /* 0x0000008500ba7836 */ /* 0x000fe20000000000 */
[----:B------:R-:W-:Y:S01]  /*ff20*/  F2FP.F16.F32.PACK_AB R81, R17, R81 ;  /* 0x000000511151723e */ /* 0x000fe200000000ff */
[----:B------:R-:W-:Y:S01]  /*ff30*/  VIADD R185, R131, UR30 ;  /* 0x0000001e83b97c36 */ /* 0x000fe20008000000 */
[----:B------:R-:W-:Y:S01]  /*ff40*/  ISETP.LT.AND P5, PT, R3, UR50, !P5 ;  /* 0x0000003203007c0c */ /* 0x000fe2000efa1270 */
[----:B------:R1:W-:Y:S01]  /*ff50*/  @P1 STG.E.U16 desc[UR22][R74.64], R133 ;  /* 0x000000854a001986 */ /* 0x0003e2000c101516 */
[----:B------:R-:W-:Y:S01]  /*ff60*/  ISETP.GE.AND P0, PT, R186, UR60, PT ;  /* 0x0000003cba007c0c */ /* 0x000fe2000bf06270 */
[----:B------:R-:W-:Y:S01]  /*ff70*/  VIADD R132, R0, 0x86 ;  /* 0x0000008600847836 */ /* 0x000fe20000000000 */
[----:B------:R-:W-:Y:S01]  /*ff80*/  PRMT R186, R133, 0x7632, R186 ;  /* 0x0000763285ba7816 */ /* 0x000fe200000000ba */
[----:B------:R-:W0:Y:S01]  /*ff90*/  LDCU UR49, c[0x0][0x398] ;  /* 0x00007300ff3177ac */ /* 0x000e220008000800 */
[----:B----4-:R-:W-:Y:S01]  /*ffa0*/  IMAD.WIDE R8, R131, 0x2, R4 ;  /* 0x0000000283087825 */ /* 0x010fe200078e0204 */
[----:B------:R-:W-:Y:S01]  /*ffb0*/  F2FP.F16.F32.PACK_AB R18, R18, R82 ;  /* 0x000000521212723e */ /* 0x000fe200000000ff */
[----:B------:R-:W4:Y:S01]  /*ffc0*/  LDL.LU R105, [R1+0x1d4] ;  /* 0x0001d40001697983 */ /* 0x000f220000300800 */
[----:B------:R-:W0:Y:S01]  /*ffd0*/  LDCU UR50, c[0x0][0x39c] ;  /* 0x00007380ff3277ac */ /* 0x000e220008000800 */
[----:B-1----:R-:W-:-:S02]  /*ffe0*/  IMAD.WIDE R74, R185, 0x2, R6 ;  /* 0x00000002b94a7825 */ /* 0x002fc400078e0206 */
[----:B------:R1:W-:Y:S01]  /*fff0*/  @P2 STG.E.U16 desc[UR22][R8.64], R186 ;  /* 0x000000ba08002986 */ /* 0x0003e2000c101516 */
[----:B------:R-:W0:Y:S03]  /*10000*/  LDCU UR59, c[0x0][0x39c] ;  /* 0x00007380ff3b77ac */ /* 0x000e260008000800 */
[----:B------:R5:W-:Y:S01]  /*10010*/  @P6 STG.E.U16 desc[UR22][R74.64], R134 ;  /* 0x000000864a006986 */ /* 0x000be2000c101516 */
[----:B------:R-:W-:Y:S01]  /*10020*/  ISETP.LT.AND P6, PT, R2, UR14, !P4 ;  /* 0x0000000e02007c0c */ /* 0x000fe2000e7c1270 */
[----:B------:R-:W-:Y:S01]  /*10030*/  VIADD R131, R185, UR30 ;  /* 0x0000001eb9837c36 */ /* 0x000fe20008000000 */
[----:B------:R-:W-:Y:S01]  /*10040*/  ISETP.LT.AND P4, PT, R3, UR41, !P4 ;  /* 0x0000002903007c0c */ /* 0x000fe2000e781270 */
[----:B------:R-:W0:Y:S01]  /*10050*/  LDCU UR14, c[0x0][0x398] ;  /* 0x00007300ff0e77ac */ /* 0x000e220008000800 */
[----:B------:R-:W-:Y:S01]  /*10060*/  ISETP.GE.AND P1, PT, R132, UR38, PT ;  /* 0x0000002684007c0c */ /* 0x000fe2000bf26270 */
[----:B------:R-:W4:Y:S01]  /*10070*/  LDL.LU R106, [R1+0x1d0] ;  /* 0x0001d000016a7983 */ /* 0x000f220000300800 */
[----:B-1----:R-:W-:Y:S01]  /*10080*/  IMAD.WIDE R8, R185, 0x2, R4 ;  /* 0x00000002b9087825 */ /* 0x002fe200078e0204 */
[----:B------:R-:W1:Y:S01]  /*10090*/  LDCU UR38, c[0x0][0x398] ;  /* 0x00007300ff2677ac */ /* 0x000e620008000800 */
[----:B-----5:R-:W-:Y:S01]  /*100a0*/  F2FP.F16.F32.PACK_AB R19, R19, R83 ;  /* 0x000000531313723e */ /* 0x020fe200000000ff */
[----:B------:R-:W5:Y:S01]  /*100b0*/  LDL.LU R107, [R1+0x1cc] ;  /* 0x0001cc00016b7983 */ /* 0x000f620000300800 */
[----:B------:R-:W-:Y:S01]  /*100c0*/  IMAD.WIDE R74, R131, 0x2, R6 ;  /* 0x00000002834a7825 */ /* 0x000fe200078e0206 */
[----:B------:R-:W-:Y:S01]  /*100d0*/  PRMT R134, R135, 0x7632, R134 ;  /* 0x0000763287867816 */ /* 0x000fe20000000086 */
[----:B------:R-:W0:Y:S01]  /*100e0*/  LDCU UR41, c[0x0][0x398] ;  /* 0x00007300ff2977ac */ /* 0x000e220008000800 */
[----:B------:R1:W-:Y:S01]  /*100f0*/  @P5 STG.E.U16 desc[UR22][R8.64], R189 ;  /* 0x000000bd08005986 */ /* 0x0003e2000c101516 */
[----:B------:R-:W-:Y:S01]  /*10100*/  ISETP.LT.AND P5, PT, R2, UR54, !P3 ;  /* 0x0000003602007c0c */ /* 0x000fe2000dfa1270 */
[----:B------:R-:W-:Y:S01]  /*10110*/  VIADD R133, R131, UR30 ;  /* 0x0000001e83857c36 */ /* 0x000fe20008000000 */
[----:B------:R-:W-:Y:S01]  /*10120*/  ISETP.LT.AND P3, PT, R3, UR55, !P3 ;  /* 0x0000003703007c0c */ /* 0x000fe2000df61270 */
[----:B------:R0:W-:Y:S01]  /*10130*/  @P6 STG.E.U16 desc[UR22][R74.64], R135 ;  /* 0x000000874a006986 */ /* 0x0001e2000c101516 */
[----:B------:R-:W-:Y:S01]  /*10140*/  VIADD R132, R0, 0x87 ;  /* 0x0000008700847836 */ /* 0x000fe20000000000 */
[----:B------:R-:W2:Y:S01]  /*10150*/  LDCU UR54, c[0x0][0x398] ;  /* 0x00007300ff3677ac */ /* 0x000ea20008000800 */
[----:B------:R-:W-:Y:S01]  /*10160*/  F2FP.F16.F32.PACK_AB R20, R20, R84 ;  /* 0x000000541414723e */ /* 0x000fe200000000ff */
[----:B------:R-:W4:Y:S01]  /*10170*/  LDL.LU R108, [R1+0x1c8] ;  /* 0x0001c800016c7983 */ /* 0x000f220000300800 */
[----:B------:R-:W2:Y:S01]  /*10180*/  LDCU UR55, c[0x0][0x398] ;  /* 0x00007300ff3777ac */ /* 0x000ea20008000800 */
[----:B-1----:R-:W-:-:S04]  /*10190*/  IMAD.WIDE R8, R131, 0x2, R4 ;  /* 0x0000000283087825 */ /* 0x002fc800078e0204 */
[----:B0-----:R-:W-:Y:S01]  /*101a0*/  IMAD.WIDE R74, R133, 0x2, R6 ;  /* 0x00000002854a7825 */ /* 0x001fe200078e0206 */
[----:B------:R0:W-:Y:S01]  /*101b0*/  @P4 STG.E.U16 desc[UR22][R8.64], R134 ;  /* 0x0000008608004986 */ /* 0x0001e2000c101516 */
[----:B------:R-:W-:-:S03]  /*101c0*/  PRMT R135, R136, 0x7632, R135 ;  /* 0x0000763288877816 */ /* 0x000fc60000000087 */
[----:B------:R1:W-:Y:S01]  /*101d0*/  @P5 STG.E.U16 desc[UR22][R74.64], R136 ;  /* 0x000000884a005986 */ /* 0x0003e2000c101516 */
[----:B------:R-:W-:Y:S01]  /*101e0*/  ISETP.LT.AND P5, PT, R2, UR56, !P0 ;  /* 0x0000003802007c0c */ /* 0x000fe2000c7a1270 */
[----:B------:R-:W-:Y:S01]  /*101f0*/  VIADD R131, R133, UR30 ;  /* 0x0000001e85837c36 */ /* 0x000fe20008000000 */
[----:B------:R-:W-:Y:S01]  /*10200*/  ISETP.LT.AND P0, PT, R3, UR61, !P0 ;  /* 0x0000003d03007c0c */ /* 0x000fe2000c701270 */
[----:B------:R-:W2:Y:S01]  /*10210*/  LDCU UR56, c[0x0][0x39c] ;  /* 0x00007380ff3877ac */ /* 0x000ea20008000800 */
[----:B------:R-:W-:Y:S01]  /*10220*/  ISETP.GE.AND P2, PT, R132, UR62, PT ;  /* 0x0000003e84007c0c */ /* 0x000fe2000bf46270 */
[----:B------:R-:W4:Y:S01]  /*10230*/  LDL.LU R109, [R1+0x1c4] ;  /* 0x0001c400016d7983 */ /* 0x000f220000300800 */
[----:B0-----:R-:W-:Y:S01]  /*10240*/  IMAD.WIDE R8, R133, 0x2, R4 ;  /* 0x0000000285087825 */ /* 0x001fe200078e0204 */
[----:B------:R-:W-:Y:S02]  /*10250*/  PRMT R134, R137, 0x7632, R134 ;  /* 0x0000763289867816 */ /* 0x000fe40000000086 */
[----:B------:R-:W4:Y:S04]  /*10260*/  LDL.LU R110, [R1+0x1c0] ;  /* 0x0001c000016e7983 */ /* 0x000f280000300800 */
[----:B------:R0:W-:Y:S01]  /*10270*/  @P3 STG.E.U16 desc[UR22][R8.64], R135 ;  /* 0x0000008708003986 */ /* 0x0001e2000c101516 */
[----:B------:R-:W-:Y:S01]  /*10280*/  ISETP.LT.AND P3, PT, R2, UR6, !P1 ;  /* 0x0000000602007c0c */ /* 0x000fe2000cf61270 */
[----:B-1----:R-:W-:Y:S01]  /*10290*/  IMAD.WIDE R74, R131, 0x2, R6 ;  /* 0x00000002834a7825 */ /* 0x002fe200078e0206 */
[----:B------:R-:W-:Y:S01]  /*102a0*/  ISETP.LT.AND P1, PT, R3, UR63, !P1 ;  /* 0x0000003f03007c0c */ /* 0x000fe2000cf21270 */
[----:B------:R-:W1:Y:S01]  /*102b0*/  LDCU UR6, c[0x0][0x398] ;  /* 0x00007300ff0677ac */ /* 0x000e620008000800 */
[----:B------:R-:W-:Y:S01]  /*102c0*/  PRMT R136, R141, 0x7632, R136 ;  /* 0x000076328d887816 */ /* 0x000fe20000000088 */
[----:B------:R-:W-:Y:S01]  /*102d0*/  VIADD R133, R131, UR30 ;  /* 0x0000001e83857c36 */ /* 0x000fe20008000000 */
[----:B------:R1:W-:Y:S01]  /*102e0*/  @P5 STG.E.U16 desc[UR22][R74.64], R137 ;  /* 0x000000894a005986 */ /* 0x0003e2000c101516 */
[----:B------:R-:W-:Y:S01]  /*102f0*/  VIADD R132, R0, 0x88 ;  /* 0x0000008800847836 */ /* 0x000fe20000000000 */
[----:B------:R-:W-:-:S02]  /*10300*/  F2FP.F16.F32.PACK_AB R21, R21, R85 ;  /* 0x000000551515723e */ /* 0x000fc400000000ff */
[----:B------:R-:W-:Y:S01]  /*10310*/  F2FP.F16.F32.PACK_AB R22, R22, R86 ;  /* 0x000000561616723e */ /* 0x000fe200000000ff */
[----:B0-----:R-:W-:Y:S01]  /*10320*/  IMAD.WIDE R8, R131, 0x2, R4 ;  /* 0x0000000283087825 */ /* 0x001fe200078e0204 */
[----:B------:R-:W-:Y:S01]  /*10330*/  ISETP.GE.AND P6, PT, R132, UR47, PT ;  /* 0x0000002f84007c0c */ /* 0x000fe2000bfc6270 */
[----:B------:R-:W0:Y:S01]  /*10340*/  LDCU UR47, c[0x0][0x39c] ;  /* 0x00007380ff2f77ac */ /* 0x000e220008000800 */
[----:B------:R-:W-:Y:S01]  /*10350*/  F2FP.F16.F32.PACK_AB R23, R23, R87 ;  /* 0x000000571717723e */ /* 0x000fe200000000ff */
[----:B------:R-:W4:Y:S01]  /*10360*/  LDL.LU R111, [R1+0x1bc] ;  /* 0x0001bc00016f7983 */ /* 0x000f220000300800 */
[----:B-1----:R-:W-:-:S03]  /*10370*/  IMAD.WIDE R74, R133, 0x2, R6 ;  /* 0x00000002854a7825 */ /* 0x002fc600078e0206 */
[----:B------:R1:W-:Y:S01]  /*10380*/  @P0 STG.E.U16 desc[UR22][R8.64], R134 ;  /* 0x0000008608000986 */ /* 0x0003e2000c101516 */
[----:B------:R-:W-:Y:S01]  /*10390*/  PRMT R135, R138, 0x7632, R135 ;  /* 0x000076328a877816 */ /* 0x000fe20000000087 */
[----:B------:R-:W-:Y:S02]  /*103a0*/  VIADD R132, R0, 0x89 ;  /* 0x0000008900847836 */ /* 0x000fe40000000000 */
[----:B------:R0:W-:Y:S01]  /*103b0*/  @P3 STG.E.U16 desc[UR22][R74.64], R138 ;  /* 0x0000008a4a003986 */ /* 0x0001e2000c101516 */
[----:B------:R-:W-:Y:S01]  /*103c0*/  ISETP.LT.AND P3, PT, R2, UR28, !P2 ;  /* 0x0000001c02007c0c */ /* 0x000fe2000d761270 */
[----:B------:R-:W-:Y:S01]  /*103d0*/  VIADD R131, R133, UR30 ;  /* 0x0000001e85837c36 */ /* 0x000fe20008000000 */
[----:B------:R-:W-:Y:S01]  /*103e0*/  ISETP.LT.AND P2, PT, R3, UR34, !P2 ;  /* 0x0000002203007c0c */ /* 0x000fe2000d741270 */
[----:B------:R-:W2:Y:S01]  /*103f0*/  LDCU UR28, c[0x0][0x398] ;  /* 0x00007300ff1c77ac */ /* 0x000ea20008000800 */
[----:B------:R-:W-:Y:S01]  /*10400*/  PRMT R137, R127, 0x7610, R137 ;  /* 0x000076107f897816 */ /* 0x000fe20000000089 */
[----:B------:R-:W4:Y:S01]  /*10410*/  LDL.LU R112, [R1+0x1b8] ;  /* 0x0001b80001707983 */ /* 0x000f220000300800 */
[----:B-1----:R-:W-:Y:S01]  /*10420*/  IMAD.WIDE R8, R133, 0x2, R4 ;  /* 0x0000000285087825 */ /* 0x002fe200078e0204 */
[----:B------:R-:W-:Y:S01]  /*10430*/  ISETP.GE.AND P4, PT, R132, UR65, PT ;  /* 0x0000004184007c0c */ /* 0x000fe2000bf86270 */
[----:B------:R-:W1:Y:S01]  /*10440*/  LDCU UR34, c[0x0][0x398] ;  /* 0x00007300ff2277ac */ /* 0x000e620008000800 */
        /* <DEDUP_REMOVED lines=10> */
[----:B------:R-:W-:Y:S01]  /*104f0*/  VIADD R132, R0, 0x8b ;  /* 0x0000008b00847836 */ /* 0x000fe20000000000 */
[----:B------:R-:W2:Y:S01]  /*10500*/  LDCU UR44, c[0x0][0x39c] ;  /* 0x00007380ff2c77ac */ /* 0x000ea20008000800 */
[----:B------:R-:W-:Y:S01]  /*10510*/  F2FP.F16.F32.PACK_AB R24, R24, R88 ;  /* 0x000000581818723e */ /* 0x000fe200000000ff */
[----:B------:R-:W4:Y:S01]  /*10520*/  LDL.LU R113, [R1+0x1b4] ;  /* 0x0001b40001717983 */ /* 0x000f220000300800 */
[----:B-1----:R-:W-:Y:S01]  /*10530*/  IMAD.WIDE R8, R131, 0x2, R4 ;  /* 0x0000000283087825 */ /* 0x002fe200078e0204 */
[----:B------:R-:W-:-:S02]  /*10540*/  PRMT R135, R140, 0x7632, R135 ;  /* 0x000076328c877816 */ /* 0x000fc40000000087 */
[----:B------:R-:W-:Y:S01]  /*10550*/  ISETP.GE.AND P0, PT, R132, UR53, PT ;  /* 0x0000003584007c0c */ /* 0x000fe2000bf06270 */
[----:B------:R-:W4:Y:S01]  /*10560*/  LDL.LU R114, [R1+0x1b0] ;  /* 0x0001b00001727983 */ /* 0x000f220000300800 */
[----:B0-----:R-:W-:-:S03]  /*10570*/  IMAD.WIDE R74, R133, 0x2, R6 ;  /* 0x00000002854a7825 */ /* 0x001fc600078e0206 */
[----:B------:R0:W-:Y:S01]  /*10580*/  @P2 STG.E.U16 desc[UR22][R8.64], R134 ;  /* 0x0000008608002986 */ /* 0x0001e2000c101516 */
[----:B------:R-:W-:Y:S01]  /*10590*/  ISETP.LT.AND P2, PT, R2, UR18, !P4 ;  /* 0x0000001202007c0c */ /* 0x000fe2000e741270 */
[----:B------:R-:W1:Y:S01]  /*105a0*/  LDCU UR53, c[0x0][0x398] ;  /* 0x00007300ff3577ac */ /* 0x000e620008000800 */
[----:B------:R-:W-:Y:S01]  /*105b0*/  VIADD R132, R0, 0x8c ;  /* 0x0000008c00847836 */ /* 0x000fe20000000000 */
[----:B------:R0:W-:Y:S01]  /*105c0*/  @P1 STG.E.U16 desc[UR22][R74.64], R140 ;  /* 0x0000008c4a001986 */ /* 0x0001e2000c101516 */
[----:B------:R-:W-:Y:S01]  /*105d0*/  VIADD R131, R133, UR30 ;  /* 0x0000001e85837c36 */ /* 0x000fe20008000000 */
[----:B------:R-:W-:Y:S01]  /*105e0*/  ISETP.LT.AND P4, PT, R3, UR24, !P4 ;  /* 0x0000001803007c0c */ /* 0x000fe2000e781270 */
[----:B------:R-:W1:Y:S01]  /*105f0*/  LDCU UR18, c[0x0][0x39c] ;  /* 0x00007380ff1277ac */ /* 0x000e620008000800 */
[----:B------:R-:W-:Y:S01]  /*10600*/  F2FP.F16.F32.PACK_AB R25, R25, R89 ;  /* 0x000000591919723e */ /* 0x000fe200000000ff */
[----:B------:R-:W4:Y:S01]  /*10610*/  LDL.LU R115, [R1+0x1ac] ;  /* 0x0001ac0001737983 */ /* 0x000f220000300800 */
[----:B0-----:R-:W-:Y:S01]  /*10620*/  IMAD.WIDE R8, R133, 0x2, R4 ;  /* 0x0000000285087825 */ /* 0x001fe200078e0204 */
[----:B------:R-:W-:Y:S01]  /*10630*/  ISETP.GE.AND P3, PT, R132, UR33, PT ;  /* 0x0000002184007c0c */ /* 0x000fe2000bf66270 */
[----:B------:R-:W0:Y:S01]  /*10640*/  LDCU UR33, c[0x0][0x398] ;  /* 0x00007300ff2177ac */ /* 0x000e220008000800 */
[----:B------:R-:W-:Y:S01]  /*10650*/  F2FP.F16.F32.PACK_AB R26, R26, R90 ;  /* 0x0000005a1a1a723e */ /* 0x000fe200000000ff */
[----:B------:R-:W-:Y:S01]  /*10660*/  IMAD.WIDE R74, R131, 0x2, R6 ;  /* 0x00000002834a7825 */ /* 0x000fe200078e0206 */
[----:B------:R1:W-:Y:S01]  /*10670*/  @P6 STG.E.U16 desc[UR22][R8.64], R135 ;  /* 0x0000008708006986 */ /* 0x0003e2000c101516 */
[----:B------:R-:W-:Y:S01]  /*10680*/  ISETP.LT.AND P6, PT, R2, UR66, !P5 ;  /* 0x0000004202007c0c */ /* 0x000fe2000efc1270 */
[----:B------:R-:W0:Y:S01]  /*10690*/  LDCU UR24, c[0x0][0x398] ;  /* 0x00007300ff1877ac */ /* 0x000e220008000800 */
[C---:B------:R-:W-:Y:S01]  /*106a0*/  VIADD R132, R0.reuse, 0x8d ;  /* 0x0000008d00847836 */ /* 0x040fe20000000000 */
[----:B------:R-:W-:Y:S01]  /*106b0*/  F2FP.F16.F32.PACK_AB R27, R27, R91 ;  /* 0x0000005b1b1b723e */ /* 0x000fe200000000ff */
[----:B------:R-:W-:Y:S01]  /*106c0*/  VIADD R133, R131, UR30 ;  /* 0x0000001e83857c36 */ /* 0x000fe20008000000 */
[----:B------:R0:W-:Y:S01]  /*106d0*/  @P2 STG.E.U16 desc[UR22][R74.64], R141 ;  /* 0x0000008d4a002986 */ /* 0x0001e2000c101516 */
[----:B------:R-:W-:Y:S01]  /*106e0*/  ISETP.LT.AND P5, PT, R3, UR35, !P5 ;  /* 0x0000002303007c0c */ /* 0x000fe2000efa1270 */
[----:B------:R-:W-:Y:S01]  /*106f0*/  VIADD R134, R0, 0x8f ;  /* 0x0000008f00867836 */ /* 0x000fe20000000000 */
[----:B------:R-:W-:Y:S01]  /*10700*/  ISETP.GE.AND P1, PT, R132, UR10, PT ;  /* 0x0000000a84007c0c */ /* 0x000fe2000bf26270 */
[----:B------:R-:W-:Y:S01]  /*10710*/  VIADD R132, R0, 0x8e ;  /* 0x0000008e00847836 */ /* 0x000fe20000000000 */
[----:B------:R-:W2:Y:S01]  /*10720*/  LDCU UR10, c[0x0][0x398] ;  /* 0x00007300ff0a77ac */ /* 0x000ea20008000800 */
[----:B-1----:R-:W-:Y:S01]  /*10730*/  IMAD.WIDE R8, R131, 0x2, R4 ;  /* 0x0000000283087825 */ /* 0x002fe200078e0204 */
[----:B------:R-:W-:Y:S01]  /*10740*/  F2FP.F16.F32.PACK_AB R28, R28, R92 ;  /* 0x0000005c1c1c723e */ /* 0x000fe200000000ff */
[----:B------:R-:W4:Y:S02]  /*10750*/  LDL.LU R116, [R1+0x1a8] ;  /* 0x0001a80001747983 */ /* 0x000f240000300800 */
[----:B0-----:R-:W-:-:S02]  /*10760*/  IMAD.WIDE R74, R133, 0x2, R6 ;  /* 0x00000002854a7825 */ /* 0x001fc400078e0206 */
[----:B------:R0:W-:Y:S01]  /*10770*/  @P4 STG.E.U16 desc[UR22][R8.64], R136 ;  /* 0x0000008808004986 */ /* 0x0001e2000c101516 */
[----:B------:R-:W-:Y:S01]  /*10780*/  ISETP.GE.AND P2, PT, R132, UR52, PT ;  /* 0x0000003484007c0c */ /* 0x000fe2000bf46270 */
[----:B------:R-:W1:Y:S01]  /*10790*/  LDCU UR35, c[0x0][0x398] ;  /* 0x00007300ff2377ac */ /* 0x000e620008000800 */
[C---:B------:R-:W-:Y:S01]  /*107a0*/  VIADD R131, R133.reuse, UR30 ;  /* 0x0000001e85837c36 */ /* 0x040fe20008000000 */
[----:B------:R3:W-:Y:S02]  /*107b0*/  @P6 STG.E.U16 desc[UR22][R74.64], R142 ;  /* 0x0000008e4a006986 */ /* 0x0007e4000c101516 */
[----:B---3--:R-:W-:Y:S01]  /*107c0*/  ISETP.LT.AND P6, PT, R2, UR43, !P0 ;  /* 0x0000002b02007c0c */ /* 0x008fe2000c7c1270 */
[----:B------:R-:W-:Y:S01]  /*107d0*/  IMAD.WIDE R132, R133, 0x2, R4 ;  /* 0x0000000285847825 */ /* 0x000fe200078e0204 */
[----:B------:R-:W-:Y:S01]  /*107e0*/  ISETP.LT.AND P0, PT, R3, UR12, !P0 ;  /* 0x0000000c03007c0c */ /* 0x000fe2000c701270 */
[----:B------:R-:W3:Y:S01]  /*107f0*/  LDCU UR43, c[0x0][0x398] ;  /* 0x00007300ff2b77ac */ /* 0x000ee20008000800 */
[----:B------:R-:W-:Y:S01]  /*10800*/  F2FP.F16.F32.PACK_AB R29, R29, R93 ;  /* 0x0000005d1d1d723e */ /* 0x000fe200000000ff */
[----:B------:R-:W3:Y:S01]  /*10810*/  LDL.LU R117, [R1+0x1a4] ;  /* 0x0001a40001757983 */ /* 0x000ee20000300800 */
[----:B0-----:R-:W-:Y:S01]  /*10820*/  IMAD.WIDE R8, R131, 0x2, R6 ;  /* 0x0000000283087825 */ /* 0x001fe200078e0206 */
[----:B------:R-:W-:Y:S01]  /*10830*/  ISETP.GE.AND P4, PT, R134, UR46, PT ;  /* 0x0000002e86007c0c */ /* 0x000fe2000bf86270 */
[----:B------:R-:W0:Y:S01]  /*10840*/  LDCU UR46, c[0x0][0x39c] ;  /* 0x00007380ff2e77ac */ /* 0x000e220008000800 */
[----:B------:R-:W-:-:S02]  /*10850*/  PRMT R136, R125, 0x7610, R136 ;  /* 0x000076107d887816 */ /* 0x000fc40000000088 */
[----:B------:R-:W-:Y:S01]  /*10860*/  PRMT R75, R142, 0x7632, R75 ;  /* 0x000076328e4b7816 */ /* 0x000fe2000000004b */
[----:B------:R-:W-:Y:S01]  /*10870*/  VIADD R135, R131, UR30 ;  /* 0x0000001e83877c36 */ /* 0x000fe20008000000 */
[----:B------:R-:W0:Y:S01]  /*10880*/  LDCU UR12, c[0x0][0x398] ;  /* 0x00007300ff0c77ac */ /* 0x000e220008000800 */
[----:B------:R-:W-:Y:S01]  /*10890*/  F2FP.F16.F32.PACK_AB R30, R30, R94 ;  /* 0x0000005e1e1e723e */ /* 0x000fe200000000ff */
[----:B------:R-:W3:Y:S01]  /*108a0*/  LDL.LU R118, [R1+0x1a0] ;  /* 0x0001a00001767983 */ /* 0x000ee20000300800 */
[----:B------:R-:W0:Y:S03]  /*108b0*/  LDCU UR52, c[0x0][0x39c] ;  /* 0x00007380ff3477ac */ /* 0x000e260008000800 */
[----:B------:R1:W-:Y:S01]  /*108c0*/  @P5 STG.E.U16 desc[UR22][R132.64], R75 ;  /* 0x0000004b84005986 */ /* 0x0003e2000c101516 */
[----:B------:R-:W-:Y:S01]  /*108d0*/  ISETP.LT.AND P5, PT, R2, UR37, !P3 ;  /* 0x0000002502007c0c */ /* 0x000fe2000dfa1270 */
[----:B------:R-:W-:Y:S01]  /*108e0*/  VIADD R134, R0, 0x90 ;  /* 0x0000009000867836 */ /* 0x000fe20000000000 */
[----:B------:R-:W-:Y:S01]  /*108f0*/  ISETP.LT.AND P3, PT, R3, UR48, !P3 ;  /* 0x0000003003007c0c */ /* 0x000fe2000df61270 */
[----:B------:R0:W-:Y:S01]  /*10900*/  @P6 STG.E.U16 desc[UR22][R8.64], R143 ;  /* 0x0000008f08006986 */ /* 0x0001e2000c101516 */
[----:B------:R-:W2:Y:S01]  /*10910*/  LDCU UR37, c[0x0][0x398] ;  /* 0x00007300ff2577ac */ /* 0x000ea20008000800 */
[----:B------:R-:W-:-:S02]  /*10920*/  F2FP.F16.F32.PACK_AB R31, R31, R95 ;  /* 0x0000005f1f1f723e */ /* 0x000fc400000000ff */
[----:B------:R-:W-:Y:S01]  /*10930*/  F2FP.F16.F32.PACK_AB R32, R32, R96 ;  /* 0x000000602020723e */ /* 0x000fe200000000ff */
[----:B------:R-:W2:Y:S01]  /*10940*/  LDCU UR48, c[0x0][0x39c] ;  /* 0x00007380ff3077ac */ /* 0x000ea20008000800 */
[----:B------:R-:W4:Y:S01]  /*10950*/  LDL.LU R119, [R1+0x19c] ;  /* 0x00019c0001777983 */ /* 0x000f220000300800 */
[----:B-1----:R-:W-:Y:S01]  /*10960*/  IMAD.WIDE R74, R131, 0x2, R4 ;  /* 0x00000002834a7825 */ /* 0x002fe200078e0204 */
[----:B0-----:R-:W-:-:S03]  /*10970*/  PRMT R9, R143, 0x7632, R9 ;  /* 0x000076328f097816 */ /* 0x001fc60000000009 */
[----:B------:R-:W-:Y:S01]  /*10980*/  IMAD.WIDE R132, R135, 0x2, R6 ;  /* 0x0000000287847825 */ /* 0x000fe200078e0206 */
[----:B------:R-:W-:Y:S01]  /*10990*/  ISETP.GE.AND P6, PT, R134, UR39, PT ;  /* 0x0000002786007c0c */ /* 0x000fe2000bfc6270 */
[----:B------:R-:W0:Y:S01]  /*109a0*/  LDCU UR39, c[0x0][0x39c] ;  /* 0x00007380ff2777ac */ /* 0x000e220008000800 */
[----:B------:R-:W-:Y:S01]  /*109b0*/  F2FP.F16.F32.PACK_AB R33, R33, R97 ;  /* 0x000000612121723e */ /* 0x000fe200000000ff */
[----:B------:R1:W-:Y:S04]  /*109c0*/  @P0 STG.E.U16 desc[UR22][R74.64], R9 ;  /* 0x000000094a000986 */ /* 0x0003e8000c101516 */
[----:B------:R0:W-:Y:S01]  /*109d0*/  @P5 STG.E.U16 desc[UR22][R132.64], R144 ;  /* 0x0000009084005986 */ /* 0x0001e2000c101516 */
[----:B------:R-:W-:Y:S01]  /*109e0*/  ISETP.LT.AND P5, PT, R2, UR32, !P1 ;  /* 0x0000002002007c0c */ /* 0x000fe2000cfa1270 */
[----:B------:R-:W-:Y:S01]  /*109f0*/  VIADD R131, R135, UR30 ;  /* 0x0000001e87837c36 */ /* 0x000fe20008000000 */
[----:B------:R-:W-:Y:S01]  /*10a00*/  ISETP.LT.AND P1, PT, R3, UR45, !P1 ;  /* 0x0000002d03007c0c */ /* 0x000fe2000cf21270 */
[----:B------:R-:W-:Y:S01]  /*10a10*/  VIADD R134, R0, 0x91 ;  /* 0x0000009100867836 */ /* 0x000fe20000000000 */
[----:B------:R-:W2:Y:S01]  /*10a20*/  LDCU UR32, c[0x0][0x398] ;  /* 0x00007300ff2077ac */ /* 0x000ea20008000800 */
[----:B------:R-:W4:Y:S01]  /*10a30*/  LDL.LU R120, [R1+0x198] ;  /* 0x0001980001787983 */ /* 0x000f220000300800 */
[----:B-1----:R-:W-:Y:S01]  /*10a40*/  IMAD.WIDE R8, R135, 0x2, R4 ;  /* 0x0000000287087825 */ /* 0x002fe200078e0204 */
[----:B0-----:R-:W-:-:S03]  /*10a50*/  PRMT R133, R144, 0x7632, R133 ;  /* 0x0000763290857816 */ /* 0x001fc60000000085 */
[C---:B------:R-:W-:Y:S01]  /*10a60*/  IMAD.WIDE R74, R131.reuse, 0x2, R6 ;  /* 0x00000002834a7825 */ /* 0x040fe200078e0206 */
[----:B------:R-:W-:Y:S01]  /*10a70*/  ISETP.GE.AND P0, PT, R134, UR16, PT ;  /* 0x0000001086007c0c */ /* 0x000fe2000bf06270 */
[----:B------:R-:W0:Y:S01]  /*10a80*/  LDCU UR45, c[0x0][0x39c] ;  /* 0x00007380ff2d77ac */ /* 0x000e220008000800 */
[----:B------:R-:W-:Y:S01]  /*10a90*/  F2FP.F16.F32.PACK_AB R34, R34, R98 ;  /* 0x000000622222723e */ /* 0x000fe200000000ff */
[----:B------:R1:W-:Y:S01]  /*10aa0*/  @P3 STG.E.U16 desc[UR22][R8.64], R133 ;  /* 0x0000008508003986 */ /* 0x0003e2000c101516 */
[----:B------:R-:W-:Y:S01]  /*10ab0*/  ISETP.LT.AND P3, PT, R2, UR51, !P2 ;  /* 0x0000003302007c0c */ /* 0x000fe2000d761270 */
[----:B------:R-:W-:Y:S01]  /*10ac0*/  VIADD R135, R131, UR30 ;  /* 0x0000001e83877c36 */ /* 0x000fe20008000000 */
[----:B------:R-:W-:Y:S01]  /*10ad0*/  ISETP.LT.AND P2, PT, R3, UR40, !P2 ;  /* 0x0000002803007c0c */ /* 0x000fe2000d741270 */
[----:B------:R0:W-:Y:S01]  /*10ae0*/  @P5 STG.E.U16 desc[UR22][R74.64], R145 ;  /* 0x000000914a005986 */ /* 0x0001e2000c101516 */
[----:B------:R-:W-:Y:S01]  /*10af0*/  VIADD R134, R0, 0x92 ;  /* 0x0000009200867836 */ /* 0x000fe20000000000 */
[----:B------:R-:W2:Y:S02]  /*10b00*/  LDCU UR16, c[0x0][0x398] ;  /* 0x00007300ff1077ac */ /* 0x000ea40008000800 */
[----:B------:R-:W4:Y:S01]  /*10b10*/  LDL.LU R121, [R1+0x194] ;  /* 0x0001940001797983 */ /* 0x000f220000300800 */
[----:B------:R-:W2:Y:S01]  /*10b20*/  LDCU UR40, c[0x0][0x398] ;  /* 0x00007300ff2877ac */ /* 0x000ea20008000800 */
[----:B-1----:R-:W-:Y:S01]  /*10b30*/  IMAD.WIDE R132, R131, 0x2, R4 ;  /* 0x0000000283847825 */ /* 0x002fe200078e0204 */
[----:B------:R-:W1:Y:S01]  /*10b40*/  LDCU UR51, c[0x0][0x39c] ;  /* 0x00007380ff3377ac */ /* 0x000e620008000800 */
[----:B0-----:R-:W-:-:S02]  /*10b50*/  PRMT R75, R145, 0x7632, R75 ;  /* 0x00007632914b7816 */ /* 0x001fc4000000004b */
        /* <DEDUP_REMOVED lines=24> */
[----:B------:R-:W3:Y:S02]  /*10ce0*/  LDCU UR9, c[0x0][0x398] ;  /* 0x00007300ff0977ac */ /* 0x000ee40008000800 */
[----:B------:R-:W4:Y:S01]  /*10cf0*/  LDL.LU R123, [R1+0x18c] ;  /* 0x00018c00017b7983 */ /* 0x000f220000300800 */
[----:B------:R-:W3:Y:S01]  /*10d00*/  LDCU UR4, c[0x0][0x398] ;  /* 0x00007300ff0477ac */ /* 0x000ee20008000800 */
[----:B-1----:R-:W-:Y:S01]  /*10d10*/  IMAD.WIDE R8, R131, 0x2, R4 ;  /* 0x0000000283087825 */ /* 0x002fe200078e0204 */
[----:B------:R-:W1:Y:S01]  /*10d20*/  LDCU UR50, c[0x0][0x39c] ;  /* 0x00007380ff3277ac */ /* 0x000e620008000800 */
[----:B0-----:R-:W-:-:S02]  /*10d30*/  PRMT R133, R147, 0x7632, R133 ;  /* 0x0000763293857816 */ /* 0x001fc40000000085 */
[----:B------:R-:W-:Y:S01]  /*10d40*/  IMAD.WIDE R74, R135, 0x2, R6 ;  /* 0x00000002874a7825 */ /* 0x000fe200078e0206 */
[----:B------:R-:W-:Y:S01]  /*10d50*/  ISETP.GE.AND P3, PT, R134, UR47, PT ;  /* 0x0000002f86007c0c */ /* 0x000fe2000bf66270 */
[----:B------:R-:W0:Y:S01]  /*10d60*/  LDCU UR47, c[0x0][0x39c] ;  /* 0x00007380ff2f77ac */ /* 0x000e220008000800 */
[----:B------:R-:W-:Y:S01]  /*10d70*/  F2FP.F16.F32.PACK_AB R37, R37, R101 ;  /* 0x000000652525723e */ /* 0x000fe200000000ff */
[----:B------:R1:W-:Y:S01]  /*10d80*/  @P4 STG.E.U16 desc[UR22][R8.64], R133 ;  /* 0x0000008508004986 */ /* 0x0003e2000c101516 */
[----:B--2---:R-:W-:Y:S01]  /*10d90*/  ISETP.LT.AND P4, PT, R2, UR31, !P0 ;  /* 0x0000001f02007c0c */ /* 0x004fe2000c781270 */
[----:B------:R-:W-:Y:S02]  /*10da0*/  VIADD R131, R135, UR30 ;  /* 0x0000001e87837c36 */ /* 0x000fe40008000000 */
[----:B------:R2:W-:Y:S01]  /*10db0*/  @P2 STG.E.U16 desc[UR22][R74.64], R148 ;  /* 0x000000944a002986 */ /* 0x0005e2000c101516 */
[----:B------:R-:W-:Y:S01]  /*10dc0*/  ISETP.LT.AND P0, PT, R3, UR57, !P0 ;  /* 0x0000003903007c0c */ /* 0x000fe2000c701270 */
[----:B------:R-:W-:Y:S01]  /*10dd0*/  VIADD R134, R0, 0x95 ;  /* 0x0000009500867836 */ /* 0x000fe20000000000 */
[----:B------:R-:W0:Y:S01]  /*10de0*/  LDCU UR31, c[0x0][0x398] ;  /* 0x00007300ff1f77ac */ /* 0x000e220008000800 */
[----:B------:R-:W4:Y:S01]  /*10df0*/  LDL.LU R124, [R1+0x188] ;  /* 0x00018800017c7983 */ /* 0x000f220000300800 */
[----:B-1----:R-:W-:Y:S01]  /*10e00*/  IMAD.WIDE R132, R135, 0x2, R4 ;  /* 0x0000000287847825 */ /* 0x002fe200078e0204 */
[----:B--2---:R-:W-:-:S03]  /*10e10*/  PRMT R75, R148, 0x7632, R75 ;  /* 0x00007632944b7816 */ /* 0x004fc6000000004b */
[C---:B------:R-:W-:Y:S01]  /*10e20*/  IMAD.WIDE R8, R131.reuse, 0x2, R6 ;  /* 0x0000000283087825 */ /* 0x040fe200078e0206 */
[----:B------:R-:W-:Y:S01]  /*10e30*/  ISETP.GE.AND P2, PT, R134, UR56, PT ;  /* 0x0000003886007c0c */ /* 0x000fe2000bf46270 */
[----:B------:R-:W2:Y:S04]  /*10e40*/  LDL.LU R125, [R1+0x184] ;  /* 0x00018400017d7983 */ /* 0x000ea80000300800 */
[----:B------:R1:W-:Y:S01]  /*10e50*/  @P6 STG.E.U16 desc[UR22][R132.64], R75 ;  /* 0x0000004b84006986 */ /* 0x0003e2000c101516 */
[----:B------:R-:W-:Y:S01]  /*10e60*/  ISETP.LT.AND P6, PT, R2, UR38, !P5 ;  /* 0x0000002602007c0c */ /* 0x000fe2000efc1270 */
[----:B------:R-:W-:Y:S01]  /*10e70*/  VIADD R135, R131, UR30 ;  /* 0x0000001e83877c36 */ /* 0x000fe20008000000 */
[----:B------:R-:W-:Y:S01]  /*10e80*/  ISETP.LT.AND P5, PT, R3, UR49, !P5 ;  /* 0x0000003103007c0c */ /* 0x000fe2000efa1270 */
[----:B------:R0:W-:Y:S01]  /*10e90*/  @P4 STG.E.U16 desc[UR22][R8.64], R149 ;  /* 0x0000009508004986 */ /* 0x0001e2000c101516 */
[----:B------:R-:W-:Y:S01]  /*10ea0*/  VIADD R134, R0, 0x96 ;  /* 0x0000009600867836 */ /* 0x000fe20000000000 */
[----:B------:R-:W3:Y:S01]  /*10eb0*/  LDCU UR49, c[0x0][0x39c] ;  /* 0x00007380ff3177ac */ /* 0x000ee20008000800 */
[----:B------:R-:W3:Y:S01]  /*10ec0*/  LDCU UR38, c[0x0][0x398] ;  /* 0x00007300ff2677ac */ /* 0x000ee20008000800 */
[----:B-1----:R-:W-:Y:S01]  /*10ed0*/  IMAD.WIDE R74, R131, 0x2, R4 ;  /* 0x00000002834a7825 */ /* 0x002fe200078e0204 */
[----:B0-----:R-:W-:-:S03]  /*10ee0*/  PRMT R9, R149, 0x7632, R9 ;  /* 0x0000763295097816 */ /* 0x001fc60000000009 */
[C---:B------:R-:W-:Y:S02]  /*10ef0*/  IMAD.WIDE R132, R135.reuse, 0x2, R6 ;  /* 0x0000000287847825 */ /* 0x040fe400078e0206 */
[----:B------:R0:W-:Y:S04]  /*10f00*/  @P0 STG.E.U16 desc[UR22][R74.64], R9 ;  /* 0x000000094a000986 */ /* 0x0001e8000c101516 */
[----:B------:R1:W-:Y:S01]  /*10f10*/  @P6 STG.E.U16 desc[UR22][R132.64], R150 ;  /* 0x0000009684006986 */ /* 0x0003e2000c101516 */
[----:B------:R-:W-:Y:S01]  /*10f20*/  ISETP.LT.AND P6, PT, R2, UR14, !P1 ;  /* 0x0000000e02007c0c */ /* 0x000fe2000cfc1270 */
[----:B------:R-:W-:Y:S01]  /*10f30*/  VIADD R131, R135, UR30 ;  /* 0x0000001e87837c36 */ /* 0x000fe20008000000 */
[----:B------:R-:W-:Y:S01]  /*10f40*/  ISETP.LT.AND P1, PT, R3, UR41, !P1 ;  /* 0x0000002903007c0c */ /* 0x000fe2000cf21270 */
[----:B------:R-:W2:Y:S01]  /*10f50*/  LDCU UR14, c[0x0][0x398] ;  /* 0x00007300ff0e77ac */ /* 0x000ea20008000800 */
[----:B0-----:R-:W-:Y:S01]  /*10f60*/  IMAD.WIDE R8, R135, 0x2, R4 ;  /* 0x0000000287087825 */ /* 0x001fe200078e0204 */
[----:B------:R-:W-:Y:S01]  /*10f70*/  ISETP.GE.AND P4, PT, R134, UR59, PT ;  /* 0x0000003b86007c0c */ /* 0x000fe2000bf86270 */
[----:B------:R-:W0:Y:S01]  /*10f80*/  LDCU UR41, c[0x0][0x398] ;  /* 0x00007300ff2977ac */ /* 0x000e220008000800 */
[----:B-1----:R-:W-:Y:S01]  /*10f90*/  PRMT R133, R150, 0x7632, R133 ;  /* 0x0000763296857816 */ /* 0x002fe20000000085 */
[----:B------:R-:W-:-:S04]  /*10fa0*/  IMAD.WIDE R74, R131, 0x2, R6 ;  /* 0x00000002834a7825 */ /* 0x000fc800078e0206 */
[----:B------:R1:W-:Y:S01]  /*10fb0*/  @P5 STG.E.U16 desc[UR22][R8.64], R133 ;  /* 0x0000008508005986 */ /* 0x0003e2000c101516 */
[----:B------:R-:W-:Y:S01]  /*10fc0*/  ISETP.LT.AND P5, PT, R2, UR54, !P3 ;  /* 0x0000003602007c0c */ /* 0x000fe2000dfa1270 */
[----:B------:R-:W-:Y:S01]  /*10fd0*/  VIADD R135, R131, UR30 ;  /* 0x0000001e83877c36 */ /* 0x000fe20008000000 */
[----:B------:R-:W-:Y:S01]  /*10fe0*/  ISETP.LT.AND P3, PT, R3, UR55, !P3 ;  /* 0x0000003703007c0c */ /* 0x000fe2000df61270 */
[----:B------:R0:W-:Y:S01]  /*10ff0*/  @P6 STG.E.U16 desc[UR22][R74.64], R151 ;  /* 0x000000974a006986 */ /* 0x0001e2000c101516 */
        /* <DEDUP_REMOVED lines=8> */
[----:B------:R-:W-:Y:S01]  /*11080*/  VIADD R134, R0, 0x97 ;  /* 0x0000009700867836 */ /* 0x000fe20000000000 */
[----:B------:R-:W2:Y:S01]  /*11090*/  LDCU UR6, c[0x0][0x398] ;  /* 0x00007300ff0677ac */ /* 0x000ea20008000800 */
[----:B0-----:R-:W-:Y:S01]  /*110a0*/  IMAD.WIDE R74, R135, 0x2, R4 ;  /* 0x00000002874a7825 */ /* 0x001fe200078e0204 */
[----:B-1----:R-:W-:-:S03]  /*110b0*/  PRMT R9, R152, 0x7632, R9 ;  /* 0x0000763298097816 */ /* 0x002fc60000000009 */
[C---:B------:R-:W-:Y:S02]  /*110c0*/  IMAD.WIDE R132, R131.reuse, 0x2, R6 ;  /* 0x0000000283847825 */ /* 0x040fe400078e0206 */
[----:B------:R0:W-:Y:S01]  /*110d0*/  @P3 STG.E.U16 desc[UR22][R74.64], R9 ;  /* 0x000000094a003986 */ /* 0x0001e2000c101516 */
[----:B------:R-:W-:Y:S01]  /*110e0*/  ISETP.LT.AND P3, PT, R2, UR28, !P4 ;  /* 0x0000001c02007c0c */ /* 0x000fe2000e761270 */
[----:B------:R-:W-:Y:S01]  /*110f0*/  VIADD R135, R131, UR30 ;  /* 0x0000001e83877c36 */ /* 0x000fe20008000000 */
[----:B------:R-:W-:Y:S01]  /*11100*/  ISETP.LT.AND P4, PT, R3, UR53, !P4 ;  /* 0x0000003503007c0c */ /* 0x000fe2000e781270 */
[----:B------:R1:W-:Y:S01]  /*11110*/  @P5 STG.E.U16 desc[UR22][R132.64], R153 ;  /* 0x0000009984005986 */ /* 0x0003e2000c101516 */
[----:B------:R-:W-:Y:S01]  /*11120*/  ISETP.GE.AND P0, PT, R134, UR20, PT ;  /* 0x0000001486007c0c */ /* 0x000fe2000bf06270 */
[----:B------:R-:W-:Y:S01]  /*11130*/  VIADD R134, R0, 0x98 ;  /* 0x0000009800867836 */ /* 0x000fe20000000000 */
[----:B------:R-:W2:Y:S01]  /*11140*/  LDCU UR20, c[0x0][0x398] ;  /* 0x00007300ff1477ac */ /* 0x000ea20008000800 */
[----:B------:R-:W2:Y:S01]  /*11150*/  LDCU UR28, c[0x0][0x398] ;  /* 0x00007300ff1c77ac */ /* 0x000ea20008000800 */
[----:B0-----:R-:W-:Y:S01]  /*11160*/  IMAD.WIDE R8, R131, 0x2, R4 ;  /* 0x0000000283087825 */ /* 0x001fe200078e0204 */
[----:B------:R-:W0:Y:S01]  /*11170*/  LDCU UR53, c[0x0][0x39c] ;  /* 0x00007380ff3577ac */ /* 0x000e220008000800 */
[----:B-1----:R-:W-:-:S02]  /*11180*/  PRMT R133, R153, 0x7632, R133 ;  /* 0x0000763299857816 */ /* 0x002fc40000000085 */
[----:B------:R-:W-:-:S03]  /*11190*/  IMAD.WIDE R74, R135, 0x2, R6 ;  /* 0x00000002874a7825 */ /* 0x000fc600078e0206 */
[----:B------:R1:W-:Y:S04]  /*111a0*/  @P2 STG.E.U16 desc[UR22][R8.64], R133 ;  /* 0x0000008508002986 */ /* 0x0003e8000c101516 */
[----:B------:R0:W-:Y:S01]  /*111b0*/  @P3 STG.E.U16 desc[UR22][R74.64], R154 ;  /* 0x0000009a4a003986 */ /* 0x0001e2000c101516 */
[----:B------:R-:W-:Y:S01]  /*111c0*/  ISETP.LT.AND P3, PT, R2, UR33, !P0 ;  /* 0x0000002102007c0c */ /* 0x000fe2000c761270 */
[C---:B------:R-:W-:Y:S01]  /*111d0*/  VIADD R131, R135.reuse, UR30 ;  /* 0x0000001e87837c36 */ /* 0x040fe20008000000 */
[----:B------:R-:W-:Y:S01]  /*111e0*/  ISETP.GE.AND P6, PT, R134, UR18, PT ;  /* 0x0000001286007c0c */ /* 0x000fe2000bfc6270 */
[----:B------:R-:W2:Y:S01]  /*111f0*/  LDCU UR33, c[0x0][0x398] ;  /* 0x00007300ff2177ac */ /* 0x000ea20008000800 */
[----:B-1----:R-:W-:Y:S01]  /*11200*/  IMAD.WIDE R132, R135, 0x2, R4 ;  /* 0x0000000287847825 */ /* 0x002fe200078e0204 */
[----:B0-----:R-:W-:-:S02]  /*11210*/  PRMT R75, R154, 0x7632, R75 ;  /* 0x000076329a4b7816 */ /* 0x001fc4000000004b */
[----:B------:R-:W-:Y:S01]  /*11220*/  ISETP.LT.AND P0, PT, R3, UR34, !P0 ;  /* 0x0000002203007c0c */ /* 0x000fe2000c701270 */
[C---:B------:R-:W-:Y:S01]  /*11230*/  IMAD.WIDE R8, R131.reuse, 0x2, R6 ;  /* 0x0000000283087825 */ /* 0x040fe200078e0206 */
[----:B------:R-:W0:Y:S01]  /*11240*/  LDCU UR18, c[0x0][0x398] ;  /* 0x00007300ff1277ac */ /* 0x000e220008000800 */
[----:B------:R1:W-:Y:S01]  /*11250*/  @P4 STG.E.U16 desc[UR22][R132.64], R75 ;  /* 0x0000004b84004986 */ /* 0x0003e2000c101516 */
[----:B------:R-:W-:Y:S01]  /*11260*/  ISETP.LT.AND P4, PT, R2, UR10, !P6 ;  /* 0x0000000a02007c0c */ /* 0x000fe2000f781270 */
[----:B------:R-:W-:Y:S02]  /*11270*/  VIADD R135, R131, UR30 ;  /* 0x0000001e83877c36 */ /* 0x000fe40008000000 */
[----:B------:R-:W-:Y:S01]  /*11280*/  VIADD R134, R0, 0x99 ;  /* 0x0000009900867836 */ /* 0x000fe20000000000 */
[----:B------:R0:W-:Y:S01]  /*11290*/  @P3 STG.E.U16 desc[UR22][R8.64], R155 ;  /* 0x0000009b08003986 */ /* 0x0001e2000c101516 */
[----:B------:R-:W-:Y:S01]  /*112a0*/  ISETP.LT.AND P6, PT, R3, UR24, !P6 ;  /* 0x0000001803007c0c */ /* 0x000fe2000f7c1270 */
[----:B------:R-:W2:Y:S02]  /*112b0*/  LDCU UR10, c[0x0][0x398] ;  /* 0x00007300ff0a77ac */ /* 0x000ea40008000800 */
[----:B------:R-:W-:Y:S01]  /*112c0*/  ISETP.GE.AND P1, PT, R134, UR44, PT ;  /* 0x0000002c86007c0c */ /* 0x000fe2000bf26270 */
[----:B------:R-:W2:Y:S01]  /*112d0*/  LDCU UR34, c[0x0][0x398] ;  /* 0x00007300ff2277ac */ /* 0x000ea20008000800 */
[----:B-1----:R-:W-:Y:S01]  /*112e0*/  IMAD.WIDE R74, R131, 0x2, R4 ;  /* 0x00000002834a7825 */ /* 0x002fe200078e0204 */
[----:B------:R-:W1:Y:S03]  /*112f0*/  LDCU UR44, c[0x0][0x398] ;  /* 0x00007300ff2c77ac */ /* 0x000e660008000800 */
[----:B------:R-:W-:Y:S01]  /*11300*/  IMAD.WIDE R132, R135, 0x2, R6 ;  /* 0x0000000287847825 */ /* 0x000fe200078e0206 */
[----:B0-----:R-:W-:Y:S01]  /*11310*/  PRMT R9, R155, 0x7632, R9 ;  /* 0x000076329b097816 */ /* 0x001fe20000000009 */
[----:B------:R-:W0:Y:S02]  /*11320*/  LDCU UR24, c[0x0][0x398] ;  /* 0x00007300ff1877ac */ /* 0x000e240008000800 */
[----:B------:R-:W-:-:S02]  /*11330*/  VIADD R134, R0, 0x9a ;  /* 0x0000009a00867836 */ /* 0x000fc40000000000 */
        /* <DEDUP_REMOVED lines=8> */
[----:B---3--:R-:W-:Y:S01]  /*113c0*/  ISETP.LT.AND P1, PT, R3, UR43, !P1 ;  /* 0x0000002b03007c0c */ /* 0x008fe2000cf21270 */
        /* <DEDUP_REMOVED lines=8> */
[----:B------:R-:W0:Y:S02]  /*11450*/  LDCU UR43, c[0x0][0x39c] ;  /* 0x00007380ff2b77ac */ /* 0x000e240008000800 */
[----:B------:R-:W-:Y:S01]  /*11460*/  ISETP.GE.AND P2, PT, R134, UR39, PT ;  /* 0x0000002786007c0c */ /* 0x000fe2000bf46270 */
[----:B------:R-:W0:Y:S01]  /*11470*/  LDCU UR12, c[0x0][0x398] ;  /* 0x00007300ff0c77ac */ /* 0x000e220008000800 */
[----:B-1----:R-:W-:Y:S01]  /*11480*/  IMAD.WIDE R132, R131, 0x2, R4 ;  /* 0x0000000283847825 */ /* 0x002fe200078e0204 */
[----:B------:R-:W1:Y:S03]  /*11490*/  LDCU UR39, c[0x0][0x398] ;  /* 0x00007300ff2777ac */ /* 0x000e660008000800 */
[----:B------:R-:W-:Y:S01]  /*114a0*/  IMAD.WIDE R8, R135, 0x2, R6 ;  /* 0x0000000287087825 */ /* 0x000fe200078e0206 */
[----:B---3--:R-:W-:Y:S01]  /*114b0*/  PRMT R75, R157, 0x7632, R75 ;  /* 0x000076329d4b7816 */ /* 0x008fe2000000004b */
[----:B------:R-:W3:Y:S02]  /*114c0*/  LDCU UR37, c[0x0][0x39c] ;  /* 0x00007380ff2577ac */ /* 0x000ee40008000800 */
[----:B------:R-:W-:-:S02]  /*114d0*/  VIADD R134, R0, 0x9c ;  /* 0x0000009c00867836 */ /* 0x000fc40000000000 */
[----:B------:R0:W-:Y:S04]  /*114e0*/  @P1 STG.E.U16 desc[UR22][R132.64], R75 ;  /* 0x0000004b84001986 */ /* 0x0001e8000c101516 */
[----:B------:R1:W-:Y:S01]  /*114f0*/  @P6 STG.E.U16 desc[UR22][R8.64], R158 ;  /* 0x0000009e08006986 */ /* 0x0003e2000c101516 */
[----:B------:R-:W-:Y:S01]  /*11500*/  ISETP.LT.AND P6, PT, R2, UR32, !P2 ;  /* 0x0000002002007c0c */ /* 0x000fe2000d7c1270 */
[C---:B------:R-:W-:Y:S01]  /*11510*/  VIADD R131, R135.reuse, UR30 ;  /* 0x0000001e87837c36 */ /* 0x040fe20008000000 */
[----:B------:R-:W-:Y:S01]  /*11520*/  ISETP.GE.AND P3, PT, R134, UR45, PT ;  /* 0x0000002d86007c0c */ /* 0x000fe2000bf66270 */
[----:B------:R-:W2:Y:S01]  /*11530*/  LDCU UR32, c[0x0][0x398] ;  /* 0x00007300ff2077ac */ /* 0x000ea20008000800 */
[----:B0-----:R-:W-:Y:S01]  /*11540*/  IMAD.WIDE R74, R135, 0x2, R4 ;  /* 0x00000002874a7825 */ /* 0x001fe200078e0204 */
[----:B-1----:R-:W-:-:S02]  /*11550*/  PRMT R9, R158, 0x7632, R9 ;  /* 0x000076329e097816 */ /* 0x002fc40000000009 */
        /* <DEDUP_REMOVED lines=41> */
[----:B0-----:R-:W-:-:S03]  /*117f0*/  PRMT R9, R161, 0x7632, R9 ;  /* 0x00007632a1097816 */ /* 0x001fc60000000009 */
[----:B------:R-:W-:Y:S02]  /*11800*/  VIADD R134, R0, 0xa0 ;  /* 0x000000a000867836 */ /* 0x000fe40000000000 */
[----:B------:R0:W-:Y:S04]  /*11810*/  @P0 STG.E.U16 desc[UR22][R74.64], R9 ;  /* 0x000000094a000986 */ /* 0x0001e8000c101516 */
[----:B------:R1:W-:Y:S01]  /*11820*/  @P3 STG.E.U16 desc[UR22][R132.64], R162 ;  /* 0x000000a284003986 */ /* 0x0003e2000c101516 */
[----:B------:R-:W-:Y:S01]  /*11830*/  ISETP.LT.AND P3, PT, R2, UR31, !P1 ;  /* 0x0000001f02007c0c */ /* 0x000fe2000cf61270 */
[C---:B------:R-:W-:Y:S01]  /*11840*/  VIADD R131, R135.reuse, UR30 ;  /* 0x0000001e87837c36 */ /* 0x040fe20008000000 */
[----:B------:R-:W-:Y:S01]  /*11850*/  ISETP.GE.AND P6, PT, R134, UR49, PT ;  /* 0x0000003186007c0c */ /* 0x000fe2000bfc6270 */
[----:B------:R-:W3:Y:S01]  /*11860*/  LDCU UR31, c[0x0][0x398] ;  /* 0x00007300ff1f77ac */ /* 0x000ee20008000800 */
[----:B0-----:R-:W-:Y:S01]  /*11870*/  IMAD.WIDE R8, R135, 0x2, R4 ;  /* 0x0000000287087825 */ /* 0x001fe200078e0204 */
[----:B-1----:R-:W-:-:S02]  /*11880*/  PRMT R133, R162, 0x7632, R133 ;  /* 0x00007632a2857816 */ /* 0x002fc40000000085 */
[----:B------:R-:W-:Y:S01]  /*11890*/  ISETP.LT.AND P1, PT, R3, UR38, !P1 ;  /* 0x0000002603007c0c */ /* 0x000fe2000cf21270 */
[C---:B------:R-:W-:Y:S01]  /*118a0*/  IMAD.WIDE R74, R131.reuse, 0x2, R6 ;  /* 0x00000002834a7825 */ /* 0x040fe200078e0206 */
[----:B------:R-:W0:Y:S01]  /*118b0*/  LDCU UR49, c[0x0][0x398] ;  /* 0x00007300ff3177ac */ /* 0x000e220008000800 */
[----:B------:R1:W-:Y:S01]  /*118c0*/  @P4 STG.E.U16 desc[UR22][R8.64], R133 ;  /* 0x0000008508004986 */ /* 0x0003e2000c101516 */
[----:B--2---:R-:W-:Y:S01]  /*118d0*/  ISETP.LT.AND P4, PT, R2, UR14, !P6 ;  /* 0x0000000e02007c0c */ /* 0x004fe2000f781270 */
        /* <DEDUP_REMOVED lines=10> */
[----:B--2---:R-:W-:-:S03]  /*11980*/  PRMT R75, R163, 0x7632, R75 ;  /* 0x00007632a34b7816 */ /* 0x004fc6000000004b */
[----:B------:R-:W-:Y:S02]  /*11990*/  VIADD R134, R0, 0xa2 ;  /* 0x000000a200867836 */ /* 0x000fe40000000000 */
[----:B------:R2:W-:Y:S04]  /*119a0*/  @P1 STG.E.U16 desc[UR22][R132.64], R75 ;  /* 0x0000004b84001986 */ /* 0x0005e8000c101516 */
[----:B------:R0:W-:Y:S01]  /*119b0*/  @P4 STG.E.U16 desc[UR22][R8.64], R164 ;  /* 0x000000a408004986 */ /* 0x0001e2000c101516 */
[----:B------:R-:W-:Y:S01]  /*119c0*/  ISETP.LT.AND P4, PT, R2, UR18, !P2 ;  /* 0x0000001202007c0c */ /* 0x000fe2000d781270 */
[C---:B------:R-:W-:Y:S01]  /*119d0*/  VIADD R131, R135.reuse, UR30 ;  /* 0x0000001e87837c36 */ /* 0x040fe20008000000 */
[----:B------:R-:W-:Y:S01]  /*119e0*/  ISETP.GE.AND P5, PT, R134, UR52, PT ;  /* 0x0000003486007c0c */ /* 0x000fe2000bfa6270 */
[----:B------:R-:W1:Y:S01]  /*119f0*/  LDCU UR18, c[0x0][0x39c] ;  /* 0x00007380ff1277ac */ /* 0x000e620008000800 */
[----:B--2---:R-:W-:Y:S01]  /*11a00*/  IMAD.WIDE R74, R135, 0x2, R4 ;  /* 0x00000002874a7825 */ /* 0x004fe200078e0204 */
        /* <DEDUP_REMOVED lines=10> */
[----:B------:R-:W1:Y:S02]  /*11ab0*/  LDCU UR6, c[0x0][0x39c] ;  /* 0x00007380ff0677ac */ /* 0x000e640008000800 */
[----:B------:R-:W-:Y:S01]  /*11ac0*/  ISETP.GE.AND P0, PT, R134, UR46, PT ;  /* 0x0000002e86007c0c */ /* 0x000fe2000bf06270 */
[----:B--2---:R-:W-:Y:S01]  /*11ad0*/  IMAD.WIDE R8, R131, 0x2, R4 ;  /* 0x0000000283087825 */ /* 0x004fe200078e0204 */
[----:B------:R-:W2:Y:S03]  /*11ae0*/  LDCU UR46, c[0x0][0x398] ;  /* 0x00007300ff2e77ac */ /* 0x000ea60008000800 */
        /* <DEDUP_REMOVED lines=9> */
[----:B-1----:R-:W-:Y:S01]  /*11b80*/  IMAD.WIDE R132, R135, 0x2, R4 ;  /* 0x0000000287847825 */ /* 0x002fe200078e0204 */
[----:B0-----:R-:W-:Y:S02]  /*11b90*/  PRMT R75, R166, 0x7632, R75 ;  /* 0x00007632a64b7816 */ /* 0x001fe4000000004b */
[----:B------:R-:W-:Y:S01]  /*11ba0*/  ISETP.LT.AND P0, PT, R3, UR33, !P0 ;  /* 0x0000002103007c0c */ /* 0x000fe2000c701270 */
[C---:B------:R-:W-:Y:S01]  /*11bb0*/  IMAD.WIDE R8, R131.reuse, 0x2, R6 ;  /* 0x0000000283087825 */ /* 0x040fe200078e0206 */
[----:B------:R-:W0:Y:S01]  /*11bc0*/  LDCU UR33, c[0x0][0x398] ;  /* 0x00007300ff2177ac */ /* 0x000e220008000800 */
[----:B------:R1:W-:Y:S01]  /*11bd0*/  @P5 STG.E.U16 desc[UR22][R132.64], R75 ;  /* 0x0000004b84005986 */ /* 0x0003e2000c101516 */
[----:B------:R-:W-:Y:S01]  /*11be0*/  ISETP.LT.AND P5, PT, R2, UR10, !P3 ;  /* 0x0000000a02007c0c */ /* 0x000fe2000dfa1270 */
[----:B------:R-:W-:-:S02]  /*11bf0*/  VIADD R135, R131, UR30 ;  /* 0x0000001e83877c36 */ /* 0x000fc40008000000 */
[----:B------:R-:W-:Y:S01]  /*11c00*/  VIADD R134, R0, 0xa5 ;  /* 0x000000a500867836 */ /* 0x000fe20000000000 */
[----:B------:R0:W-:Y:S01]  /*11c10*/  @P6 STG.E.U16 desc[UR22][R8.64], R167 ;  /* 0x000000a708006986 */ /* 0x0001e2000c101516 */
[----:B------:R-:W-:Y:S01]  /*11c20*/  ISETP.LT.AND P3, PT, R3, UR34, !P3 ;  /* 0x0000002203007c0c */ /* 0x000fe2000df61270 */
[----:B------:R-:W2:Y:S02]  /*11c30*/  LDCU UR10, c[0x0][0x39c] ;  /* 0x00007380ff0a77ac */ /* 0x000ea40008000800 */
[----:B------:R-:W-:Y:S01]  /*11c40*/  ISETP.GE.AND P1, PT, R134, UR45, PT ;  /* 0x0000002d86007c0c */ /* 0x000fe2000bf26270 */
        /* <DEDUP_REMOVED lines=24> */
[----:B---3--:R-:W-:Y:S01]  /*11dd0*/  ISETP.GE.AND P2, PT, R134, UR37, PT ;  /* 0x0000002586007c0c */ /* 0x008fe2000bf46270 */
        /* <DEDUP_REMOVED lines=11> */
[----:B------:R-:W1:Y:S01]  /*11e90*/  LDCU UR32, c[0x0][0x398] ;  /* 0x00007300ff2077ac */ /* 0x000e620008000800 */
[----:B---3--:R-:W-:Y:S01]  /*11ea0*/  IMAD.WIDE R74, R135, 0x2, R4 ;  /* 0x00000002874a7825 */ /* 0x008fe200078e0204 */
        /* <DEDUP_REMOVED lines=12> */
[----:B---3--:R-:W-:Y:S01]  /*11f70*/  IMAD.WIDE R8, R131, 0x2, R4 ;  /* 0x0000000283087825 */ /* 0x008fe200078e0204 */
[----:B------:R-:W3:Y:S03]  /*11f80*/  LDCU UR40, c[0x0][0x398] ;  /* 0x00007300ff2877ac */ /* 0x000ee60008000800 */
        /* <DEDUP_REMOVED lines=32> */
[----:B------:R-:W3:Y:S01]  /*12190*/  LDCU UR38, c[0x0][0x398] ;  /* 0x00007300ff2677ac */ /* 0x000ee20008000800 */
[----:B-1----:R-:W-:Y:S01]  /*121a0*/  IMAD.WIDE R8, R135, 0x2, R4 ;  /* 0x0000000287087825 */ /* 0x002fe200078e0204 */
[----:B0-----:R-:W-:-:S02]  /*121b0*/  PRMT R133, R174, 0x7632, R133 ;  /* 0x00007632ae857816 */ /* 0x001fc40000000085 */
[----:B--2---:R-:W-:Y:S01]  /*121c0*/  ISETP.LT.AND P1, PT, R3, UR46, !P1 ;  /* 0x0000002e03007c0c */ /* 0x004fe2000cf21270 */
        /* <DEDUP_REMOVED lines=34> */
[----:B------:R-:W1:Y:S01]  /*123f0*/  LDCU UR37, c[0x0][0x398] ;  /* 0x00007300ff2577ac */ /* 0x000e620008000800 */
        /* <DEDUP_REMOVED lines=47> */
[----:B---3--:R-:W-:Y:S01]  /*126f0*/  ISETP.LT.AND P5, PT, R3, UR40, !P5 ;  /* 0x0000002803007c0c */ /* 0x008fe2000efa1270 */
[----:B------:R-:W3:Y:S02]  /*12700*/  LDCU UR14, c[0x0][0x398] ;  /* 0x00007300ff0e77ac */ /* 0x000ee40008000800 */
        /* <DEDUP_REMOVED lines=24> */
[----:B------:R-:W3:Y:S02]  /*12890*/  LDCU UR18, c[0x0][0x398] ;  /* 0x00007300ff1277ac */ /* 0x000ee40008000800 */
[----:B--2---:R-:W-:Y:S01]  /*128a0*/  ISETP.GE.AND P0, PT, R134, UR10, PT ;  /* 0x0000000a86007c0c */ /* 0x004fe2000bf06270 */
        /* <DEDUP_REMOVED lines=68> */
[----:B---3--:R-:W-:Y:S01]  /*12cf0*/  ISETP.LT.AND P6, PT, R2, UR14, !P5 ;  /* 0x0000000e02007c0c */ /* 0x008fe2000efc1270 */
        /* <DEDUP_REMOVED lines=35> */
[----:B--2---:R-:W-:Y:S01]  /*12f30*/  PRMT R9, R194, 0x7632, R9 ;  /* 0x00007632c2097816 */ /* 0x004fe20000000009 */
[----:B------:R-:W2:Y:S02]  /*12f40*/  LDCU UR12, c[0x0][0x398] ;  /* 0x00007300ff0c77ac */ /* 0x000ea40008000800 */
        /* <DEDUP_REMOVED lines=23> */
[----:B0-----:R-:W-:-:S02]  /*130c0*/  PRMT R75, R126, 0x7610, R75 ;  /* 0x000076107e4b7816 */ /* 0x001fc4000000004b */
[----:B------:R-:W-:Y:S01]  /*130d0*/  PRMT R136, R129, 0x7610, R136 ;  /* 0x0000761081887816 */ /* 0x000fe20000000088 */
[----:B------:R-:W-:Y:S01]  /*130e0*/  VIADD R134, R0, 0xc0 ;  /* 0x000000c000867836 */ /* 0x000fe20000000000 */
[----:B------:R-:W-:Y:S01]  /*130f0*/  F2FP.F16.F32.PACK_AB R38, R38, R102 ;  /* 0x000000662626723e */ /* 0x000fe200000000ff */
[----:B------:R0:W-:Y:S04]  /*13100*/  @P1 STG.E.U16 desc[UR22][R132.64], R75 ;  /* 0x0000004b84001986 */ /* 0x0001e8000c101516 */
[----:B------:R1:W-:Y:S01]  /*13110*/  @P3 STG.E.U16 desc[UR22][R8.64], R137 ;  /* 0x0000008908003986 */ /* 0x0003e2000c101516 */
[----:B------:R-:W-:Y:S01]  /*13120*/  ISETP.LT.AND P3, PT, R2, UR24, !P2 ;  /* 0x0000001802007c0c */ /* 0x000fe2000d761270 */
[----:B------:R-:W-:Y:S01]  /*13130*/  VIADD R131, R135, UR30 ;  /* 0x0000001e87837c36 */ /* 0x000fe20008000000 */
[----:B------:R-:W-:Y:S01]  /*13140*/  ISETP.GE.AND P6, PT, R134, UR6, PT ;  /* 0x0000000686007c0c */ /* 0x000fe2000bfc6270 */
[----:B------:R-:W2:Y:S01]  /*13150*/  LDCU UR24, c[0x0][0x398] ;  /* 0x00007300ff1877ac */ /* 0x000ea20008000800 */
[----:B------:R-:W-:Y:S01]  /*13160*/  F2FP.F16.F32.PACK_AB R39, R39, R103 ;  /* 0x000000672727723e */ /* 0x000fe200000000ff */
[----:B------:R-:W5:Y:S01]  /*13170*/  LDL.LU R126, [R1+0x180] ;  /* 0x00018000017e7983 */ /* 0x000f620000300800 */
        /* <DEDUP_REMOVED lines=13> */
[----:B------:R-:W5:Y:S01]  /*13250*/  LDL.LU R127, [R1+0x17c] ;  /* 0x00017c00017f7983 */ /* 0x000f620000300800 */
[----:B-1----:R-:W-:Y:S01]  /*13260*/  IMAD.WIDE R8, R131, 0x2, R4 ;  /* 0x0000000283087825 */ /* 0x002fe200078e0204 */
[----:B------:R-:W1:Y:S01]  /*13270*/  LDCU UR9, c[0x0][0x39c] ;  /* 0x00007380ff0977ac */ /* 0x000e620008000800 */
[----:B------:R-:W-:Y:S01]  /*13280*/  F2FP.F16.F32.PACK_AB R40, R40, R104 ;  /* 0x000000682828723e */ /* 0x000fe200000000ff */
[----:B------:R-:W5:Y:S01]  /*13290*/  LDL.LU R128, [R1+0x178] ;  /* 0x0001780001807983 */ /* 0x000f620000300800 */
[----:B------:R-:W-:Y:S01]  /*132a0*/  IMAD.WIDE R74, R135, 0x2, R6 ;  /* 0x00000002874a7825 */ /* 0x000fe200078e0206 */
[----:B0-----:R-:W-:Y:S01]  /*132b0*/  PRMT R133, R130, 0x7610, R133 ;  /* 0x0000761082857816 */ /* 0x001fe20000000085 */
[----:B------:R-:W0:Y:S01]  /*132c0*/  LDCU UR14, c[0x0][0x398] ;  /* 0x00007300ff0e77ac */ /* 0x000e220008000800 */
[----:B----4-:R-:W-:Y:S01]  /*132d0*/  F2FP.F16.F32.PACK_AB R41, R41, R105 ;  /* 0x000000692929723e */ /* 0x010fe200000000ff */
[----:B------:R-:W-:Y:S01]  /*132e0*/  VIADD R134, R0, 0xc2 ;  /* 0x000000c200867836 */ /* 0x000fe20000000000 */
[----:B------:R-:W4:Y:S04]  /*132f0*/  LDL.LU R129, [R1+0x174] ;  /* 0x0001740001817983 */ /* 0x000f280000300800 */
[----:B------:R0:W-:Y:S04]  /*13300*/  @P2 STG.E.U16 desc[UR22][R8.64], R133 ;  /* 0x0000008508002986 */ /* 0x0001e8000c101516 */
[----:B------:R1:W-:Y:S01]  /*13310*/  @P4 STG.E.U16 desc[UR22][R74.64], R68 ;  /* 0x000000444a004986 */ /* 0x0003e2000c101516 */
[----:B------:R-:W-:Y:S01]  /*13320*/  ISETP.LT.AND P4, PT, R2, UR10, !P0 ;  /* 0x0000000a02007c0c */ /* 0x000fe2000c781270 */
[C---:B------:R-:W-:Y:S01]  /*13330*/  VIADD R131, R135.reuse, UR30 ;  /* 0x0000001e87837c36 */ /* 0x040fe20008000000 */
[----:B------:R-:W-:Y:S01]  /*13340*/  ISETP.GE.AND P5, PT, R134, UR4, PT ;  /* 0x0000000486007c0c */ /* 0x000fe2000bfa6270 */
[----:B------:R-:W2:Y:S01]  /*13350*/  LDCU UR10, c[0x0][0x398] ;  /* 0x00007300ff0a77ac */ /* 0x000ea20008000800 */
[----:B------:R-:W4:Y:S01]  /*13360*/  LDL.LU R130, [R1+0x170] ;  /* 0x0001700001827983 */ /* 0x000f220000300800 */
[----:B0-----:R-:W-:Y:S01]  /*13370*/  IMAD.WIDE R132, R135, 0x2, R4 ;  /* 0x0000000287847825 */ /* 0x001fe200078e0204 */
[----:B-1----:R-:W-:-:S03]  /*13380*/  PRMT R75, R68, 0x7632, R75 ;  /* 0x00007632444b7816 */ /* 0x002fc6000000004b */
[--C-:B------:R-:W-:Y:S01]  /*13390*/  IMAD.WIDE R8, R131, 0x2, R6.reuse ;  /* 0x0000000283087825 */ /* 0x100fe200078e0206 */
[----:B---3--:R-:W-:Y:S01]  /*133a0*/  ISETP.LT.AND P0, PT, R3, UR16, !P0 ;  /* 0x0000001003007c0c */ /* 0x008fe2000c701270 */
[----:B------:R-:W0:Y:S01]  /*133b0*/  LDCU UR4, c[0x0][0x39c] ;  /* 0x00007380ff0477ac */ /* 0x000e220008000800 */
[----:B------:R1:W-:Y:S01]  /*133c0*/  @P6 STG.E.U16 desc[UR22][R132.64], R75 ;  /* 0x0000004b84006986 */ /* 0x0003e2000c101516 */
[----:B------:R-:W-:Y:S01]  /*133d0*/  ISETP.LT.AND P6, PT, R2, UR18, !P5 ;  /* 0x0000001202007c0c */ /* 0x000fe2000efc1270 */
[----:B------:R-:W-:Y:S01]  /*133e0*/  VIADD R134, R0, 0xc3 ;  /* 0x000000c300867836 */ /* 0x000fe20000000000 */
[----:B------:R-:W3:Y:S01]  /*133f0*/  LDCU UR16, c[0x0][0x398] ;  /* 0x00007300ff1077ac */ /* 0x000ee20008000800 */
[----:B------:R-:W-:Y:S01]  /*13400*/  VIADD R135, R131, UR30 ;  /* 0x0000001e83877c36 */ /* 0x000fe20008000000 */
[----:B------:R0:W-:Y:S01]  /*13410*/  @P4 STG.E.U16 desc[UR22][R8.64], R69 ;  /* 0x0000004508004986 */ /* 0x0001e2000c101516 */
[----:B------:R-:W-:Y:S01]  /*13420*/  ISETP.LT.AND P5, PT, R3, UR26, !P5 ;  /* 0x0000001a03007c0c */ /* 0x000fe2000efa1270 */
[----:B------:R-:W2:Y:S01]  /*13430*/  LDCU UR18, c[0x0][0x398] ;  /* 0x00007300ff1277ac */ /* 0x000ea20008000800 */
[----:B------:R-:W-:Y:S01]  /*13440*/  ISETP.GE.AND P1, PT, R134, UR6, PT ;  /* 0x0000000686007c0c */ /* 0x000fe2000bf26270 */
[----:B------:R-:W-:Y:S01]  /*13450*/  VIADD R134, R0, 0xc4 ;  /* 0x000000c400867836 */ /* 0x000fe20000000000 */
[----:B------:R-:W2:Y:S01]  /*13460*/  LDCU UR6, c[0x0][0x39c] ;  /* 0x00007380ff0677ac */ /* 0x000ea20008000800 */
[----:B-1----:R-:W-:Y:S01]  /*13470*/  IMAD.WIDE R74, R135, 0x2, R6 ;  /* 0x00000002874a7825 */ /* 0x002fe200078e0206 */
[----:B0-----:R-:W-:-:S03]  /*13480*/  PRMT R9, R69, 0x7632, R9 ;  /* 0x0000763245097816 */ /* 0x001fc60000000009 */
[----:B------:R-:W-:Y:S01]  /*13490*/  IMAD.WIDE R68, R131, 0x2, R4 ;  /* 0x0000000283447825 */ /* 0x000fe200078e0204 */
[----:B------:R-:W-:Y:S01]  /*134a0*/  ISETP.GE.AND P3, PT, R134, UR9, PT ;  /* 0x0000000986007c0c */ /* 0x000fe2000bf66270 */
[----:B------:R-:W0:Y:S03]  /*134b0*/  LDCU UR9, c[0x0][0x398] ;  /* 0x00007300ff0977ac */ /* 0x000e260008000800 */
[----:B------:R1:W-:Y:S01]  /*134c0*/  @P0 STG.E.U16 desc[UR22][R68.64], R9 ;  /* 0x0000000944000986 */ /* 0x0003e2000c101516 */
[----:B------:R-:W-:Y:S01]  /*134d0*/  VIADD R134, R0, 0xc5 ;  /* 0x000000c500867836 */ /* 0x000fe20000000000 */
[----:B------:R-:W-:Y:S01]  /*134e0*/  PRMT R133, R70, 0x7632, R133 ;  /* 0x0000763246857816 */ /* 0x000fe20000000085 */
[----:B------:R-:W-:Y:S01]  /*134f0*/  VIADD R132, R0, 0xc7 ;  /* 0x000000c700847836 */ /* 0x000fe20000000000 */
[----:B------:R0:W-:Y:S01]  /*13500*/  @P6 STG.E.U16 desc[UR22][R74.64], R70 ;  /* 0x000000464a006986 */ /* 0x0001e2000c101516 */
[----:B--2---:R-:W-:Y:S01]  /*13510*/  ISETP.LT.AND P6, PT, R2, UR12, !P1 ;  /* 0x0000000c02007c0c */ /* 0x004fe2000cfc1270 */
[C---:B------:R-:W-:Y:S01]  /*13520*/  VIADD R131, R135.reuse, UR30 ;  /* 0x0000001e87837c36 */ /* 0x040fe20008000000 */
[----:B------:R-:W-:Y:S01]  /*13530*/  ISETP.GE.AND P2, PT, R134, UR4, PT ;  /* 0x0000000486007c0c */ /* 0x000fe2000bf46270 */
[----:B------:R-:W2:Y:S01]  /*13540*/  LDCU UR26, c[0x0][0x398] ;  /* 0x00007300ff1a77ac */ /* 0x000ea20008000800 */
[----:B-1----:R-:W-:Y:S01]  /*13550*/  IMAD.WIDE R8, R135, 0x2, R4 ;  /* 0x0000000287087825 */ /* 0x002fe200078e0204 */
[----:B------:R-:W-:Y:S01]  /*13560*/  ISETP.LT.AND P1, PT, R3, UR20, !P1 ;  /* 0x0000001403007c0c */ /* 0x000fe2000cf21270 */
[----:B------:R-:W1:Y:S02]  /*13570*/  LDCU UR4, c[0x0][0x39c] ;  /* 0x00007380ff0477ac */ /* 0x000e640008000800 */
[----:B------:R-:W-:Y:S01]  /*13580*/  VIADD R134, R0, 0xc6 ;  /* 0x000000c600867836 */ /* 0x000fe20000000000 */
[----:B------:R2:W-:Y:S01]  /*13590*/  @P5 STG.E.U16 desc[UR22][R8.64], R133 ;  /* 0x0000008508005986 */ /* 0x0005e2000c101516 */
[C-C-:B------:R-:W-:Y:S01]  /*135a0*/  IMAD.WIDE R68, R131.reuse, 0x2, R6.reuse ;  /* 0x0000000283447825 */ /* 0x140fe200078e0206 */
[----:B------:R-:W-:Y:S01]  /*135b0*/  ISETP.LT.AND P5, PT, R2, UR28, !P3 ;  /* 0x0000001c02007c0c */ /* 0x000fe2000dfa1270 */
[----:B------:R-:W3:Y:S01]  /*135c0*/  LDCU UR12, c[0x0][0x398] ;  /* 0x00007300ff0c77ac */ /* 0x000ee20008000800 */
[----:B------:R-:W-:Y:S01]  /*135d0*/  ISETP.GE.AND P4, PT, R134, UR6, PT ;  /* 0x0000000686007c0c */ /* 0x000fe2000bf86270 */
[----:B0-----:R-:W-:Y:S01]  /*135e0*/  VIADD R75, R131, UR30 ;  /* 0x0000001e834b7c36 */ /* 0x001fe20008000000 */
[----:B------:R0:W-:Y:S01]  /*135f0*/  @P6 STG.E.U16 desc[UR22][R68.64], R71 ;  /* 0x0000004744006986 */ /* 0x0001e2000c101516 */
[----:B------:R-:W3:Y:S01]  /*13600*/  LDCU UR6, c[0x0][0x39c] ;  /* 0x00007380ff0677ac */ /* 0x000ee20008000800 */
[----:B------:R-:W-:Y:S01]  /*13610*/  ISETP.LT.AND P3, PT, R3, UR31, !P3 ;  /* 0x0000001f03007c0c */ /* 0x000fe2000df61270 */
[----:B------:R-:W-:Y:S01]  /*13620*/  VIADD R74, R0, 0xc8 ;  /* 0x000000c8004a7836 */ /* 0x000fe20000000000 */
[----:B------:R-:W3:Y:S01]  /*13630*/  LDCU UR20, c[0x0][0x398] ;  /* 0x00007300ff1477ac */ /* 0x000ee20008000800 */
[----:B--2---:R-:W-:Y:S01]  /*13640*/  IMAD.WIDE R8, R75, 0x2, R6 ;  /* 0x000000024b087825 */ /* 0x004fe200078e0206 */
[----:B-1----:R-:W-:Y:S01]  /*13650*/  ISETP.GE.AND P0, PT, R132, UR4, PT ;  /* 0x0000000484007c0c */ /* 0x002fe2000bf06270 */
[----:B------:R-:W1:Y:S01]  /*13660*/  LDCU UR4, c[0x0][0x39c] ;  /* 0x00007380ff0477ac */ /* 0x000e620008000800 */
[----:B0-----:R-:W-:Y:S01]  /*13670*/  PRMT R69, R71, 0x7632, R69 ;  /* 0x0000763247457816 */ /* 0x001fe20000000045 */
[--C-:B------:R-:W-:Y:S01]  /*13680*/  IMAD.WIDE R70, R131, 0x2, R4.reuse ;  /* 0x0000000283467825 */ /* 0x100fe200078e0204 */
[----:B------:R-:W-:Y:S01]  /*13690*/  F2FP.F16.F32.PACK_AB R42, R42, R106 ;  /* 0x0000006a2a2a723e */ /* 0x000fe200000000ff */
[----:B------:R-:W0:Y:S03]  /*136a0*/  LDCU UR28, c[0x0][0x398] ;  /* 0x00007300ff1c77ac */ /* 0x000e260008000800 */
[----:B------:R2:W-:Y:S04]  /*136b0*/  @P1 STG.E.U16 desc[UR22][R70.64], R69 ;  /* 0x0000004546001986 */ /* 0x0005e8000c101516 */
[----:B------:R0:W-:Y:S01]  /*136c0*/  @P5 STG.E.U16 desc[UR22][R8.64], R72 ;  /* 0x0000004808005986 */ /* 0x0001e2000c101516 */
[----:B------:R-:W-:Y:S01]  /*136d0*/  ISETP.LT.AND P5, PT, R2, UR24, !P2 ;  /* 0x0000001802007c0c */ /* 0x000fe2000d7a1270 */
[----:B------:R-:W-:Y:S01]  /*136e0*/  VIADD R131, R75, UR30 ;  /* 0x0000001e4b837c36 */ /* 0x000fe20008000000 */
[----:B------:R-:W-:Y:S01]  /*136f0*/  ISETP.LT.AND P2, PT, R3, UR32, !P2 ;  /* 0x0000002003007c0c */ /* 0x000fe2000d741270 */
[----:B------:R-:W1:Y:S01]  /*13700*/  LDCU UR24, c[0x0][0x398] ;  /* 0x00007300ff1877ac */ /* 0x000e620008000800 */
[----:B--2---:R-:W-:Y:S01]  /*13710*/  IMAD.WIDE R68, R75, 0x2, R4 ;  /* 0x000000024b447825 */ /* 0x004fe200078e0204 */
[----:B0-----:R-:W-:-:S03]  /*13720*/  PRMT R9, R72, 0x7632, R9 ;  /* 0x0000763248097816 */ /* 0x001fc60000000009 */
[C---:B------:R-:W-:Y:S01]  /*13730*/  IMAD.WIDE R70, R131.reuse, 0x2, R6 ;  /* 0x0000000283467825 */ /* 0x040fe200078e0206 */
[----:B---3--:R-:W-:Y:S01]  /*13740*/  ISETP.GE.AND P6, PT, R74, UR6, PT ;  /* 0x000000064a007c0c */ /* 0x008fe2000bfc6270 */
[----:B------:R-:W0:Y:S01]  /*13750*/  LDCU UR6, c[0x0][0x39c] ;  /* 0x00007380ff0677ac */ /* 0x000e220008000800 */
[----:B------:R2:W-:Y:S01]  /*13760*/  @P3 STG.E.U16 desc[UR22][R68.64], R9 ;  /* 0x0000000944003986 */ /* 0x0005e2000c101516 */
[----:B------:R-:W-:Y:S01]  /*13770*/  ISETP.LT.AND P3, PT, R2, UR9, !P4 ;  /* 0x0000000902007c0c */ /* 0x000fe2000e761270 */
[----:B------:R-:W-:Y:S01]  /*13780*/  VIADD R75, R131, UR30 ;  /* 0x0000001e834b7c36 */ /* 0x000fe20008000000 */
[----:B------:R-:W-:Y:S01]  /*13790*/  ISETP.LT.AND P4, PT, R3, UR10, !P4 ;  /* 0x0000000a03007c0c */ /* 0x000fe2000e781270 */
[----:B------:R3:W-:Y:S01]  /*137a0*/  @P5 STG.E.U16 desc[UR22][R70.64], R73 ;  /* 0x0000004946005986 */ /* 0x0007e2000c101516 */
[C---:B------:R-:W-:Y:S01]  /*137b0*/  VIADD R72, R0.reuse, 0xca ;  /* 0x000000ca00487836 */ /* 0x040fe20000000000 */
[----:B------:R-:W0:Y:S01]  /*137c0*/  LDCU UR9, c[0x0][0x398] ;  /* 0x00007300ff0977ac */ /* 0x000e220008000800 */
[----:B------:R-:W-:Y:S01]  /*137d0*/  VIADD R74, R0, 0xc9 ;  /* 0x000000c9004a7836 */ /* 0x000fe20000000000 */
[----:B------:R-:W0:Y:S01]  /*137e0*/  LDCU UR10, c[0x0][0x398] ;  /* 0x00007300ff0a77ac */ /* 0x000e220008000800 */
[----:B--2---:R-:W-:Y:S01]  /*137f0*/  IMAD.WIDE R8, R131, 0x2, R4 ;  /* 0x0000000283087825 */ /* 0x004fe200078e0204 */
[----:B---3--:R-:W-:-:S03]  /*13800*/  PRMT R71, R73, 0x7632, R71 ;  /* 0x0000763249477816 */ /* 0x008fc60000000047 */
[C---:B------:R-:W-:Y:S02]  /*13810*/  IMAD.WIDE R68, R75.reuse, 0x2, R6 ;  /* 0x000000024b447825 */ /* 0x040fe400078e0206 */
[----:B------:R2:W-:Y:S04]  /*13820*/  @P2 STG.E.U16 desc[UR22][R8.64], R71 ;  /* 0x0000004708002986 */ /* 0x0005e8000c101516 */
[----:B------:R3:W-:Y:S01]  /*13830*/  @P3 STG.E.U16 desc[UR22][R68.64], R10 ;  /* 0x0000000a44003986 */ /* 0x0007e2000c101516 */
[----:B------:R-:W-:Y:S01]  /*13840*/  ISETP.LT.AND P3, PT, R2, UR14, !P0 ;  /* 0x0000000e02007c0c */ /* 0x000fe2000c761270 */
[----:B------:R-:W-:Y:S01]  /*13850*/  VIADD R131, R75, UR30 ;  /* 0x0000001e4b837c36 */ /* 0x000fe20008000000 */
[----:B------:R-:W-:Y:S01]  /*13860*/  ISETP.LT.AND P0, PT, R3, UR16, !P0 ;  /* 0x0000001003007c0c */ /* 0x000fe2000c701270 */
[----:B------:R-:W1:Y:S01]  /*13870*/  LDCU UR14, c[0x0][0x398] ;  /* 0x00007300ff0e77ac */ /* 0x000e620008000800 */
[----:B--2---:R-:W-:Y:S01]  /*13880*/  PRMT R9, R10, 0x7632, R9 ;  /* 0x000076320a097816 */ /* 0x004fe20000000009 */
[----:B------:R-:W-:Y:S01]  /*13890*/  IMAD.WIDE R70, R75, 0x2, R4 ;  /* 0x000000024b467825 */ /* 0x000fe200078e0204 */
[----:B0-----:R-:W-:Y:S01]  /*138a0*/  ISETP.GE.AND P5, PT, R72, UR6, PT ;  /* 0x0000000648007c0c */ /* 0x001fe2000bfa6270 */
[----:B------:R-:W0:Y:S03]  /*138b0*/  LDCU UR6, c[0x0][0x39c] ;  /* 0x00007380ff0677ac */ /* 0x000e260008000800 */
[----:B------:R2:W-:Y:S01]  /*138c0*/  @P4 STG.E.U16 desc[UR22][R70.64], R9 ;  /* 0x0000000946004986 */ /* 0x0005e2000c101516 */
[----:B------:R-:W-:Y:S01]  /*138d0*/  ISETP.LT.AND P4, PT, R2, UR12, !P6 ;  /* 0x0000000c02007c0c */ /* 0x000fe2000f781270 */
[----:B------:R-:W-:Y:S01]  /*138e0*/  IMAD.WIDE R72, R131, 0x2, R6 ;  /* 0x0000000283487825 */ /* 0x000fe200078e0206 */
[----:B------:R-:W-:Y:S01]  /*138f0*/  ISETP.LT.AND P6, PT, R3, UR18, !P6 ;  /* 0x0000001203007c0c */ /* 0x000fe2000f7c1270 */
[----:B------:R-:W0:Y:S02]  /*13900*/  LDCU UR12, c[0x0][0x398] ;  /* 0x00007300ff0c77ac */ /* 0x000e240008000800 */
[C---:B---3--:R-:W-:Y:S01]  /*13910*/  VIADD R69, R131.reuse, UR30 ;  /* 0x0000001e83457c36 */ /* 0x048fe20008000000 */
[----:B------:R3:W-:Y:S01]  /*13920*/  @P3 STG.E.U16 desc[UR22][R72.64], R11 ;  /* 0x0000000b48003986 */ /* 0x0007e2000c101516 */
[----:B-1----:R-:W-:Y:S01]  /*13930*/  ISETP.GE.AND P1, PT, R74, UR4, PT ;  /* 0x000000044a007c0c */ /* 0x002fe2000bf26270 */
[----:B------:R-:W1:Y:S01]  /*13940*/  LDCU UR4, c[0x0][0x39c] ;  /* 0x00007380ff0477ac */ /* 0x000e620008000800 */
[----:B--2---:R-:W-:Y:S01]  /*13950*/  IMAD.WIDE R8, R131, 0x2, R4 ;  /* 0x0000000283087825 */ /* 0x004fe200078e0204 */
[----:B------:R-:W-:Y:S01]  /*13960*/  PRMT R70, R12, 0x7610, R70 ;  /* 0x000076100c467816 */ /* 0x000fe20000000046 */
[----:B------:R-:W2:Y:S02]  /*13970*/  LDCU UR16, c[0x0][0x398] ;  /* 0x00007300ff1077ac */ /* 0x000ea40008000800 */
[----:B------:R-:W-:Y:S01]  /*13980*/  VIADD R68, R0, 0xcc ;  /* 0x000000cc00447836 */ /* 0x000fe20000000000 */
[----:B------:R-:W1:Y:S01]  /*13990*/  LDCU UR18, c[0x0][0x398] ;  /* 0x00007300ff1277ac */ /* 0x000e620008000800 */
[----:B---3--:R-:W-:Y:S01]  /*139a0*/  PRMT R73, R11, 0x7632, R73 ;  /* 0x000076320b497816 */ /* 0x008fe20000000049 */
[----:B------:R-:W-:-:S04]  /*139b0*/  IMAD.WIDE R10, R69, 0x2, R6 ;  /* 0x00000002450a7825 */ /* 0x000fc800078e0206 */
[----:B------:R-:W-:Y:S04]  /*139c0*/  @P0 STG.E.U16 desc[UR22][R8.64], R73 ;  /* 0x0000004908000986 */ /* 0x000fe8000c101516 */
[----:B------:R3:W-:Y:S01]  /*139d0*/  @P4 STG.E.U16 desc[UR22][R10.64], R70 ;  /* 0x000000460a004986 */ /* 0x0007e2000c101516 */
[----:B------:R-:W-:Y:S01]  /*139e0*/  ISETP.LT.AND P4, PT, R2, UR20, !P1 ;  /* 0x0000001402007c0c */ /* 0x000fe2000cf81270 */
[----:B------:R-:W-:Y:S01]  /*139f0*/  VIADD R71, R69, UR30 ;  /* 0x0000001e45477c36 */ /* 0x000fe20008000000 */
[----:B------:R-:W-:Y:S01]  /*13a00*/  ISETP.LT.AND P1, PT, R3, UR24, !P1 ;  /* 0x0000001803007c0c */ /* 0x000fe2000cf21270 */
[----:B------:R-:W-:Y:S01]  /*13a10*/  VIADD R74, R0, 0xcb ;  /* 0x000000cb004a7836 */ /* 0x000fe20000000000 */
[----:B0-----:R-:W-:Y:S01]  /*13a20*/  ISETP.GE.AND P3, PT, R68, UR6, PT ;  /* 0x0000000644007c0c */ /* 0x001fe2000bf66270 */
[----:B------:R-:W0:Y:S01]  /*13a30*/  LDCU UR20, c[0x0][0x398] ;  /* 0x00007300ff1477ac */ /* 0x000e220008000800 */
[----:B---3--:R-:W-:Y:S01]  /*13a40*/  PRMT R11, R12, 0x7632, R11 ;  /* 0x000076320c0b7816 */ /* 0x008fe2000000000b */
[----:B------:R-:W-:-:S04]  /*13a50*/  IMAD.WIDE R12, R69, 0x2, R4 ;  /* 0x00000002450c7825 */ /* 0x000fc800078e0204 */
[C---:B------:R-:W-:Y:S01]  /*13a60*/  IMAD.WIDE R8, R71.reuse, 0x2, R6 ;  /* 0x0000000247087825 */ /* 0x040fe200078e0206 */
[----:B------:R3:W-:Y:S01]  /*13a70*/  @P6 STG.E.U16 desc[UR22][R12.64], R11 ;  /* 0x0000000b0c006986 */ /* 0x0007e2000c101516 */
[----:B------:R-:W-:Y:S01]  /*13a80*/  ISETP.LT.AND P6, PT, R2, UR26, !P5 ;  /* 0x0000001a02007c0c */ /* 0x000fe2000efc1270 */
[----:B------:R-:W0:Y:S01]  /*13a90*/  LDCU UR6, c[0x0][0x39c] ;  /* 0x00007380ff0677ac */ /* 0x000e220008000800 */
[C---:B------:R-:W-:Y:S01]  /*13aa0*/  VIADD R69, R71.reuse, UR30 ;  /* 0x0000001e47457c36 */ /* 0x040fe20008000000 */
[----:B------:R2:W-:Y:S01]  /*13ab0*/  @P4 STG.E.U16 desc[UR22][R8.64], R77 ;  /* 0x0000004d08004986 */ /* 0x0005e2000c101516 */
[----:B-1----:R-:W-:Y:S01]  /*13ac0*/  ISETP.GE.AND P2, PT, R74, UR4, PT ;  /* 0x000000044a007c0c */ /* 0x002fe2000bf46270 */
[----:B------:R-:W1:Y:S01]  /*13ad0*/  LDCU UR4, c[0x0][0x39c] ;  /* 0x00007380ff0477ac */ /* 0x000e620008000800 */
[----:B------:R-:W0:Y:S01]  /*13ae0*/  LDCU UR24, c[0x0][0x398] ;  /* 0x00007300ff1877ac */ /* 0x000e220008000800 */
[----:B---3--:R-:W-:Y:S01]  /*13af0*/  IMAD.WIDE R10, R71, 0x2, R4 ;  /* 0x00000002470a7825 */ /* 0x008fe200078e0204 */
[----:B------:R-:W3:Y:S01]  /*13b00*/  LDCU UR26, c[0x0][0x398] ;  /* 0x00007300ff1a77ac */ /* 0x000ee20008000800 */
[----:B--2---:R-:W-:-:S02]  /*13b10*/  PRMT R9, R77, 0x7632, R9 ;  /* 0x000076324d097816 */ /* 0x004fc40000000009 */
[----:B------:R-:W-:Y:S01]  /*13b20*/  IMAD.WIDE R12, R69, 0x2, R6 ;  /* 0x00000002450c7825 */ /* 0x000fe200078e0206 */
[----:B------:R-:W-:Y:S01]  /*13b30*/  ISETP.LT.AND P5, PT, R3, UR9, !P5 ;  /* 0x0000000903007c0c */ /* 0x000fe2000efa1270 */
[----:B------:R-:W2:Y:S01]  /*13b40*/  LDCU UR9, c[0x0][0x398] ;  /* 0x00007300ff0977ac */ /* 0x000ea20008000800 */
[----:B------:R0:W-:Y:S04]  /*13b50*/  @P1 STG.E.U16 desc[UR22][R10.64], R9 ;  /* 0x000000090a001986 */ /* 0x0001e8000c101516 */
[----:B------:R1:W-:Y:S01]  /*13b60*/  @P6 STG.E.U16 desc[UR22][R12.64], R14 ;  /* 0x0000000e0c006986 */ /* 0x0003e2000c101516 */
[----:B------:R-:W-:Y:S01]  /*13b70*/  ISETP.LT.AND P6, PT, R2, UR10, !P2 ;  /* 0x0000000a02007c0c */ /* 0x000fe2000d7c1270 */
[C---:B------:R-:W-:Y:S02]  /*13b80*/  VIADD R15, R69.reuse, UR30 ;  /* 0x0000001e450f7c36 */ /* 0x040fe40008000000 */
[----:B0-----:R-:W-:Y:S01]  /*13b90*/  IMAD.WIDE R8, R69, 0x2, R4 ;  /* 0x0000000245087825 */ /* 0x001fe200078e0204 */
[----:B------:R-:W0:Y:S01]  /*13ba0*/  LDCU UR10, c[0x0][0x398] ;  /* 0x00007300ff0a77ac */ /* 0x000e220008000800 */
[----:B-1----:R-:W-:-:S02]  /*13bb0*/  PRMT R13, R14, 0x7632, R13 ;  /* 0x000076320e0d7816 */ /* 0x002fc4000000000d */
[----:B------:R-:W-:Y:S01]  /*13bc0*/  IMAD.WIDE R10, R15, 0x2, R6 ;  /* 0x000000020f0a7825 */ /* 0x000fe200078e0206 */
[----:B------:R-:W-:Y:S01]  /*13bd0*/  ISETP.LT.AND P2, PT, R3, UR14, !P2 ;  /* 0x0000000e03007c0c */ /* 0x000fe2000d741270 */
[----:B------:R-:W1:Y:S01]  /*13be0*/  LDCU UR14, c[0x0][0x398] ;  /* 0x00007300ff0e77ac */ /* 0x000e620008000800 */
[----:B------:R0:W-:Y:S04]  /*13bf0*/  @P5 STG.E.U16 desc[UR22][R8.64], R13 ;  /* 0x0000000d08005986 */ /* 0x0001e8000c101516 */
[----:B------:R2:W-:Y:S01]  /*13c00*/  @P6 STG.E.U16 desc[UR22][R10.64], R79 ;  /* 0x0000004f0a006986 */ /* 0x0005e2000c101516 */
[----:B------:R-:W-:Y:S01]  /*13c10*/  ISETP.LT.AND P6, PT, R2, UR12, !P3 ;  /* 0x0000000c02007c0c */ /* 0x000fe2000dfc1270 */
[C---:B------:R-:W-:Y:S02]  /*13c20*/  VIADD R69, R15.reuse, UR30 ;  /* 0x0000001e0f457c36 */ /* 0x040fe40008000000 */
[----:B------:R-:W-:Y:S01]  /*13c30*/  VIADD R68, R0, 0xcd ;  /* 0x000000cd00447836 */ /* 0x000fe20000000000 */
[----:B------:R-:W1:Y:S01]  /*13c40*/  LDCU UR12, c[0x0][0x398] ;  /* 0x00007300ff0c77ac */ /* 0x000e620008000800 */
[----:B0-----:R-:W-:-:S03]  /*13c50*/  IMAD.WIDE R12, R15, 0x2, R4 ;  /* 0x000000020f0c7825 */ /* 0x001fc600078e0204 */
[----:B------:R-:W-:Y:S01]  /*13c60*/  ISETP.GE.AND P0, PT, R68, UR4, PT ;  /* 0x0000000444007c0c */ /* 0x000fe2000bf06270 */
[----:B------:R-:W0:Y:S01]  /*13c70*/  LDCU UR4, c[0x0][0x39c] ;  /* 0x00007380ff0477ac */ /* 0x000e220008000800 */
[----:B--2---:R-:W-:Y:S01]  /*13c80*/  PRMT R11, R79, 0x7632, R11 ;  /* 0x000076324f0b7816 */ /* 0x004fe2000000000b */
[----:B------:R-:W-:Y:S01]  /*13c90*/  IMAD.WIDE R8, R69, 0x2, R6 ;  /* 0x0000000245087825 */ /* 0x000fe200078e0206 */
[----:B------:R-:W-:Y:S01]  /*13ca0*/  ISETP.LT.AND P3, PT, R3, UR16, !P3 ;  /* 0x0000001003007c0c */ /* 0x000fe2000df61270 */
[----:B------:R-:W2:Y:S02]  /*13cb0*/  LDCU UR16, c[0x0][0x398] ;  /* 0x00007300ff1077ac */ /* 0x000ea40008000800 */
[----:B------:R0:W-:Y:S04]  /*13cc0*/  @P2 STG.E.U16 desc[UR22][R12.64], R11 ;  /* 0x0000000b0c002986 */ /* 0x0001e8000c101516 */
[----:B------:R1:W-:Y:S01]  /*13cd0*/  @P6 STG.E.U16 desc[UR22][R8.64], R16 ;  /* 0x0000001008006986 */ /* 0x0003e2000c101516 */
[----:B------:R-:W-:Y:S01]  /*13ce0*/  ISETP.LT.AND P6, PT, R2, UR18, !P0 ;  /* 0x0000001202007c0c */ /* 0x000fe2000c7c1270 */
[----:B------:R-:W-:-:S02]  /*13cf0*/  VIADD R15, R69, UR30 ;  /* 0x0000001e450f7c36 */ /* 0x000fc40008000000 */
[----:B------:R-:W-:Y:S01]  /*13d00*/  VIADD R68, R0, 0xce ;  /* 0x000000ce00447836 */ /* 0x000fe20000000000 */
[----:B------:R-:W2:Y:S01]  /*13d10*/  LDCU UR18, c[0x0][0x398] ;  /* 0x00007300ff1277ac */ /* 0x000ea20008000800 */
[----:B0-----:R-:W-:-:S03]  /*13d20*/  IMAD.WIDE R10, R69, 0x2, R4 ;  /* 0x00000002450a7825 */ /* 0x001fc600078e0204 */
[----:B------:R-:W-:Y:S01]  /*13d30*/  ISETP.GE.AND P4, PT, R68, UR6, PT ;  /* 0x0000000644007c0c */ /* 0x000fe2000bf86270 */
[----:B------:R-:W0:Y:S01]  /*13d40*/  LDCU UR6, c[0x0][0x39c] ;  /* 0x00007380ff0677ac */ /* 0x000e220008000800 */
[----:B-1----:R-:W-:Y:S01]  /*13d50*/  PRMT R9, R16, 0x7632, R9 ;  /* 0x0000763210097816 */ /* 0x002fe20000000009 */
[----:B------:R-:W-:Y:S01]  /*13d60*/  IMAD.WIDE R12, R15, 0x2, R6 ;  /* 0x000000020f0c7825 */ /* 0x000fe200078e0206 */
[----:B------:R-:W-:Y:S01]  /*13d70*/  ISETP.LT.AND P0, PT, R3, UR20, !P0 ;  /* 0x0000001403007c0c */ /* 0x000fe2000c701270 */
[----:B------:R-:W1:Y:S02]  /*13d80*/  LDCU UR20, c[0x0][0x398] ;  /* 0x00007300ff1477ac */ /* 0x000e640008000800 */
        /* <DEDUP_REMOVED lines=11> */
[----:B---3--:R-:W-:Y:S01]  /*13e40*/  ISETP.LT.AND P4, PT, R3, UR26, !P4 ;  /* 0x0000001a03007c0c */ /* 0x008fe2000e781270 */
[----:B------:R-:W1:Y:S02]  /*13e50*/  LDCU UR26, c[0x0][0x398] ;  /* 0x00007300ff1a77ac */ /* 0x000e640008000800 */
[----:B------:R3:W-:Y:S04]  /*13e60*/  @P0 STG.E.U16 desc[UR22][R8.64], R13 ;  /* 0x0000000d08000986 */ /* 0x0007e8000c101516 */
[----:B------:R0:W-:Y:S01]  /*13e70*/  @P6 STG.E.U16 desc[UR22][R10.64], R18 ;  /* 0x000000120a006986 */ /* 0x0001e2000c101516 */
[----:B------:R-:W-:Y:S01]  /*13e80*/  ISETP.LT.AND P6, PT, R2, UR9, !P1 ;  /* 0x0000000902007c0c */ /* 0x000fe2000cfc1270 */
[----:B------:R-:W-:-:S02]  /*13e90*/  VIADD R15, R17, UR30 ;  /* 0x0000001e110f7c36 */ /* 0x000fc40008000000 */
[----:B------:R-:W-:Y:S01]  /*13ea0*/  VIADD R14, R0, 0xd0 ;  /* 0x000000d0000e7836 */ /* 0x000fe20000000000 */
[----:B------:R-:W1:Y:S01]  /*13eb0*/  LDCU UR9, c[0x0][0x398] ;  /* 0x00007300ff0977ac */ /* 0x000e620008000800 */
[----:B---3--:R-:W-:-:S03]  /*13ec0*/  IMAD.WIDE R12, R17, 0x2, R4 ;  /* 0x00000002110c7825 */ /* 0x008fc600078e0204 */
[----:B------:R-:W-:Y:S01]  /*13ed0*/  ISETP.GE.AND P5, PT, R14, UR6, PT ;  /* 0x000000060e007c0c */ /* 0x000fe2000bfa6270 */
[----:B------:R-:W3:Y:S01]  /*13ee0*/  LDCU UR6, c[0x0][0x39c] ;  /* 0x00007380ff0677ac */ /* 0x000ee20008000800 */
[----:B0-----:R-:W-:Y:S01]  /*13ef0*/  PRMT R11, R18, 0x7632, R11 ;  /* 0x00007632120b7816 */ /* 0x001fe2000000000b */
[----:B------:R-:W-:Y:S01]  /*13f00*/  IMAD.WIDE R8, R15, 0x2, R6 ;  /* 0x000000020f087825 */ /* 0x000fe200078e0206 */
[----:B------:R-:W-:Y:S01]  /*13f10*/  ISETP.LT.AND P1, PT, R3, UR10, !P1 ;  /* 0x0000000a03007c0c */ /* 0x000fe2000cf21270 */
[----:B------:R-:W0:Y:S02]  /*13f20*/  LDCU UR10, c[0x0][0x398] ;  /* 0x00007300ff0a77ac */ /* 0x000e240008000800 */
[----:B------:R1:W-:Y:S04]  /*13f30*/  @P4 STG.E.U16 desc[UR22][R12.64], R11 ;  /* 0x0000000b0c004986 */ /* 0x0003e8000c101516 */
[----:B------:R0:W-:Y:S01]  /*13f40*/  @P6 STG.E.U16 desc[UR22][R8.64], R19 ;  /* 0x0000001308006986 */ /* 0x0001e2000c101516 */
[----:B------:R-:W-:Y:S01]  /*13f50*/  ISETP.LT.AND P6, PT, R2, UR12, !P5 ;  /* 0x0000000c02007c0c */ /* 0x000fe2000efc1270 */
[----:B------:R-:W-:-:S02]  /*13f60*/  VIADD R17, R15, UR30 ;  /* 0x0000001e0f117c36 */ /* 0x000fc40008000000 */
[----:B------:R-:W-:Y:S01]  /*13f70*/  VIADD R14, R0, 0xd1 ;  /* 0x000000d1000e7836 */ /* 0x000fe20000000000 */
[----:B------:R-:W3:Y:S01]  /*13f80*/  LDCU UR12, c[0x0][0x398] ;  /* 0x00007300ff0c77ac */ /* 0x000ee20008000800 */
[----:B-1----:R-:W-:-:S03]  /*13f90*/  IMAD.WIDE R10, R15, 0x2, R4 ;  /* 0x000000020f0a7825 */ /* 0x002fc600078e0204 */
[----:B------:R-:W-:Y:S01]  /*13fa0*/  ISETP.GE.AND P2, PT, R14, UR4, PT ;  /* 0x000000040e007c0c */ /* 0x000fe2000bf46270 */
[----:B------:R-:W1:Y:S01]  /*13fb0*/  LDCU UR4, c[0x0][0x39c] ;  /* 0x00007380ff0477ac */ /* 0x000e620008000800 */
[----:B0-----:R-:W-:Y:S01]  /*13fc0*/  PRMT R9, R19, 0x7632, R9 ;  /* 0x0000763213097816 */ /* 0x001fe20000000009 */
[----:B------:R-:W-:Y:S01]  /*13fd0*/  IMAD.WIDE R12, R17, 0x2, R6 ;  /* 0x00000002110c7825 */ /* 0x000fe200078e0206 */
[----:B------:R-:W-:Y:S01]  /*13fe0*/  ISETP.LT.AND P5, PT, R3, UR14, !P5 ;  /* 0x0000000e03007c0c */ /* 0x000fe2000efa1270 */
[----:B------:R-:W0:Y:S02]  /*13ff0*/  LDCU UR14, c[0x0][0x398] ;  /* 0x00007300ff0e77ac */ /* 0x000e240008000800 */
[----:B------:R1:W-:Y:S04]  /*14000*/  @P1 STG.E.U16 desc[UR22][R10.64], R9 ;  /* 0x000000090a001986 */ /* 0x0003e8000c101516 */
[----:B------:R0:W-:Y:S01]  /*14010*/  @P6 STG.E.U16 desc[UR22][R12.64], R20 ;  /* 0x000000140c006986 */ /* 0x0001e2000c101516 */
[----:B--2---:R-:W-:Y:S01]  /*14020*/  ISETP.LT.AND P6, PT, R2, UR16, !P2 ;  /* 0x0000001002007c0c */ /* 0x004fe2000d7c1270 */
[----:B------:R-:W-:-:S02]  /*14030*/  VIADD R15, R17, UR30 ;  /* 0x0000001e110f7c36 */ /* 0x000fc40008000000 */
[----:B------:R-:W-:Y:S01]  /*14040*/  VIADD R14, R0, 0xd2 ;  /* 0x000000d2000e7836 */ /* 0x000fe20000000000 */
[----:B------:R-:W2:Y:S01]  /*14050*/  LDCU UR16, c[0x0][0x398] ;  /* 0x00007300ff1077ac */ /* 0x000ea20008000800 */
[----:B-1----:R-:W-:-:S03]  /*14060*/  IMAD.WIDE R8, R17, 0x2, R4 ;  /* 0x0000000211087825 */ /* 0x002fc600078e0204 */
[----:B---3--:R-:W-:Y:S01]  /*14070*/  ISETP.GE.AND P3, PT, R14, UR6, PT ;  /* 0x000000060e007c0c */ /* 0x008fe2000bf66270 */
[----:B------:R-:W1:Y:S01]  /*14080*/  LDCU UR6, c[0x0][0x39c] ;  /* 0x00007380ff0677ac */ /* 0x000e620008000800 */
        /* <DEDUP_REMOVED lines=22> */
[----:B------:R-:W2:Y:S01]  /*141f0*/  LDCU UR9, c[0x0][0x398] ;  /* 0x00007300ff0977ac */ /* 0x000ea20008000800 */
        /* <DEDUP_REMOVED lines=31> */
[----:B--2---:R-:W-:Y:S01]  /*143f0*/  ISETP.LT.AND P1, PT, R3, UR16, !P1 ;  /* 0x0000001003007c0c */ /* 0x004fe2000cf21270 */
[----:B------:R-:W0:Y:S02]  /*14400*/  LDCU UR16, c[0x0][0x398] ;  /* 0x00007300ff1077ac */ /* 0x000e240008000800 */
[----:B------:R2:W-:Y:S04]  /*14410*/  @P4 STG.E.U16 desc[UR22][R12.64], R11 ;  /* 0x0000000b0c004986 */ /* 0x0005e8000c101516 */
[----:B------:R0:W-:Y:S01]  /*14420*/  @P6 STG.E.U16 desc[UR22][R8.64], R25 ;  /* 0x0000001908006986 */ /* 0x0001e2000c101516 */
[----:B------:R-:W-:Y:S01]  /*14430*/  ISETP.LT.AND P6, PT, R2, UR18, !P5 ;  /* 0x0000001202007c0c */ /* 0x000fe2000efc1270 */
[----:B------:R-:W-:-:S02]  /*14440*/  VIADD R17, R15, UR30 ;  /* 0x0000001e0f117c36 */ /* 0x000fc40008000000 */
[----:B------:R-:W-:Y:S01]  /*14450*/  VIADD R14, R0, 0xd7 ;  /* 0x000000d7000e7836 */ /* 0x000fe20000000000 */
[----:B------:R-:W3:Y:S01]  /*14460*/  LDCU UR18, c[0x0][0x398] ;  /* 0x00007300ff1277ac */ /* 0x000ee20008000800 */
[----:B--2---:R-:W-:-:S03]  /*14470*/  IMAD.WIDE R10, R15, 0x2, R4 ;  /* 0x000000020f0a7825 */ /* 0x004fc600078e0204 */
[----:B-1----:R-:W-:Y:S01]  /*14480*/  ISETP.GE.AND P2, PT, R14, UR4, PT ;  /* 0x000000040e007c0c */ /* 0x002fe2000bf46270 */
        /* <DEDUP_REMOVED lines=11> */
[----:B--2---:R-:W-:-:S03]  /*14540*/  IMAD.WIDE R8, R17, 0x2, R4 ;  /* 0x0000000211087825 */ /* 0x004fc600078e0204 */
[----:B---3--:R-:W-:Y:S01]  /*14550*/  ISETP.GE.AND P3, PT, R14, UR6, PT ;  /* 0x000000060e007c0c */ /* 0x008fe2000bf66270 */
[----:B------:R-:W2:Y:S01]  /*14560*/  LDCU UR6, c[0x0][0x39c] ;  /* 0x00007380ff0677ac */ /* 0x000ea20008000800 */
        /* <DEDUP_REMOVED lines=10> */
[----:B---3--:R-:W-:-:S03]  /*14610*/  IMAD.WIDE R12, R15, 0x2, R4 ;  /* 0x000000020f0c7825 */ /* 0x008fc600078e0204 */
        /* <DEDUP_REMOVED lines=13> */
[----:B--2---:R-:W-:Y:S01]  /*146f0*/  ISETP.GE.AND P4, PT, R14, UR6, PT ;  /* 0x000000060e007c0c */ /* 0x004fe2000bf86270 */
        /* <DEDUP_REMOVED lines=153> */
[----:B-----5:R-:W-:Y:S01]  /*15090*/  F2FP.F16.F32.PACK_AB R43, R43, R107 ;  /* 0x0000006b2b2b723e */ /* 0x020fe200000000ff */
[----:B------:R-:W5:Y:S01]  /*150a0*/  LDCU UR12, c[0x0][0x398] ;  /* 0x00007300ff0c77ac */ /* 0x000f620008000800 */
[----:B---3--:R-:W-:Y:S02]  /*150b0*/  IMAD.WIDE R10, R17, 0x2, R4 ;  /* 0x00000002110a7825 */ /* 0x008fe400078e0204 */
        /* <DEDUP_REMOVED lines=11> */
[----:B------:R-:W-:Y:S01]  /*15170*/  F2FP.F16.F32.PACK_AB R44, R44, R108 ;  /* 0x0000006c2c2c723e */ /* 0x000fe200000000ff */
[----:B------:R-:W2:Y:S01]  /*15180*/  LDCU UR14, c[0x0][0x398] ;  /* 0x00007300ff0e77ac */ /* 0x000ea20008000800 */
[----:B---3--:R-:W-:Y:S02]  /*15190*/  IMAD.WIDE R8, R15, 0x2, R4 ;  /* 0x000000020f087825 */ /* 0x008fe400078e0204 */
        /* <DEDUP_REMOVED lines=12> */
[----:B------:R-:W1:Y:S01]  /*15260*/  LDCU UR9, c[0x0][0x39c] ;  /* 0x00007380ff0977ac */ /* 0x000e620008000800 */
[----:B---3--:R-:W-:Y:S02]  /*15270*/  IMAD.WIDE R12, R17, 0x2, R4 ;  /* 0x00000002110c7825 */ /* 0x008fe400078e0204 */
[----:B--2---:R-:W-:Y:S01]  /*15280*/  ISETP.GE.AND P5, PT, R14, UR6, PT ;  /* 0x000000060e007c0c */ /* 0x004fe2000bfa6270 */
[----:B------:R-:W2:Y:S01]  /*15290*/  LDCU UR6, c[0x0][0x39c] ;  /* 0x00007380ff0677ac */ /* 0x000ea20008000800 */
[----:B0-----:R-:W-:Y:S01]  /*152a0*/  PRMT R11, R42, 0x7632, R11 ;  /* 0x000076322a0b7816 */ /* 0x001fe2000000000b */
[----:B------:R-:W-:Y:S01]  /*152b0*/  IMAD.WIDE R8, R15, 0x2, R6 ;  /* 0x000000020f087825 */ /* 0x000fe200078e0206 */
[----:B------:R-:W-:Y:S01]  /*152c0*/  ISETP.LT.AND P1, PT, R3, UR26, !P1 ;  /* 0x0000001a03007c0c */ /* 0x000fe2000cf21270 */
[----:B------:R-:W0:Y:S02]  /*152d0*/  LDCU UR26, c[0x0][0x398] ;  /* 0x00007300ff1a77ac */ /* 0x000e240008000800 */
[----:B------:R3:W-:Y:S01]  /*152e0*/  @P4 STG.E.U16 desc[UR22][R12.64], R11 ;  /* 0x0000000b0c004986 */ /* 0x0007e2000c101516 */
[----:B------:R-:W-:-:S03]  /*152f0*/  VIADD R14, R0, 0xe9 ;  /* 0x000000e9000e7836 */ /* 0x000fc60000000000 */
[----:B------:R0:W-:Y:S01]  /*15300*/  @P6 STG.E.U16 desc[UR22][R8.64], R43 ;  /* 0x0000002b08006986 */ /* 0x0001e2000c101516 */
[----:B------:R-:W-:Y:S01]  /*15310*/  ISETP.LT.AND P6, PT, R2, UR10, !P5 ;  /* 0x0000000a02007c0c */ /* 0x000fe2000efc1270 */
[C---:B------:R-:W-:Y:S01]  /*15320*/  VIADD R17, R15.reuse, UR30 ;  /* 0x0000001e0f117c36 */ /* 0x040fe20008000000 */
[----:B-1----:R-:W-:Y:S01]  /*15330*/  ISETP.GE.AND P2, PT, R14, UR4, PT ;  /* 0x000000040e007c0c */ /* 0x002fe2000bf46270 */
[----:B------:R-:W1:Y:S01]  /*15340*/  LDCU UR4, c[0x0][0x39c] ;  /* 0x00007380ff0477ac */ /* 0x000e620008000800 */
[----:B---3--:R-:W-:Y:S01]  /*15350*/  IMAD.WIDE R10, R15, 0x2, R4 ;  /* 0x000000020f0a7825 */ /* 0x008fe200078e0204 */
[----:B------:R-:W-:Y:S01]  /*15360*/  F2FP.F16.F32.PACK_AB R46, R46, R110 ;  /* 0x0000006e2e2e723e */ /* 0x000fe200000000ff */
[----:B------:R-:W3:Y:S01]  /*15370*/  LDCU UR10, c[0x0][0x398] ;  /* 0x00007300ff0a77ac */ /* 0x000ee20008000800 */
[----:B0-----:R-:W-:Y:S01]  /*15380*/  PRMT R9, R43, 0x7632, R9 ;  /* 0x000076322b097816 */ /* 0x001fe20000000009 */
[----:B------:R-:W-:Y:S01]  /*15390*/  IMAD.WIDE R12, R17, 0x2, R6 ;  /* 0x00000002110c7825 */ /* 0x000fe200078e0206 */
[----:B------:R-:W-:Y:S01]  /*153a0*/  ISETP.LT.AND P5, PT, R3, UR16, !P5 ;  /* 0x0000001003007c0c */ /* 0x000fe2000efa1270 */
[----:B------:R-:W0:Y:S02]  /*153b0*/  LDCU UR16, c[0x0][0x398] ;  /* 0x00007300ff1077ac */ /* 0x000e240008000800 */
[----:B------:R1:W-:Y:S01]  /*153c0*/  @P1 STG.E.U16 desc[UR22][R10.64], R9 ;  /* 0x000000090a001986 */ /* 0x0003e2000c101516 */
[----:B------:R-:W-:-:S03]  /*153d0*/  VIADD R14, R0, 0xea ;  /* 0x000000ea000e7836 */ /* 0x000fc60000000000 */
[----:B------:R0:W-:Y:S01]  /*153e0*/  @P6 STG.E.U16 desc[UR22][R12.64], R44 ;  /* 0x0000002c0c006986 */ /* 0x0001e2000c101516 */
[----:B-----5:R-:W-:Y:S01]  /*153f0*/  ISETP.LT.AND P6, PT, R2, UR12, !P2 ;  /* 0x0000000c02007c0c */ /* 0x020fe2000d7c1270 */
[C---:B------:R-:W-:Y:S01]  /*15400*/  VIADD R15, R17.reuse, UR30 ;  /* 0x0000001e110f7c36 */ /* 0x040fe20008000000 */
[----:B--2---:R-:W-:Y:S01]  /*15410*/  ISETP.GE.AND P3, PT, R14, UR6, PT ;  /* 0x000000060e007c0c */ /* 0x004fe2000bf66270 */
        /* <DEDUP_REMOVED lines=9> */
[----:B------:R5:W-:Y:S01]  /*154b0*/  @P5 STG.E.U16 desc[UR22][R8.64], R13 ;  /* 0x0000000d08005986 */ /* 0x000be2000c101516 */
[----:B------:R-:W-:Y:S01]  /*154c0*/  VIADD R14, R0, 0xec ;  /* 0x000000ec000e7836 */ /* 0x000fe20000000000 */
[----:B------:R-:W-:Y:S01]  /*154d0*/  F2FP.F16.F32.PACK_AB R47, R47, R111 ;  /* 0x0000006f2f2f723e */ /* 0x000fe200000000ff */
[----:B------:R-:W-:Y:S01]  /*154e0*/  VIADD R17, R15, UR30 ;  /* 0x0000001e0f117c36 */ /* 0x000fe20008000000 */
[----:B------:R0:W-:Y:S01]  /*154f0*/  @P6 STG.E.U16 desc[UR22][R10.64], R45 ;  /* 0x0000002d0a006986 */ /* 0x0001e2000c101516 */
[----:B------:R-:W-:Y:S01]  /*15500*/  ISETP.LT.AND P6, PT, R2, UR14, !P3 ;  /* 0x0000000e02007c0c */ /* 0x000fe2000dfc1270 */
[----:B------:R-:W3:Y:S01]  /*15510*/  LDCU UR14, c[0x0][0x398] ;  /* 0x00007300ff0e77ac */ /* 0x000ee20008000800 */
[----:B--2---:R-:W-:Y:S01]  /*15520*/  ISETP.GE.AND P4, PT, R14, UR6, PT ;  /* 0x000000060e007c0c */ /* 0x004fe2000bf86270 */
[----:B------:R-:W-:-:S02]  /*15530*/  VIADD R14, R0, 0xed ;  /* 0x000000ed000e7836 */ /* 0x000fc40000000000 */
[----:B------:R-:W-:Y:S01]  /*15540*/  VIADD R16, R0, 0xef ;  /* 0x000000ef00107836 */ /* 0x000fe20000000000 */
[----:B------:R-:W2:Y:S01]  /*15550*/  LDCU UR6, c[0x0][0x39c] ;  /* 0x00007380ff0677ac */ /* 0x000ea20008000800 */
[----:B-----5:R-:W-:Y:S01]  /*15560*/  IMAD.WIDE R12, R15, 0x2, R4 ;  /* 0x000000020f0c7825 */ /* 0x020fe200078e0204 */
[----:B------:R-:W-:Y:S01]  /*15570*/  F2FP.F16.F32.PACK_AB R48, R48, R112 ;  /* 0x000000703030723e */ /* 0x000fe200000000ff */
[----:B------:R-:W5:Y:S01]  /*15580*/  LDCU UR18, c[0x0][0x398] ;  /* 0x00007300ff1277ac */ /* 0x000f620008000800 */
[----:B0-----:R-:W-:Y:S01]  /*15590*/  PRMT R11, R45, 0x7632, R11 ;  /* 0x000076322d0b7816 */ /* 0x001fe2000000000b */
[----:B------:R-:W-:Y:S01]  /*155a0*/  IMAD.WIDE R8, R17, 0x2, R6 ;  /* 0x0000000211087825 */ /* 0x000fe200078e0206 */
[----:B------:R-:W-:-:S03]  /*155b0*/  ISETP.LT.AND P3, PT, R3, UR20, !P3 ;  /* 0x0000001403007c0c */ /* 0x000fc6000df61270 */
[----:B------:R0:W-:Y:S01]  /*155c0*/  @P2 STG.E.U16 desc[UR22][R12.64], R11 ;  /* 0x0000000b0c002986 */ /* 0x0001e2000c101516 */
[----:B-1----:R-:W-:Y:S01]  /*155d0*/  ISETP.GE.AND P1, PT, R14, UR4, PT ;  /* 0x000000040e007c0c */ /* 0x002fe2000bf26270 */
[----:B------:R-:W1:Y:S02]  /*155e0*/  LDCU UR4, c[0x0][0x39c] ;  /* 0x00007380ff0477ac */ /* 0x000e640008000800 */
[----:B------:R2:W-:Y:S01]  /*155f0*/  @P6 STG.E.U16 desc[UR22][R8.64], R46 ;  /* 0x0000002e08006986 */ /* 0x0005e2000c101516 */
[----:B------:R-:W-:Y:S01]  /*15600*/  ISETP.LT.AND P6, PT, R2, UR24, !P0 ;  /* 0x0000001802007c0c */ /* 0x000fe2000c7c1270 */
[C---:B------:R-:W-:Y:S02]  /*15610*/  VIADD R15, R17.reuse, UR30 ;  /* 0x0000001e110f7c36 */ /* 0x040fe40008000000 */
[----:B------:R-:W-:Y:S02]  /*15620*/  VIADD R14, R0, 0xee ;  /* 0x000000ee000e7836 */ /* 0x000fe40000000000 */
[----:B0-----:R-:W-:Y:S01]  /*15630*/  IMAD.WIDE R10, R17, 0x2, R4 ;  /* 0x00000002110a7825 */ /* 0x001fe200078e0204 */
[----:B--2---:R-:W-:-:S03]  /*15640*/  PRMT R9, R46, 0x7632, R9 ;  /* 0x000076322e097816 */ /* 0x004fc60000000009 */
[----:B------:R-:W-:Y:S01]  /*15650*/  IMAD.WIDE R12, R15, 0x2, R6 ;  /* 0x000000020f0c7825 */ /* 0x000fe200078e0206 */
[----:B------:R-:W-:Y:S01]  /*15660*/  ISETP.LT.AND P0, PT, R3, UR28, !P0 ;  /* 0x0000001c03007c0c */ /* 0x000fe2000c701270 */
[----:B------:R0:W-:Y:S01]  /*15670*/  @P3 STG.E.U16 desc[UR22][R10.64], R9 ;  /* 0x000000090a003986 */ /* 0x0001e2000c101516 */
[----:B------:R-:W-:Y:S01]  /*15680*/  ISETP.GE.AND P5, PT, R14, UR6, PT ;  /* 0x000000060e007c0c */ /* 0x000fe2000bfa6270 */
[----:B------:R-:W2:Y:S02]  /*15690*/  LDCU UR6, c[0x0][0x39c] ;  /* 0x00007380ff0677ac */ /* 0x000ea40008000800 */
[----:B------:R2:W-:Y:S01]  /*156a0*/  @P6 STG.E.U16 desc[UR22][R12.64], R47 ;  /* 0x0000002f0c006986 */ /* 0x0005e2000c101516 */
[----:B---3--:R-:W-:Y:S01]  /*156b0*/  ISETP.LT.AND P6, PT, R2, UR10, !P4 ;  /* 0x0000000a02007c0c */ /* 0x008fe2000e7c1270 */
[----:B------:R-:W-:Y:S01]  /*156c0*/  VIADD R17, R15, UR30 ;  /* 0x0000001e0f117c36 */ /* 0x000fe20008000000 */
[----:B------:R-:W-:Y:S01]  /*156d0*/  ISETP.LT.AND P4, PT, R3, UR26, !P4 ;  /* 0x0000001a03007c0c */ /* 0x000fe2000e781270 */
[----:B------:R-:W-:Y:S01]  /*156e0*/  VIADD R14, R0, 0xf0 ;  /* 0x000000f0000e7836 */ /* 0x000fe20000000000 */
[----:B-1----:R-:W-:Y:S01]  /*156f0*/  ISETP.GE.AND P2, PT, R16, UR4, PT ;  /* 0x0000000410007c0c */ /* 0x002fe2000bf46270 */
[----:B------:R-:W1:Y:S01]  /*15700*/  LDCU UR4, c[0x0][0x39c] ;  /* 0x00007380ff0477ac */ /* 0x000e620008000800 */
[----:B------:R-:W-:Y:S01]  /*15710*/  PRMT R16, R47, 0x7632, R16 ;  /* 0x000076322f107816 */ /* 0x000fe20000000010 */
[----:B0-----:R-:W-:Y:S01]  /*15720*/  IMAD.WIDE R8, R15, 0x2, R4 ;  /* 0x000000020f087825 */ /* 0x001fe200078e0204 */
[----:B------:R-:W-:Y:S01]  /*15730*/  PRMT R15, R48, 0x7632, R15 ;  /* 0x00007632300f7816 */ /* 0x000fe2000000000f */
[----:B------:R-:W0:Y:S02]  /*15740*/  LDCU UR10, c[0x0][0x398] ;  /* 0x00007300ff0a77ac */ /* 0x000e240008000800 */
[C---:B------:R-:W-:Y:S01]  /*15750*/  IMAD.WIDE R10, R17.reuse, 0x2, R6 ;  /* 0x00000002110a7825 */ /* 0x040fe200078e0206 */
[----:B------:R-:W-:Y:S01]  /*15760*/  ISETP.GE.AND P3, PT, R14, UR9, PT ;  /* 0x000000090e007c0c */ /* 0x000fe2000bf66270 */
[----:B------:R-:W3:Y:S02]  /*15770*/  LDCU UR9, c[0x0][0x398] ;  /* 0x00007300ff0977ac */ /* 0x000ee40008000800 */
[----:B--2---:R-:W-:Y:S01]  /*15780*/  IMAD.WIDE R12, R17, 0x2, R4 ;  /* 0x00000002110c7825 */ /* 0x004fe200078e0204 */
[----:B------:R-:W-:Y:S04]  /*15790*/  @P0 STG.E.U16 desc[UR22][R8.64], R16 ;  /* 0x0000001008000986 */ /* 0x000fe8000c101516 */
[----:B------:R-:W-:Y:S01]  /*157a0*/  @P6 STG.E.U16 desc[UR22][R10.64], R48 ;  /* 0x000000300a006986 */ /* 0x000fe2000c101516 */
[----:B------:R-:W-:-:S03]  /*157b0*/  VIADD R14, R0, 0xf1 ;  /* 0x000000f1000e7836 */ /* 0x000fc60000000000 */
[----:B------:R2:W-:Y:S01]  /*157c0*/  @P4 STG.E.U16 desc[UR22][R12.64], R15 ;  /* 0x0000000f0c004986 */ /* 0x0005e2000c101516 */
[C---:B------:R-:W-:Y:S01]  /*157d0*/  ISETP.LT.AND P4, PT, R2.reuse, UR12, !P1 ;  /* 0x0000000c02007c0c */ /* 0x040fe2000cf81270 */
[----:B------:R-:W-:Y:S01]  /*157e0*/  VIADD R17, R17, UR30 ;  /* 0x0000001e11117c36 */ /* 0x000fe20008000000 */
[----:B------:R-:W-:Y:S01]  /*157f0*/  ISETP.LT.AND P1, PT, R3, UR16, !P1 ;  /* 0x0000001003007c0c */ /* 0x000fe2000cf21270 */
[----:B------:R-:W0:Y:S01]  /*15800*/  LDCU UR12, c[0x0][0x398] ;  /* 0x00007300ff0c77ac */ /* 0x000e220008000800 */
[----:B------:R-:W-:Y:S02]  /*15810*/  ISETP.LT.AND P6, PT, R2, UR14, !P5 ;  /* 0x0000000e02007c0c */ /* 0x000fe4000efc1270 */
[----:B------:R-:W-:Y:S02]  /*15820*/  F2FP.F16.F32.PACK_AB R49, R49, R113 ;  /* 0x000000713131723e */ /* 0x000fe400000000ff */
[----:B------:R-:W-:Y:S01]  /*15830*/  ISETP.GE.AND P0, PT, R14, UR6, PT ;  /* 0x000000060e007c0c */ /* 0x000fe2000bf06270 */
[----:B------:R-:W0:Y:S01]  /*15840*/  LDCU UR6, c[0x0][0x39c] ;  /* 0x00007380ff0677ac */ /* 0x000e220008000800 */
[----:B--2---:R-:W-:Y:S01]  /*15850*/  VIADD R15, R17, UR30 ;  /* 0x0000001e110f7c36 */ /* 0x004fe20008000000 */
[----:B------:R-:W-:Y:S01]  /*15860*/  PRMT R16, R49, 0x7632, R16 ;  /* 0x0000763231107816 */ /* 0x000fe20000000010 */
[C---:B------:R-:W-:Y:S01]  /*15870*/  IMAD.WIDE R8, R17.reuse, 0x2, R6 ;  /* 0x0000000211087825 */ /* 0x040fe200078e0206 */
[----:B------:R-:W-:Y:S01]  /*15880*/  F2FP.F16.F32.PACK_AB R50, R50, R114 ;  /* 0x000000723232723e */ /* 0x000fe200000000ff */
[----:B------:R-:W2:Y:S02]  /*15890*/  LDCU UR14, c[0x0][0x398] ;  /* 0x00007300ff0e77ac */ /* 0x000ea40008000800 */
[----:B------:R-:W-:Y:S01]  /*158a0*/  IMAD.WIDE R10, R17, 0x2, R4 ;  /* 0x00000002110a7825 */ /* 0x000fe200078e0204 */
[----:B------:R0:W-:Y:S03]  /*158b0*/  @P4 STG.E.U16 desc[UR22][R8.64], R49 ;  /* 0x0000003108004986 */ /* 0x0001e6000c101516 */
[----:B------:R-:W-:Y:S01]  /*158c0*/  IMAD.WIDE R12, R15, 0x2, R6 ;  /* 0x000000020f0c7825 */ /* 0x000fe200078e0206 */
[----:B------:R2:W-:Y:S01]  /*158d0*/  @P1 STG.E.U16 desc[UR22][R10.64], R16 ;  /* 0x000000100a001986 */ /* 0x0005e2000c101516 */
[----:B---3--:R-:W-:Y:S01]  /*158e0*/  ISETP.LT.AND P5, PT, R3, UR9, !P5 ;  /* 0x0000000903007c0c */ /* 0x008fe2000efa1270 */
[----:B------:R-:W3:Y:S01]  /*158f0*/  LDCU UR9, c[0x0][0x398] ;  /* 0x00007300ff0977ac */ /* 0x000ee20008000800 */
[----:B------:R-:W-:Y:S01]  /*15900*/  VIADD R14, R0, 0xf2 ;  /* 0x000000f2000e7836 */ /* 0x000fe20000000000 */
[----:B------:R4:W-:Y:S01]  /*15910*/  @P6 STG.E.U16 desc[UR22][R12.64], R50 ;  /* 0x000000320c006986 */ /* 0x0009e2000c101516 */
[----:B-----5:R-:W-:Y:S01]  /*15920*/  ISETP.LT.AND P6, PT, R2, UR18, !P2 ;  /* 0x0000001202007c0c */ /* 0x020fe2000d7c1270 */
[----:B------:R-:W-:-:S02]  /*15930*/  VIADD R17, R15, UR30 ;  /* 0x0000001e0f117c36 */ /* 0x000fc40008000000 */
[----:B-1----:R-:W-:Y:S01]  /*15940*/  ISETP.GE.AND P4, PT, R14, UR4, PT ;  /* 0x000000040e007c0c */ /* 0x002fe2000bf86270 */
[----:B------:R-:W-:Y:S01]  /*15950*/  VIADD R14, R0, 0xf3 ;  /* 0x000000f3000e7836 */ /* 0x000fe20000000000 */
[----:B------:R-:W1:Y:S01]  /*15960*/  LDCU UR4, c[0x0][0x39c] ;  /* 0x00007380ff0477ac */ /* 0x000e620008000800 */
[----:B0-----:R-:W-:Y:S01]  /*15970*/  IMAD.WIDE R8, R15, 0x2, R4 ;  /* 0x000000020f087825 */ /* 0x001fe200078e0204 */
[----:B------:R-:W-:Y:S02]  /*15980*/  F2FP.F16.F32.PACK_AB R51, R51, R115 ;  /* 0x000000733333723e */ /* 0x000fe400000000ff */
[----:B------:R-:W-:Y:S01]  /*15990*/  ISETP.GE.AND P1, PT, R14, UR6, PT ;  /* 0x000000060e007c0c */ /* 0x000fe2000bf26270 */
[----:B--2---:R-:W-:Y:S01]  /*159a0*/  IMAD.WIDE R10, R17, 0x2, R6 ;  /* 0x00000002110a7825 */ /* 0x004fe200078e0206 */
[----:B----4-:R-:W-:Y:S01]  /*159b0*/  PRMT R13, R50, 0x7632, R13 ;  /* 0x00007632320d7816 */ /* 0x010fe2000000000d */
[----:B------:R-:W0:Y:S01]  /*159c0*/  LDCU UR6, c[0x0][0x398] ;  /* 0x00007300ff0677ac */ /* 0x000e220008000800 */
[----:B------:R-:W-:-:S03]  /*159d0*/  ISETP.LT.AND P2, PT, R3, UR10, !P2 ;  /* 0x0000000a03007c0c */ /* 0x000fc6000d741270 */
[----:B------:R2:W-:Y:S01]  /*159e0*/  @P5 STG.E.U16 desc[UR22][R8.64], R13 ;  /* 0x0000000d08005986 */ /* 0x0005e2000c101516 */
[----:B------:R-:W-:Y:S01]  /*159f0*/  VIADD R16, R0, 0xf4 ;  /* 0x000000f400107836 */ /* 0x000fe20000000000 */
[----:B------:R-:W-:Y:S01]  /*15a00*/  F2FP.F16.F32.PACK_AB R52, R52, R116 ;  /* 0x000000743434723e */ /* 0x000fe200000000ff */
[----:B------:R-:W-:Y:S01]  /*15a10*/  VIADD R19, R17, UR30 ;  /* 0x0000001e11137c36 */ /* 0x000fe20008000000 */
[----:B------:R4:W-:Y:S01]  /*15a20*/  @P6 STG.E.U16 desc[UR22][R10.64], R51 ;  /* 0x000000330a006986 */ /* 0x0009e2000c101516 */
[----:B------:R-:W-:Y:S01]  /*15a30*/  ISETP.LT.AND P6, PT, R2, UR12, !P3 ;  /* 0x0000000c02007c0c */ /* 0x000fe2000dfc1270 */
[----:B------:R-:W5:Y:S01]  /*15a40*/  LDCU UR10, c[0x0][0x398] ;  /* 0x00007300ff0a77ac */ /* 0x000f620008000800 */
[----:B------:R-:W-:Y:S01]  /*15a50*/  IMAD.WIDE R14, R19, 0x2, R6 ;  /* 0x00000002130e7825 */ /* 0x000fe200078e0206 */
[----:B-1----:R-:W-:Y:S01]  /*15a60*/  ISETP.GE.AND P5, PT, R16, UR4, PT ;  /* 0x0000000410007c0c */ /* 0x002fe2000bfa6270 */
[----:B------:R-:W1:Y:S01]  /*15a70*/  LDCU UR4, c[0x0][0x398] ;  /* 0x00007300ff0477ac */ /* 0x000e620008000800 */
[----:B--2---:R-:W-:Y:S01]  /*15a80*/  PRMT R9, R51, 0x7632, R9 ;  /* 0x0000763233097816 */ /* 0x004fe20000000009 */
[----:B------:R-:W-:Y:S01]  /*15a90*/  IMAD.WIDE R12, R17, 0x2, R4 ;  /* 0x00000002110c7825 */ /* 0x000fe200078e0204 */
[----:B------:R-:W-:Y:S01]  /*15aa0*/  ISETP.LT.AND P3, PT, R3, UR14, !P3 ;  /* 0x0000000e03007c0c */ /* 0x000fe2000df61270 */
[----:B------:R-:W2:Y:S03]  /*15ab0*/  LDCU UR12, c[0x0][0x398] ;  /* 0x00007300ff0c77ac */ /* 0x000ea60008000800 */
[----:B------:R1:W-:Y:S01]  /*15ac0*/  @P2 STG.E.U16 desc[UR22][R12.64], R9 ;  /* 0x000000090c002986 */ /* 0x0003e2000c101516 */
[----:B------:R-:W-:Y:S01]  /*15ad0*/  VIADD R17, R19, UR30 ;  /* 0x0000001e13117c36 */ /* 0x000fe20008000000 */
[----:B------:R-:W-:Y:S01]  /*15ae0*/  F2FP.F16.F32.PACK_AB R53, R53, R117 ;  /* 0x000000753535723e */ /* 0x000fe200000000ff */
[----:B------:R-:W-:Y:S01]  /*15af0*/  VIADD R16, R0, 0xf5 ;  /* 0x000000f500107836 */ /* 0x000fe20000000000 */
[----:B------:R2:W-:Y:S01]  /*15b00*/  @P6 STG.E.U16 desc[UR22][R14.64], R52 ;  /* 0x000000340e006986 */ /* 0x0005e2000c101516 */
[----:B0-----:R-:W-:Y:S01]  /*15b10*/  ISETP.LT.AND P6, PT, R2, UR6, !P0 ;  /* 0x0000000602007c0c */ /* 0x001fe2000c7c1270 */
[----:B----4-:R-:W-:Y:S01]  /*15b20*/  IMAD.WIDE R10, R17, 0x2, R6 ;  /* 0x00000002110a7825 */ /* 0x010fe200078e0206 */
[----:B------:R-:W0:Y:S01]  /*15b30*/  LDCU UR6, c[0x0][0x398] ;  /* 0x00007300ff0677ac */ /* 0x000e220008000800 */
[----:B------:R-:W-:-:S02]  /*15b40*/  F2FP.F16.F32.PACK_AB R54, R54, R118 ;  /* 0x000000763636723e */ /* 0x000fc400000000ff */
[----:B------:R-:W-:Y:S01]  /*15b50*/  F2FP.F16.F32.PACK_AB R55, R55, R119 ;  /* 0x000000773737723e */ /* 0x000fe200000000ff */
[----:B------:R-:W4:Y:S01]  /*15b60*/  LDCU UR14, c[0x0][0x398] ;  /* 0x00007300ff0e77ac */ /* 0x000f220008000800 */
[----:B-1----:R-:W-:Y:S01]  /*15b70*/  PRMT R13, R52, 0x7632, R13 ;  /* 0x00007632340d7816 */ /* 0x002fe2000000000d */
[--C-:B------:R-:W-:Y:S01]  /*15b80*/  IMAD.WIDE R8, R19, 0x2, R4.reuse ;  /* 0x0000000213087825 */ /* 0x100fe200078e0204 */
[----:B---3--:R-:W-:Y:S01]  /*15b90*/  ISETP.LT.AND P0, PT, R3, UR9, !P0 ;  /* 0x0000000903007c0c */ /* 0x008fe2000c701270 */
[----:B------:R-:W1:Y:S03]  /*15ba0*/  LDCU UR9, c[0x0][0x398] ;  /* 0x00007300ff0977ac */ /* 0x000e660008000800 */
[----:B------:R3:W-:Y:S04]  /*15bb0*/  @P3 STG.E.U16 desc[UR22][R8.64], R13 ;  /* 0x0000000d08003986 */ /* 0x0007e8000c101516 */
[----:B------:R0:W-:Y:S01]  /*15bc0*/  @P6 STG.E.U16 desc[UR22][R10.64], R53 ;  /* 0x000000350a006986 */ /* 0x0001e2000c101516 */
[----:B------:R-:W-:Y:S01]  /*15bd0*/  ISETP.LT.AND P6, PT, R2, UR4, !P4 ;  /* 0x0000000402007c0c */ /* 0x000fe2000e7c1270 */
[C---:B--2---:R-:W-:Y:S01]  /*15be0*/  VIADD R15, R17.reuse, UR30 ;  /* 0x0000001e110f7c36 */ /* 0x044fe20008000000 */
[----:B------:R-:W-:Y:S01]  /*15bf0*/  ISETP.GE.AND P2, PT, R16, UR5, PT ;  /* 0x0000000510007c0c */ /* 0x000fe2000bf46270 */
[----:B------:R-:W2:Y:S01]  /*15c00*/  LDCU UR5, c[0x0][0x398] ;  /* 0x00007300ff0577ac */ /* 0x000ea20008000800 */
[----:B---3--:R-:W-:Y:S01]  /*15c10*/  IMAD.WIDE R12, R17, 0x2, R4 ;  /* 0x00000002110c7825 */ /* 0x008fe200078e0204 */
[----:B------:R-:W3:Y:S01]  /*15c20*/  LDCU UR4, c[0x0][0x398] ;  /* 0x00007300ff0477ac */ /* 0x000ee20008000800 */
[----:B0-----:R-:W-:-:S02]  /*15c30*/  PRMT R11, R53, 0x7632, R11 ;  /* 0x00007632350b7816 */ /* 0x001fc4000000000b */
[----:B------:R-:W-:Y:S01]  /*15c40*/  IMAD.WIDE R8, R15, 0x2, R6 ;  /* 0x000000020f087825 */ /* 0x000fe200078e0206 */
[----:B------:R-:W-:Y:S01]  /*15c50*/  ISETP.LT.AND P4, PT, R3, UR6, !P4 ;  /* 0x0000000603007c0c */ /* 0x000fe2000e781270 */
[----:B------:R-:W0:Y:S01]  /*15c60*/  LDCU UR6, c[0x0][0x398] ;  /* 0x00007300ff0677ac */ /* 0x000e220008000800 */
[----:B------:R1:W-:Y:S04]  /*15c70*/  @P0 STG.E.U16 desc[UR22][R12.64], R11 ;  /* 0x0000000b0c000986 */ /* 0x0003e8000c101516 */
[----:B------:R2:W-:Y:S01]  /*15c80*/  @P6 STG.E.U16 desc[UR22][R8.64], R54 ;  /* 0x0000003608006986 */ /* 0x0005e2000c101516 */
[----:B-----5:R-:W-:Y:S01]  /*15c90*/  ISETP.LT.AND P6, PT, R2, UR10, !P1 ;  /* 0x0000000a02007c0c */ /* 0x020fe2000cfc1270 */
[C---:B------:R-:W-:Y:S02]  /*15ca0*/  VIADD R17, R15.reuse, UR30 ;  /* 0x0000001e0f117c36 */ /* 0x040fe40008000000 */
[----:B-1----:R-:W-:Y:S01]  /*15cb0*/  IMAD.WIDE R10, R15, 0x2, R4 ;  /* 0x000000020f0a7825 */ /* 0x002fe200078e0204 */
[----:B------:R-:W-:Y:S01]  /*15cc0*/  F2FP.F16.F32.PACK_AB R56, R56, R120 ;  /* 0x000000783838723e */ /* 0x000fe200000000ff */
[----:B------:R-:W1:Y:S01]  /*15cd0*/  LDCU UR10, c[0x0][0x398] ;  /* 0x00007300ff0a77ac */ /* 0x000e620008000800 */
[----:B--2---:R-:W-:Y:S01]  /*15ce0*/  PRMT R9, R54, 0x7632, R9 ;  /* 0x0000763236097816 */ /* 0x004fe20000000009 */
[----:B------:R-:W-:Y:S01]  /*15cf0*/  IMAD.WIDE R12, R17, 0x2, R6 ;  /* 0x00000002110c7825 */ /* 0x000fe200078e0206 */
[----:B------:R-:W-:Y:S01]  /*15d00*/  ISETP.LT.AND P1, PT, R3, UR5, !P1 ;  /* 0x0000000503007c0c */ /* 0x000fe2000cf21270 */
[----:B------:R-:W2:Y:S02]  /*15d10*/  LDCU UR5, c[0x0][0x398] ;  /* 0x00007300ff0577ac */ /* 0x000ea40008000800 */
[----:B------:R5:W-:Y:S04]  /*15d20*/  @P4 STG.E.U16 desc[UR22][R10.64], R9 ;  /* 0x000000090a004986 */ /* 0x000be8000c101516 */
[----:B------:R0:W-:Y:S01]  /*15d30*/  @P6 STG.E.U16 desc[UR22][R12.64], R55 ;  /* 0x000000370c006986 */ /* 0x0001e2000c101516 */
[----:B---3--:R-:W-:Y:S01]  /*15d40*/  ISETP.LT.AND P6, PT, R2, UR4, !P5 ;  /* 0x0000000402007c0c */ /* 0x008fe2000efc1270 */
[----:B------:R-:W-:-:S02]  /*15d50*/  VIADD R15, R17, UR30 ;  /* 0x0000001e110f7c36 */ /* 0x000fc40008000000 */
[----:B-----5:R-:W-:Y:S01]  /*15d60*/  IMAD.WIDE R8, R17, 0x2, R4 ;  /* 0x0000000211087825 */ /* 0x020fe200078e0204 */
[----:B------:R-:W-:Y:S01]  /*15d70*/  F2FP.F16.F32.PACK_AB R57, R57, R121 ;  /* 0x000000793939723e */ /* 0x000fe200000000ff */
        /* <DEDUP_REMOVED lines=12> */
[----:B-----5:R-:W-:Y:S02]  /*15e40*/  IMAD.WIDE R12, R15, 0x2, R4 ;  /* 0x000000020f0c7825 */ /* 0x020fe400078e0204 */
[----:B------:R-:W-:Y:S01]  /*15e50*/  ISETP.GE.AND P3, PT, R14, UR15, PT ;  /* 0x0000000f0e007c0c */ /* 0x000fe2000bf66270 */
[----:B------:R-:W5:Y:S01]  /*15e60*/  LDCU UR15, c[0x0][0x398] ;  /* 0x00007300ff0f77ac */ /* 0x000f620008000800 */
[----:B0-----:R-:W-:Y:S01]  /*15e70*/  PRMT R11, R56, 0x7632, R11 ;  /* 0x00007632380b7816 */ /* 0x001fe2000000000b */
[----:B------:R-:W-:Y:S01]  /*15e80*/  IMAD.WIDE R8, R17, 0x2, R6 ;  /* 0x0000000211087825 */ /* 0x000fe200078e0206 */
[----:B------:R-:W-:Y:S01]  /*15e90*/  ISETP.LT.AND P2, PT, R3, UR6, !P2 ;  /* 0x0000000603007c0c */ /* 0x000fe2000d741270 */
[----:B------:R-:W0:Y:S02]  /*15ea0*/  LDCU UR6, c[0x0][0x398] ;  /* 0x00007300ff0677ac */ /* 0x000e240008000800 */
[----:B------:R2:W-:Y:S04]  /*15eb0*/  @P5 STG.E.U16 desc[UR22][R12.64], R11 ;  /* 0x0000000b0c005986 */ /* 0x0005e8000c101516 */
[----:B------:R0:W-:Y:S01]  /*15ec0*/  @P6 STG.E.U16 desc[UR22][R8.64], R57 ;  /* 0x0000003908006986 */ /* 0x0001e2000c101516 */
[----:B-1----:R-:W-:Y:S01]  /*15ed0*/  ISETP.LT.AND P6, PT, R2, UR10, !P3 ;  /* 0x0000000a02007c0c */ /* 0x002fe2000dfc1270 */
[----:B------:R-:W-:-:S02]  /*15ee0*/  VIADD R15, R17, UR30 ;  /* 0x0000001e110f7c36 */ /* 0x000fc40008000000 */
[C---:B------:R-:W-:Y:S01]  /*15ef0*/  VIADD R14, R0.reuse, 0xf7 ;  /* 0x000000f7000e7836 */ /* 0x040fe20000000000 */
[----:B------:R-:W-:Y:S01]  /*15f00*/  F2FP.F16.F32.PACK_AB R59, R59, R123 ;  /* 0x0000007b3b3b723e */ /* 0x000fe200000000ff */
[----:B------:R-:W-:Y:S01]  /*15f10*/  VIADD R16, R0, 0xfb ;  /* 0x000000fb00107836 */ /* 0x000fe20000000000 */
[----:B------:R-:W-:Y:S01]  /*15f20*/  F2FP.F16.F32.PACK_AB R60, R60, R124 ;  /* 0x0000007c3c3c723e */ /* 0x000fe200000000ff */
[----:B--2---:R-:W-:Y:S01]  /*15f30*/  IMAD.WIDE R10, R17, 0x2, R4 ;  /* 0x00000002110a7825 */ /* 0x004fe200078e0204 */
[----:B------:R-:W-:Y:S01]  /*15f40*/  ISETP.GE.AND P0, PT, R14, UR27, PT ;  /* 0x0000001b0e007c0c */ /* 0x000fe2000bf06270 */
[----:B------:R-:W1:Y:S01]  /*15f50*/  LDCU UR10, c[0x0][0x398] ;  /* 0x00007300ff0a77ac */ /* 0x000e620008000800 */
[----:B0-----:R-:W-:Y:S01]  /*15f60*/  PRMT R9, R57, 0x7632, R9 ;  /* 0x0000763239097816 */ /* 0x001fe20000000009 */
[----:B------:R-:W-:Y:S01]  /*15f70*/  IMAD.WIDE R12, R15, 0x2, R6 ;  /* 0x000000020f0c7825 */ /* 0x000fe200078e0206 */
[----:B----4-:R-:W-:Y:S01]  /*15f80*/  ISETP.LT.AND P3, PT, R3, UR14, !P3 ;  /* 0x0000000e03007c0c */ /* 0x010fe2000df61270 */
[----:B------:R-:W0:Y:S02]  /*15f90*/  LDCU UR14, c[0x0][0x398] ;  /* 0x00007300ff0e77ac */ /* 0x000e240008000800 */
[----:B------:R2:W-:Y:S01]  /*15fa0*/  @P2 STG.E.U16 desc[UR22][R10.64], R9 ;  /* 0x000000090a002986 */ /* 0x0005e2000c101516 */
[----:B------:R-:W-:-:S03]  /*15fb0*/  VIADD R14, R0, 0xf8 ;  /* 0x000000f8000e7836 */ /* 0x000fc60000000000 */
[----:B------:R4:W-:Y:S01]  /*15fc0*/  @P6 STG.E.U16 desc[UR22][R12.64], R58 ;  /* 0x0000003a0c006986 */ /* 0x0009e2000c101516 */
[----:B---3--:R-:W-:Y:S01]  /*15fd0*/  ISETP.LT.AND P6, PT, R2, UR4, !P0 ;  /* 0x0000000402007c0c */ /* 0x008fe2000c7c1270 */
[C---:B------:R-:W-:Y:S01]  /*15fe0*/  VIADD R17, R15.reuse, UR30 ;  /* 0x0000001e0f117c36 */ /* 0x040fe20008000000 */
[----:B------:R-:W-:Y:S01]  /*15ff0*/  ISETP.GE.AND P4, PT, R14, UR21, PT ;  /* 0x000000150e007c0c */ /* 0x000fe2000bf86270 */
[----:B------:R-:W-:Y:S02]  /*16000*/  VIADD R14, R0, 0xf9 ;  /* 0x000000f9000e7836 */ /* 0x000fe40000000000 */
[----:B--2---:R-:W-:Y:S01]  /*16010*/  IMAD.WIDE R8, R15, 0x2, R4 ;  /* 0x000000020f087825 */ /* 0x004fe200078e0204 */
[----:B----4-:R-:W-:-:S03]  /*16020*/  PRMT R13, R58, 0x7632, R13 ;  /* 0x000076323a0d7816 */ /* 0x010fc6000000000d */
[----:B------:R-:W-:Y:S01]  /*16030*/  IMAD.WIDE R10, R17, 0x2, R6 ;  /* 0x00000002110a7825 */ /* 0x000fe200078e0206 */
[----:B------:R-:W-:Y:S01]  /*16040*/  ISETP.GE.AND P1, PT, R14, UR13, PT ;  /* 0x0000000d0e007c0c */ /* 0x000fe2000bf26270 */
[----:B------:R-:W2:Y:S01]  /*16050*/  LDCU UR13, c[0x0][0x398] ;  /* 0x00007300ff0d77ac */ /* 0x000ea20008000800 */
[----:B------:R-:W-:Y:S01]  /*16060*/  ISETP.LT.AND P0, PT, R3, UR5, !P0 ;  /* 0x0000000503007c0c */ /* 0x000fe2000c701270 */
[----:B------:R3:W-:Y:S01]  /*16070*/  @P3 STG.E.U16 desc[UR22][R8.64], R13 ;  /* 0x0000000d08003986 */ /* 0x0007e2000c101516 */
[----:B------:R-:W-:Y:S01]  /*16080*/  VIADD R15, R17, UR30 ;  /* 0x0000001e110f7c36 */ /* 0x000fe20008000000 */
[----:B------:R-:W-:Y:S01]  /*16090*/  ISETP.GE.AND P2, PT, R16, UR25, PT ;  /* 0x0000001910007c0c */ /* 0x000fe2000bf46270 */
[----:B------:R-:W-:Y:S01]  /*160a0*/  VIADD R14, R0, 0xfa ;  /* 0x000000fa000e7836 */ /* 0x000fe20000000000 */
[----:B------:R4:W-:Y:S01]  /*160b0*/  @P6 STG.E.U16 desc[UR22][R10.64], R59 ;  /* 0x0000003b0a006986 */ /* 0x0009e2000c101516 */
[----:B-----5:R-:W-:Y:S01]  /*160c0*/  ISETP.LT.AND P6, PT, R2, UR15, !P4 ;  /* 0x0000000f02007c0c */ /* 0x020fe2000e7c1270 */
[----:B------:R-:W5:Y:S01]  /*160d0*/  LDCU UR4, c[0x0][0x398] ;  /* 0x00007300ff0477ac */ /* 0x000f620008000800 */
[----:B------:R-:W-:-:S02]  /*160e0*/  ISETP.LT.AND P4, PT, R3, UR9, !P4 ;  /* 0x0000000903007c0c */ /* 0x000fc4000e781270 */
[----:B------:R-:W-:Y:S01]  /*160f0*/  PRMT R16, R59, 0x7632, R16 ;  /* 0x000076323b107816 */ /* 0x000fe20000000010 */
[----:B------:R-:W0:Y:S01]  /*16100*/  LDCU UR5, c[0x0][0x398] ;  /* 0x00007300ff0577ac */ /* 0x000e220008000800 */
[----:B---3--:R-:W-:Y:S01]  /*16110*/  IMAD.WIDE R8, R17, 0x2, R4 ;  /* 0x0000000211087825 */ /* 0x008fe200078e0204 */
[----:B------:R-:W-:Y:S01]  /*16120*/  PRMT R17, R60, 0x7632, R17 ;  /* 0x000076323c117816 */ /* 0x000fe20000000011 */
[----:B------:R-:W3:Y:S02]  /*16130*/  LDCU UR9, c[0x0][0x398] ;  /* 0x00007300ff0977ac */ /* 0x000ee40008000800 */
[C---:B----4-:R-:W-:Y:S01]  /*16140*/  IMAD.WIDE R10, R15.reuse, 0x2, R6 ;  /* 0x000000020f0a7825 */ /* 0x050fe200078e0206 */
[----:B------:R-:W-:Y:S01]  /*16150*/  ISETP.GE.AND P5, PT, R14, UR7, PT ;  /* 0x000000070e007c0c */ /* 0x000fe2000bfa6270 */
[----:B------:R-:W4:Y:S02]  /*16160*/  LDCU UR7, c[0x0][0x398] ;  /* 0x00007300ff0777ac */ /* 0x000f240008000800 */
[----:B------:R-:W-:Y:S01]  /*16170*/  IMAD.WIDE R12, R15, 0x2, R4 ;  /* 0x000000020f0c7825 */ /* 0x000fe200078e0204 */
[----:B------:R0:W-:Y:S01]  /*16180*/  @P0 STG.E.U16 desc[UR22][R8.64], R16 ;  /* 0x0000001008000986 */ /* 0x0001e2000c101516 */
[----:B------:R-:W-:Y:S01]  /*16190*/  F2FP.F16.F32.PACK_AB R61, R61, R125 ;  /* 0x0000007d3d3d723e */ /* 0x000fe200000000ff */
[----:B------:R-:W1:Y:S01]  /*161a0*/  LDCU UR15, c[0x0][0x398] ;  /* 0x00007300ff0f77ac */ /* 0x000e620008000800 */
[----:B------:R-:W-:Y:S01]  /*161b0*/  VIADD R14, R0, 0xfc ;  /* 0x000000fc000e7836 */ /* 0x000fe20000000000 */
[----:B------:R-:W-:Y:S04]  /*161c0*/  @P6 STG.E.U16 desc[UR22][R10.64], R60 ;  /* 0x0000003c0a006986 */ /* 0x000fe8000c101516 */
[----:B------:R1:W-:Y:S01]  /*161d0*/  @P4 STG.E.U16 desc[UR22][R12.64], R17 ;  /* 0x000000110c004986 */ /* 0x0003e2000c101516 */
[C---:B------:R-:W-:Y:S01]  /*161e0*/  ISETP.LT.AND P4, PT, R2.reuse, UR12, !P1 ;  /* 0x0000000c02007c0c */ /* 0x040fe2000cf81270 */
[----:B------:R-:W-:Y:S01]  /*161f0*/  VIADD R15, R15, UR30 ;  /* 0x0000001e0f0f7c36 */ /* 0x000fe20008000000 */
[----:B--2---:R-:W-:Y:S01]  /*16200*/  ISETP.LT.AND P1, PT, R3, UR13, !P1 ;  /* 0x0000000d03007c0c */ /* 0x004fe2000cf21270 */
[----:B------:R-:W2:Y:S01]  /*16210*/  LDCU UR12, c[0x0][0x398] ;  /* 0x00007300ff0c77ac */ /* 0x000ea20008000800 */
[----:B------:R-:W-:-:S02]  /*16220*/  ISETP.LT.AND P6, PT, R2, UR6, !P5 ;  /* 0x0000000602007c0c */ /* 0x000fc4000efc1270 */
[----:B------:R-:W-:Y:S01]  /*16230*/  ISETP.GE.AND P3, PT, R14, UR29, PT ;  /* 0x0000001d0e007c0c */ /* 0x000fe2000bf66270 */
[----:B------:R-:W-:Y:S01]  /*16240*/  VIADD R14, R0, 0xfd ;  /* 0x000000fd000e7836 */ /* 0x000fe20000000000 */
[----:B0-----:R-:W-:Y:S01]  /*16250*/  PRMT R16, R61, 0x7632, R16 ;  /* 0x000076323d107816 */ /* 0x001fe20000000010 */
[C---:B------:R-:W-:Y:S01]  /*16260*/  IMAD.WIDE R8, R15.reuse, 0x2, R6 ;  /* 0x000000020f087825 */ /* 0x040fe200078e0206 */
[----:B------:R-:W-:Y:S01]  /*16270*/  F2FP.F16.F32.PACK_AB R62, R62, R126 ;  /* 0x0000007e3e3e723e */ /* 0x000fe200000000ff */
[----:B------:R-:W0:Y:S02]  /*16280*/  LDCU UR6, c[0x0][0x398] ;  /* 0x00007300ff0677ac */ /* 0x000e240008000800 */
[C---:B-1----:R-:W-:Y:S01]  /*16290*/  VIADD R17, R15.reuse, UR30 ;  /* 0x0000001e0f117c36 */ /* 0x042fe20008000000 */
[----:B------:R-:W-:Y:S01]  /*162a0*/  ISETP.GE.AND P0, PT, R14, UR17, PT ;  /* 0x000000110e007c0c */ /* 0x000fe2000bf06270 */
[----:B------:R-:W-:Y:S01]  /*162b0*/  IMAD.WIDE R10, R15, 0x2, R4 ;  /* 0x000000020f0a7825 */ /* 0x000fe200078e0204 */
[----:B------:R-:W-:Y:S01]  /*162c0*/  @P4 STG.E.U16 desc[UR22][R8.64], R61 ;  /* 0x0000003d08004986 */ /* 0x000fe2000c101516 */
[----:B------:R-:W1:Y:S02]  /*162d0*/  LDCU UR13, c[0x0][0x398] ;  /* 0x00007300ff0d77ac */ /* 0x000e640008000800 */
[----:B------:R-:W-:-:S02]  /*162e0*/  VIADD R14, R0, 0xfe ;  /* 0x000000fe000e7836 */ /* 0x000fc40000000000 */
[----:B------:R-:W-:Y:S01]  /*162f0*/  IMAD.WIDE R12, R17, 0x2, R6 ;  /* 0x00000002110c7825 */ /* 0x000fe200078e0206 */
[----:B------:R0:W-:Y:S01]  /*16300*/  @P1 STG.E.U16 desc[UR22][R10.64], R16 ;  /* 0x000000100a001986 */ /* 0x0001e2000c101516 */
[C---:B------:R-:W-:Y:S02]  /*16310*/  ISETP.LT.AND P5, PT, R3.reuse, UR10, !P5 ;  /* 0x0000000a03007c0c */ /* 0x040fe4000efa1270 */
[----:B----4-:R-:W-:Y:S01]  /*16320*/  ISETP.LT.AND P1, PT, R2, UR7, !P2 ;  /* 0x0000000702007c0c */ /* 0x010fe2000d721270 */
[----:B------:R4:W-:Y:S01]  /*16330*/  @P6 STG.E.U16 desc[UR22][R12.64], R62 ;  /* 0x0000003e0c006986 */ /* 0x0009e2000c101516 */
[----:B------:R-:W-:Y:S01]  /*16340*/  ISETP.GE.AND P4, PT, R14, UR11, PT ;  /* 0x0000000b0e007c0c */ /* 0x000fe2000bf86270 */
[----:B------:R-:W1:Y:S01]  /*16350*/  LDCU UR11, c[0x0][0x398] ;  /* 0x00007300ff0b77ac */ /* 0x000e620008000800 */
[----:B-----5:R-:W-:Y:S01]  /*16360*/  ISETP.LT.AND P2, PT, R3, UR4, !P2 ;  /* 0x0000000403007c0c */ /* 0x020fe2000d741270 */
[----:B------:R-:W-:Y:S01]  /*16370*/  VIADD R15, R17, UR30 ;  /* 0x0000001e110f7c36 */ /* 0x000fe20008000000 */
[----:B------:R-:W-:-:S02]  /*16380*/  ISETP.LT.AND P6, PT, R2, UR14, !P3 ;  /* 0x0000000e02007c0c */ /* 0x000fc4000dfc1270 */
[----:B------:R-:W-:Y:S01]  /*16390*/  F2FP.F16.F32.PACK_AB R63, R63, R127 ;  /* 0x0000007f3f3f723e */ /* 0x000fe200000000ff */
[----:B------:R-:W-:Y:S01]  /*163a0*/  VIADD R19, R15, UR30 ;  /* 0x0000001e0f137c36 */ /* 0x000fe20008000000 */
[----:B0-----:R-:W-:Y:S01]  /*163b0*/  PRMT R16, R62, 0x7632, R16 ;  /* 0x000076323e107816 */ /* 0x001fe20000000010 */
[----:B------:R-:W-:Y:S01]  /*163c0*/  IMAD.WIDE R8, R17, 0x2, R4 ;  /* 0x0000000211087825 */ /* 0x000fe200078e0204 */
[----:B------:R-:W-:-:S03]  /*163d0*/  PRMT R18, R63, 0x7632, R18 ;  /* 0x000076323f127816 */ /* 0x000fc60000000012 */
[----:B------:R-:W-:Y:S01]  /*163e0*/  IMAD.WIDE R10, R15, 0x2, R6 ;  /* 0x000000020f0a7825 */ /* 0x000fe200078e0206 */
[----:B------:R-:W-:-:S03]  /*163f0*/  F2FP.F16.F32.PACK_AB R64, R64, R128 ;  /* 0x000000804040723e */ /* 0x000fc600000000ff */
[----:B----4-:R-:W-:Y:S01]  /*16400*/  IMAD.WIDE R12, R15, 0x2, R4 ;  /* 0x000000020f0c7825 */ /* 0x010fe200078e0204 */
[----:B------:R-:W-:Y:S03]  /*16410*/  @P5 STG.E.U16 desc[UR22][R8.64], R16 ;  /* 0x0000001008005986 */ /* 0x000fe6000c101516 */
[----:B------:R-:W-:Y:S01]  /*16420*/  IMAD.WIDE R14, R19, 0x2, R6 ;  /* 0x00000002130e7825 */ /* 0x000fe200078e0206 */
[----:B------:R-:W-:Y:S03]  /*16430*/  @P1 STG.E.U16 desc[UR22][R10.64], R63 ;  /* 0x0000003f0a001986 */ /* 0x000fe6000c101516 */
[----:B------:R-:W-:Y:S01]  /*16440*/  VIADD R0, R0, 0xff ;  /* 0x000000ff00007836 */ /* 0x000fe20000000000 */
[----:B------:R-:W-:Y:S01]  /*16450*/  @P2 STG.E.U16 desc[UR22][R12.64], R18 ;  /* 0x000000120c002986 */ /* 0x000fe2000c101516 */
[----:B------:R-:W-:-:S03]  /*16460*/  ISETP.LT.AND P3, PT, R3, UR5, !P3 ;  /* 0x0000000503007c0c */ /* 0x000fc6000df61270 */
[----:B------:R0:W-:Y:S01]  /*16470*/  @P6 STG.E.U16 desc[UR22][R14.64], R64 ;  /* 0x000000400e006986 */ /* 0x0001e2000c101516 */
[----:B------:R-:W-:Y:S02]  /*16480*/  ISETP.GE.AND P5, PT, R0, UR19, PT ;  /* 0x0000001300007c0c */ /* 0x000fe4000bfa6270 */
[C---:B---3--:R-:W-:Y:S01]  /*16490*/  ISETP.LT.AND P6, PT, R2.reuse, UR9, !P0 ;  /* 0x0000000902007c0c */ /* 0x048fe2000c7c1270 */
[----:B------:R-:W-:Y:S01]  /*164a0*/  VIADD R17, R19, UR30 ;  /* 0x0000001e13117c36 */ /* 0x000fe20008000000 */
[C---:B--2---:R-:W-:Y:S02]  /*164b0*/  ISETP.LT.AND P2, PT, R2.reuse, UR12, !P4 ;  /* 0x0000000c02007c0c */ /* 0x044fe4000e741270 */
[----:B-1----:R-:W-:Y:S02]  /*164c0*/  ISETP.LT.AND P1, PT, R2, UR11, !P5 ;  /* 0x0000000b02007c0c */ /* 0x002fe4000ef21270 */
[C---:B------:R-:W-:Y:S02]  /*164d0*/  ISETP.LT.AND P0, PT, R3.reuse, UR15, !P0 ;  /* 0x0000000f03007c0c */ /* 0x040fe4000c701270 */
[----:B------:R-:W-:-:S02]  /*164e0*/  ISETP.LT.AND P4, PT, R3, UR6, !P4 ;  /* 0x0000000603007c0c */ /* 0x000fc4000e781270 */
[----:B------:R-:W-:Y:S01]  /*164f0*/  ISETP.LT.AND P5, PT, R3, UR13, !P5 ;  /* 0x0000000d03007c0c */ /* 0x000fe2000efa1270 */
[----:B------:R-:W-:Y:S01]  /*16500*/  IMAD.WIDE R2, R19, 0x2, R4 ;  /* 0x0000000213027825 */ /* 0x000fe200078e0204 */
[----:B------:R-:W-:Y:S02]  /*16510*/  PRMT R0, R64, 0x7632, R0 ;  /* 0x0000763240007816 */ /* 0x000fe40000000000 */
[----:B------:R-:W-:Y:S01]  /*16520*/  F2FP.F16.F32.PACK_AB R65, R65, R129 ;  /* 0x000000814141723e */ /* 0x000fe200000000ff */
[C---:B0-----:R-:W-:Y:S02]  /*16530*/  VIADD R15, R17.reuse, UR30 ;  /* 0x0000001e110f7c36 */ /* 0x041fe40008000000 */
[----:B------:R-:W-:Y:S01]  /*16540*/  IMAD.WIDE R8, R17, 0x2, R6 ;  /* 0x0000000211087825 */ /* 0x000fe200078e0206 */
[----:B------:R-:W-:Y:S01]  /*16550*/  F2FP.F16.F32.PACK_AB R66, R66, R130 ;  /* 0x000000824242723e */ /* 0x000fe200000000ff */
[----:B------:R0:W-:Y:S02]  /*16560*/  @P3 STG.E.U16 desc[UR22][R2.64], R0 ;  /* 0x0000000002003986 */ /* 0x0001e4000c101516 */
[----:B------:R-:W-:-:S02]  /*16570*/  VIADD R19, R15, UR30 ;  /* 0x0000001e0f137c36 */ /* 0x000fc40008000000 */
[----:B------:R-:W-:Y:S01]  /*16580*/  IMAD.WIDE R10, R17, 0x2, R4 ;  /* 0x00000002110a7825 */ /* 0x000fe200078e0204 */
[----:B------:R1:W-:Y:S03]  /*16590*/  @P6 STG.E.U16 desc[UR22][R8.64], R65 ;  /* 0x0000004108006986 */ /* 0x0003e6000c101516 */
[----:B------:R-:W-:Y:S01]  /*165a0*/  IMAD.WIDE R12, R15, 0x2, R6 ;  /* 0x000000020f0c7825 */ /* 0x000fe200078e0206 */
[----:B0-----:R-:W-:-:S03]  /*165b0*/  PRMT R3, R65, 0x7632, R3 ;  /* 0x0000763241037816 */ /* 0x001fc60000000003 */
[----:B------:R-:W-:Y:S01]  /*165c0*/  IMAD.WIDE R14, R15, 0x2, R4 ;  /* 0x000000020f0e7825 */ /* 0x000fe200078e0204 */
[----:B------:R-:W-:Y:S02]  /*165d0*/  PRMT R16, R67, 0x7632, R16 ;  /* 0x0000763243107816 */ /* 0x000fe40000000010 */
[----:B-1----:R-:W-:Y:S01]  /*165e0*/  PRMT R9, R66, 0x7632, R9 ;  /* 0x0000763242097816 */ /* 0x002fe20000000009 */
[C---:B------:R-:W-:Y:S01]  /*165f0*/  IMAD.WIDE R6, R19.reuse, 0x2, R6 ;  /* 0x0000000213067825 */ /* 0x040fe200078e0206 */
[----:B------:R0:W-:Y:S03]  /*16600*/  @P0 STG.E.U16 desc[UR22][R10.64], R3 ;  /* 0x000000030a000986 */ /* 0x0001e6000c101516 */
[----:B------:R-:W-:Y:S01]  /*16610*/  IMAD.WIDE R4, R19, 0x2, R4 ;  /* 0x0000000213047825 */ /* 0x000fe200078e0204 */
[----:B------:R0:W-:Y:S04]  /*16620*/  @P2 STG.E.U16 desc[UR22][R12.64], R66 ;  /* 0x000000420c002986 */ /* 0x0001e8000c101516 */
[----:B------:R0:W-:Y:S04]  /*16630*/  @P4 STG.E.U16 desc[UR22][R14.64], R9 ;  /* 0x000000090e004986 */ /* 0x0001e8000c101516 */
[----:B------:R0:W-:Y:S04]  /*16640*/  @P1 STG.E.U16 desc[UR22][R6.64], R67 ;  /* 0x0000004306001986 */ /* 0x0001e8000c101516 */
[----:B------:R0:W-:Y:S01]  /*16650*/  @P5 STG.E.U16 desc[UR22][R4.64], R16 ;  /* 0x0000001004005986 */ /* 0x0001e2000c101516 */
[----:B------:R-:W-:Y:S06]  /*16660*/  BAR.SYNC.DEFER_BLOCKING 0x0 ;  /* 0x0000000000007b1d */ /* 0x000fec0000010000 */
[----:B------:R-:W-:Y:S05]  /*16670*/  BRA.U UP0, `(.L_x_13) ;  /* 0x0000000100a07547 */ /* 0x000fea000b800000 */
[----:B------:R-:W1:Y:S01]  /*16680*/  S2UR UR5, SR_CgaCtaId ;  /* 0x00000000000579c3 */ /* 0x000e620000008800 */
[----:B------:R-:W-:Y:S01]  /*16690*/  NOP ;  /* 0x0000000000007918 */ /* 0x000fe20000000000 */
[----:B------:R-:W-:Y:S01]  /*166a0*/  UMOV UR4, 0x50 ;  /* 0x0000005000047882 */ /* 0x000fe20000000000 */
[----:B------:R-:W-:Y:S02]  /*166b0*/  IMAD.U32 R0, RZ, RZ, UR8 ;  /* 0x00000008ff007e24 */ /* 0x000fe4000f8e00ff */
[----:B0-----:R-:W-:Y:S02]  /*166c0*/  IMAD.MOV.U32 R3, RZ, RZ, 0xffff ;  /* 0x0000ffffff037424 */ /* 0x001fe400078e00ff */
[----:B------:R-:W-:Y:S01]  /*166d0*/  IMAD.MOV.U32 R7, RZ, RZ, 0x1 ;  /* 0x00000001ff077424 */ /* 0x000fe200078e00ff */
[----:B------:R-:W-:-:S04]  /*166e0*/  LOP3.LUT R0, R0, 0xffff, RZ, 0xc0, !PT ;  /* 0x0000ffff00007812 */ /* 0x000fc800078ec0ff */
[----:B------:R-:W-:-:S05]  /*166f0*/  SHF.R.U32.HI R0, RZ, 0x5, R0 ;  /* 0x00000005ff007819 */ /* 0x000fca0000011600 */
[----:B------:R-:W-:Y:S01]  /*16700*/  VIADD R2, R0, 0x10 ;  /* 0x0000001000027836 */ /* 0x000fe20000000000 */
[----:B------:R-:W-:Y:S01]  /*16710*/  SHF.L.U32 R0, R3, R0, RZ ;  /* 0x0000000003007219 */ /* 0x000fe200000006ff */
[----:B-1----:R-:W-:-:S03]  /*16720*/  ULEA UR6, UR5, UR4, 0x18 ;  /* 0x0000000405067291 */ /* 0x002fc6000f8ec0ff */
[----:B------:R-:W-:-:S04]  /*16730*/  SHF.L.U32 R3, R7, R2, RZ ;  /* 0x0000000207037219 */ /* 0x000fc800000006ff */
[----:B------:R-:W-:Y:S02]  /*16740*/  LOP3.LUT R0, R3, R0, RZ, 0xfc, !PT ;  /* 0x0000000003007212 */ /* 0x000fe400078efcff */
[----:B------:R-:W0:Y:S02]  /*16750*/  LDS R5, [UR6] ;  /* 0x00000006ff057984 */ /* 0x000e240008000800 */
[C---:B------:R-:W-:Y:S02]  /*16760*/  LOP3.LUT R2, R0.reuse, 0xffff, RZ, 0xc0, !PT ;  /* 0x0000ffff00027812 */ /* 0x040fe400078ec0ff */
[----:B0-----:R-:W-:-:S04]  /*16770*/  LOP3.LUT R3, R0, 0xffff, R5, 0x80, !PT ;  /* 0x0000ffff00037812 */ /* 0x001fc800078e8005 */
[----:B------:R-:W-:-:S13]  /*16780*/  ISETP.NE.AND P0, PT, R3, R2, PT ;  /* 0x000000020300720c */ /* 0x000fda0003f05270 */
[----:B------:R-:W-:Y:S05]  /*16790*/  @P0 BRA `(.L_x_14) ;  /* 0x0000000000500947 */ /* 0x000fea0003800000 */
[----:B------:R-:W-:Y:S02]  /*167a0*/  SHF.R.U32.HI R5, RZ, 0x10, R5 ;  /* 0x00000010ff057819 */ /* 0x000fe40000011605 */
[----:B------:R-:W-:-:S04]  /*167b0*/  SHF.R.U32.HI R2, RZ, 0x10, R0 ;  /* 0x00000010ff027819 */ /* 0x000fc80000011600 */
[----:B------:R-:W-:-:S04]  /*167c0*/  LOP3.LUT R5, R5, R2, RZ, 0xc0, !PT ;  /* 0x0000000205057212 */ /* 0x000fc800078ec0ff */
[----:B------:R-:W-:-:S13]  /*167d0*/  ISETP.NE.AND P0, PT, R5, R2, PT ;  /* 0x000000020500720c */ /* 0x000fda0003f05270 */
[----:B------:R-:W-:Y:S05]  /*167e0*/  @P0 BRA `(.L_x_15) ;  /* 0x0000000000300947 */ /* 0x000fea0003800000 */
[----:B------:R-:W-:Y:S01]  /*167f0*/  R2UR UR4, R0 ;  /* 0x00000000000472ca */ /* 0x000fe200000e0000 */
[----:B------:R-:W-:Y:S01]  /*16800*/  VOTEU.ANY UR5, UPT, PT ;  /* 0x0000000000057886 */ /* 0x000fe200038e0100 */
[----:B------:R-:W0:Y:S01]  /*16810*/  S2R R0, SR_LANEID ;  /* 0x0000000000007919 */ /* 0x000e220000000000 */
[----:B------:R-:W-:-:S10]  /*16820*/  UFLO.U32 UR5, UR5 ;  /* 0x00000005000572bd */ /* 0x000fd400080e0000 */
[----:B------:R-:W-:-:S06]  /*16830*/  ULOP3.LUT UR4, URZ, UR4, URZ, 0x33, !UPT ;  /* 0x00000004ff047292 */ /* 0x000fcc000f8e33ff */
[----:B------:R-:W-:-:S04]  /*16840*/  IMAD.U32 R2, RZ, RZ, UR4 ;  /* 0x00000004ff027e24 */ /* 0x000fc8000f8e00ff */
[----:B------:R-:W1:Y:S02]  /*16850*/  REDUX UR7, R2 ;  /* 0x00000000020773c4 */ /* 0x000e640000000000 */
[----:B------:R2:W-:Y:S01]  /*16860*/  UTCATOMSWS.AND URZ, UR4 ;  /* 0x0000000400ff79e3 */ /* 0x0005e20008000000 */
[----:B0-----:R-:W-:Y:S01]  /*16870*/  ISETP.EQ.U32.AND P0, PT, R0, UR5, PT ;  /* 0x0000000500007c0c */ /* 0x001fe2000bf02070 */
[----:B-1----:R-:W-:-:S12]  /*16880*/  IMAD.U32 R0, RZ, RZ, UR7 ;  /* 0x00000007ff007e24 */ /* 0x002fd8000f8e00ff */
[----:B------:R2:W-:Y:S01]  /*16890*/  @P0 ATOMS.AND RZ, [UR6], R0 ;  /* 0x00000000ffff098c */ /* 0x0005e2000a800006 */
[----:B------:R-:W-:Y:S05]  /*168a0*/  BRA `(.L_x_13) ;  /* 0x0000000000147947 */ /* 0x000fea0003800000 */
.L_x_15:
[----:B------:R-:W-:-:S07]  /*168b0*/  MOV R2, 0x168d0 ;  /* 0x000168d000027802 */ /* 0x000fce0000000f00 */
[----:B------:R-:W-:Y:S05]  /*168c0*/  CALL.REL.NOINC `($__internal_0_$__cuda_sm10x_tcgen05_guardrail_trap_col_being_dealloced_not_returned_by_alloc) ;  /* 0x00000000002c7944 */ /* 0x000fea0003c00000 */
[----:B------:R-:W-:Y:S05]  /*168d0*/  BRA `(.L_x_13) ;  /* 0x0000000000087947 */ /* 0x000fea0003800000 */
.L_x_14:
[----:B------:R-:W-:-:S07]  /*168e0*/  MOV R2, 0x16900 ;  /* 0x0001690000027802 */ /* 0x000fce0000000f00 */
[----:B------:R-:W-:Y:S05]  /*168f0*/  CALL.REL.NOINC `($__internal_2_$__cuda_sm10x_tcgen05_guardrail_trap_unallocated_columns_being_dealloced) ;  /* 0x0000000000387944 */ /* 0x000fea0003c00000 */
.L_x_13:
[----:B------:R-:W-:Y:S01]  /*16900*/  NOP ;  /* 0x0000000000007918 */ /* 0x000fe20000000000 */
[----:B--2---:R-:W-:Y:S05]  /*16910*/  EXIT ;  /* 0x000000000000794d */ /* 0x004fea0003800000 */
.L_x_8:
[----:B------:R-:W0:Y:S02]  /*16920*/  SYNCS.PHASECHK.TRANS64.TRYWAIT P2, [UR19], R12 ;  /* 0x0000000cff0075a7 */ /* 0x000e240008041113 */
[----:B0-----:R-:W-:Y:S05]  /*16930*/  @!P2 BRA `(.L_x_8) ;  /* 0xfffffffc00f8a947 */ /* 0x001fea000383ffff */
[----:B------:R-:W-:Y:S05]  /*16940*/  BRA `(.L_x_16) ;  /* 0xfffffed800687947 */ /* 0x000fea000383ffff */
.L_x_12:
[----:B------:R-:W0:Y:S02]  /*16950*/  SYNCS.PHASECHK.TRANS64.TRYWAIT P0, [UR19], R4 ;  /* 0x00000004ff0075a7 */ /* 0x000e240008001113 */
[----:B0-----:R-:W-:Y:S05]  /*16960*/  @!P0 BRA `(.L_x_12) ;  /* 0xfffffffc00f88947 */ /* 0x001fea000383ffff */
[----:B------:R-:W-:Y:S05]  /*16970*/  BRA `(.L_x_11) ;  /* 0xfffffeec002c7947 */ /* 0x000fea000383ffff */
        .weak           $__internal_0_$__cuda_sm10x_tcgen05_guardrail_trap_col_being_dealloced_not_returned_by_alloc
        .type           $__internal_0_$__cuda_sm10x_tcgen05_guardrail_trap_col_being_dealloced_not_returned_by_alloc,@function
        .size           $__internal_0_$__cuda_sm10x_tcgen05_guardrail_trap_col_being_dealloced_not_returned_by_alloc,($__internal_1_$__cuda_sm10x_tcgen05_guardrail_trap_phase_invalid_during_alloc - $__internal_0_$__cuda_sm10x_tcgen05_guardrail_trap_col_being_dealloced_not_returned_by_alloc)
$__internal_0_$__cuda_sm10x_tcgen05_guardrail_trap_col_being_dealloced_not_returned_by_alloc:
[----:B------:R-:W-:Y:S05]  /*16980*/  BPT.TRAP 0x1 ;  /* 0x000000040000795c */ /* 0x000fea0000300000 */
[----:B------:R-:W-:-:S04]  /*16990*/  IMAD.MOV.U32 R3, RZ, RZ, 0x0 ;  /* 0x00000000ff037424 */ /* 0x000fc800078e00ff */
[----:B------:R-:W-:Y:S05]  /*169a0*/  RET.REL.NODEC R2 `(matmul_kernel) ;  /* 0xfffffe9402947950 */ /* 0x000fea0003c3ffff */
        .weak           $__internal_1_$__cuda_sm10x_tcgen05_guardrail_trap_phase_invalid_during_alloc
        .type           $__internal_1_$__cuda_sm10x_tcgen05_guardrail_trap_phase_invalid_during_alloc,@function
        .size           $__internal_1_$__cuda_sm10x_tcgen05_guardrail_trap_phase_invalid_during_alloc,($__internal_2_$__cuda_sm10x_tcgen05_guardrail_trap_unallocated_columns_being_dealloced - $__internal_1_$__cuda_sm10x_tcgen05_guardrail_trap_phase_invalid_during_alloc)
$__internal_1_$__cuda_sm10x_tcgen05_guardrail_trap_phase_invalid_during_alloc:
[----:B------:R-:W-:Y:S05]  /*169b0*/  BPT.TRAP 0x1 ;  /* 0x000000040000795c */ /* 0x000fea0000300000 */
[----:B------:R-:W-:-:S04]  /*169c0*/  IMAD.MOV.U32 R3, RZ, RZ, 0x0 ;  /* 0x00000000ff037424 */ /* 0x000fc800078e00ff */
[----:B------:R-:W-:Y:S05]  /*169d0*/  RET.REL.NODEC R2 `(matmul_kernel) ;  /* 0xfffffe9402887950 */ /* 0x000fea0003c3ffff */
        .weak           $__internal_2_$__cuda_sm10x_tcgen05_guardrail_trap_unallocated_columns_being_dealloced
        .type           $__internal_2_$__cuda_sm10x_tcgen05_guardrail_trap_unallocated_columns_being_dealloced,@function
        .size           $__internal_2_$__cuda_sm10x_tcgen05_guardrail_trap_unallocated_columns_being_dealloced,(.L_x_20 - $__internal_2_$__cuda_sm10x_tcgen05_guardrail_trap_unallocated_columns_being_dealloced)
$__internal_2_$__cuda_sm10x_tcgen05_guardrail_trap_unallocated_columns_being_dealloced:
[----:B------:R-:W-:Y:S05]  /*169e0*/  BPT.TRAP 0x1 ;  /* 0x000000040000795c */ /* 0x000fea0000300000 */
[----:B------:R-:W-:-:S04]  /*169f0*/  IMAD.MOV.U32 R3, RZ, RZ, 0x0 ;  /* 0x00000000ff037424 */ /* 0x000fc800078e00ff */
[----:B------:R-:W-:Y:S05]  /*16a00*/  RET.REL.NODEC R2 `(matmul_kernel) ;  /* 0xfffffe94027c7950 */ /* 0x000fea0003c3ffff */
.L_x_17:
[----:B------:R-:W-:-:S00]  /*16a10*/  BRA `(.L_x_17) ;  /* 0xfffffffc00fc7947 */ /* 0x000fc0000383ffff */
[----:B------:R-:W-:-:S00]  /*16a20*/  NOP ;  /* 0x0000000000007918 */ /* 0x000fc00000000000 */
        /* <DEDUP_REMOVED lines=13> */
.L_x_20:


//--------------------- .nv.shared.matmul_kernel  --------------------------
	.section	.nv.shared.matmul_kernel,"aw",@nobits
	.sectionflags	@""
	.align	16
	.zero		1024


//--------------------- .nv.shared.reserved.0     --------------------------
	.section	.nv.shared.reserved.0,"aw",@nobits
	.align	8
	.weak		__nv_reservedSMEM_offset_0_alias
	.size		__nv_reservedSMEM_offset_0_alias, 0, 64
	.other		__nv_reservedSMEM_offset_0_alias,@"STO_CUDA_RESERVED_SHARED STV_DEFAULT"
__nv_reservedSMEM_offset_0_alias:
	.zero		0
.nv.shared.reserved.0:
	.zero		64
	.weak		__nv_reservedSMEM_allocation_phase
	.type		__nv_reservedSMEM_allocation_phase,@object
	.size		__nv_reservedSMEM_allocation_phase,(.L_0 - __nv_reservedSMEM_allocation_phase)
__nv_reservedSMEM_allocation_phase:
	.zero		1
.L_0:
	.zero		7
	.weak		__nv_reservedSMEM_devtool_atexit_pc
	.type		__nv_reservedSMEM_devtool_atexit_pc,@object
	.size		__nv_reservedSMEM_devtool_atexit_pc,(__nv_reservedSMEM_allocation_mask - __nv_reservedSMEM_devtool_atexit_pc)
__nv_reservedSMEM_devtool_atexit_pc:
	.zero		8
	.weak		__nv_reservedSMEM_allocation_mask
	.type		__nv_reservedSMEM_allocation_mask,@object
	.size		__nv_reservedSMEM_allocation_mask,(.L_2 - __nv_reservedSMEM_allocation_mask)
__nv_reservedSMEM_allocation_mask:
	.zero		4
.L_2:


//--------------------- .nv.constant0.matmul_kernel --------------------------
	.section	.nv.constant0.matmul_kernel,"a",@progbits
	.sectionflags	@""
	.align	4
.nv.constant0.matmul_kernel:
	.zero		976


//--------------------- SYMBOLS --------------------------

	.type		.nv.reservedSmem.offset0,@object
	.size		.nv.reservedSmem.offset0,0x4
	.type		.nv.reservedSmem.cap,@object
	.size		.nv.reservedSmem.cap,0x4
